//
// Generated by NVIDIA NVVM Compiler
//
// Compiler Build ID: CL-36424714
// Cuda compilation tools, release 13.0, V13.0.88
// Based on NVVM 20.0.0
//

.version 9.0
.target sm_100
.address_size 64

	// .globl	_Z18calc_heat_equationPdS_i
// _ZZN3cub18CUB_300001_SM_10006detail6reduce28DeviceReduceSingleTileKernelINS2_10policy_hubIdjN4cuda3__47maximumIvEEE10Policy1000EPdSB_jS8_ddNS5_3std3__410__identityEEEvT0_T1_T2_T3_T4_T6_E12temp_storage has been demoted
// _ZZN3cub18CUB_300001_SM_10006detail6reduce18DeviceReduceKernelINS2_10policy_hubIdjN4cuda3__47maximumIvEEE10Policy1000EPdjS8_dNS5_3std3__410__identityEEEvT0_PT3_T1_NS0_13GridEvenShareISI_EET2_T4_E12temp_storage has been demoted
// _ZZN3cub18CUB_300001_SM_10006detail6reduce28DeviceReduceSingleTileKernelINS2_10policy_hubIdjN4cuda3__47maximumIvEEE10Policy1000EPdSB_iS8_ddNS5_3std3__410__identityEEEvT0_T1_T2_T3_T4_T6_E12temp_storage has been demoted
.global .align 1 .b8 _ZN34_INTERNAL_b0aaf1b8_4_k_cu_ed5554874cuda3std3__45__cpo5beginE[1];
.global .align 1 .b8 _ZN34_INTERNAL_b0aaf1b8_4_k_cu_ed5554874cuda3std3__45__cpo3endE[1];
.global .align 1 .b8 _ZN34_INTERNAL_b0aaf1b8_4_k_cu_ed5554874cuda3std3__45__cpo6cbeginE[1];
.global .align 1 .b8 _ZN34_INTERNAL_b0aaf1b8_4_k_cu_ed5554874cuda3std3__45__cpo4cendE[1];
.global .align 1 .b8 _ZN34_INTERNAL_b0aaf1b8_4_k_cu_ed5554874cuda3std3__45__cpo6rbeginE[1];
.global .align 1 .b8 _ZN34_INTERNAL_b0aaf1b8_4_k_cu_ed5554874cuda3std3__45__cpo4rendE[1];
.global .align 1 .b8 _ZN34_INTERNAL_b0aaf1b8_4_k_cu_ed5554874cuda3std3__45__cpo7crbeginE[1];
.global .align 1 .b8 _ZN34_INTERNAL_b0aaf1b8_4_k_cu_ed5554874cuda3std3__45__cpo5crendE[1];
.global .align 1 .b8 _ZN34_INTERNAL_b0aaf1b8_4_k_cu_ed5554874cuda3std3__436_GLOBAL__N__b0aaf1b8_4_k_cu_ed5554876ignoreE[1];
.global .align 1 .b8 _ZN34_INTERNAL_b0aaf1b8_4_k_cu_ed5554874cuda3std3__419piecewise_constructE[1];
.global .align 1 .b8 _ZN34_INTERNAL_b0aaf1b8_4_k_cu_ed5554874cuda3std3__48in_placeE[1];
.global .align 1 .b8 _ZN34_INTERNAL_b0aaf1b8_4_k_cu_ed5554874cuda3std3__420unreachable_sentinelE[1];
.global .align 1 .b8 _ZN34_INTERNAL_b0aaf1b8_4_k_cu_ed5554874cuda3std3__47nulloptE[1];
.global .align 1 .b8 _ZN34_INTERNAL_b0aaf1b8_4_k_cu_ed5554874cuda3std3__48unexpectE[1];
.global .align 1 .b8 _ZN34_INTERNAL_b0aaf1b8_4_k_cu_ed5554874cuda3std6ranges3__45__cpo4swapE[1];
.global .align 1 .b8 _ZN34_INTERNAL_b0aaf1b8_4_k_cu_ed5554874cuda3std6ranges3__45__cpo9iter_moveE[1];
.global .align 1 .b8 _ZN34_INTERNAL_b0aaf1b8_4_k_cu_ed5554874cuda3std6ranges3__45__cpo5beginE[1];
.global .align 1 .b8 _ZN34_INTERNAL_b0aaf1b8_4_k_cu_ed5554874cuda3std6ranges3__45__cpo3endE[1];
.global .align 1 .b8 _ZN34_INTERNAL_b0aaf1b8_4_k_cu_ed5554874cuda3std6ranges3__45__cpo6cbeginE[1];
.global .align 1 .b8 _ZN34_INTERNAL_b0aaf1b8_4_k_cu_ed5554874cuda3std6ranges3__45__cpo4cendE[1];
.global .align 1 .b8 _ZN34_INTERNAL_b0aaf1b8_4_k_cu_ed5554874cuda3std6ranges3__45__cpo7advanceE[1];
.global .align 1 .b8 _ZN34_INTERNAL_b0aaf1b8_4_k_cu_ed5554874cuda3std6ranges3__45__cpo9iter_swapE[1];
.global .align 1 .b8 _ZN34_INTERNAL_b0aaf1b8_4_k_cu_ed5554874cuda3std6ranges3__45__cpo4nextE[1];
.global .align 1 .b8 _ZN34_INTERNAL_b0aaf1b8_4_k_cu_ed5554874cuda3std6ranges3__45__cpo4prevE[1];
.global .align 1 .b8 _ZN34_INTERNAL_b0aaf1b8_4_k_cu_ed5554874cuda3std6ranges3__45__cpo4dataE[1];
.global .align 1 .b8 _ZN34_INTERNAL_b0aaf1b8_4_k_cu_ed5554874cuda3std6ranges3__45__cpo5cdataE[1];
.global .align 1 .b8 _ZN34_INTERNAL_b0aaf1b8_4_k_cu_ed5554874cuda3std6ranges3__45__cpo4sizeE[1];
.global .align 1 .b8 _ZN34_INTERNAL_b0aaf1b8_4_k_cu_ed5554874cuda3std6ranges3__45__cpo5ssizeE[1];
.global .align 1 .b8 _ZN34_INTERNAL_b0aaf1b8_4_k_cu_ed5554874cuda3std6ranges3__45__cpo8distanceE[1];
.global .align 1 .b8 _ZN34_INTERNAL_b0aaf1b8_4_k_cu_ed5554876thrust24THRUST_300001_SM_1000_NS6system6detail10sequential3seqE[1];
.global .align 1 .b8 _ZN34_INTERNAL_b0aaf1b8_4_k_cu_ed5554876thrust24THRUST_300001_SM_1000_NS12placeholders2_1E[1];
.global .align 1 .b8 _ZN34_INTERNAL_b0aaf1b8_4_k_cu_ed5554876thrust24THRUST_300001_SM_1000_NS12placeholders2_2E[1];
.global .align 1 .b8 _ZN34_INTERNAL_b0aaf1b8_4_k_cu_ed5554876thrust24THRUST_300001_SM_1000_NS12placeholders2_3E[1];
.global .align 1 .b8 _ZN34_INTERNAL_b0aaf1b8_4_k_cu_ed5554876thrust24THRUST_300001_SM_1000_NS12placeholders2_4E[1];
.global .align 1 .b8 _ZN34_INTERNAL_b0aaf1b8_4_k_cu_ed5554876thrust24THRUST_300001_SM_1000_NS12placeholders2_5E[1];
.global .align 1 .b8 _ZN34_INTERNAL_b0aaf1b8_4_k_cu_ed5554876thrust24THRUST_300001_SM_1000_NS12placeholders2_6E[1];
.global .align 1 .b8 _ZN34_INTERNAL_b0aaf1b8_4_k_cu_ed5554876thrust24THRUST_300001_SM_1000_NS12placeholders2_7E[1];
.global .align 1 .b8 _ZN34_INTERNAL_b0aaf1b8_4_k_cu_ed5554876thrust24THRUST_300001_SM_1000_NS12placeholders2_8E[1];
.global .align 1 .b8 _ZN34_INTERNAL_b0aaf1b8_4_k_cu_ed5554876thrust24THRUST_300001_SM_1000_NS12placeholders2_9E[1];
.global .align 1 .b8 _ZN34_INTERNAL_b0aaf1b8_4_k_cu_ed5554876thrust24THRUST_300001_SM_1000_NS12placeholders3_10E[1];

.visible .entry _Z18calc_heat_equationPdS_i(
	.param .u64 .ptr .align 1 _Z18calc_heat_equationPdS_i_param_0,
	.param .u64 .ptr .align 1 _Z18calc_heat_equationPdS_i_param_1,
	.param .u32 _Z18calc_heat_equationPdS_i_param_2
)
{
	.reg .pred 	%p<7>;
	.reg .b32 	%r<15>;
	.reg .b64 	%rd<12>;
	.reg .b64 	%fd<9>;

	ld.param.u64 	%rd1, [_Z18calc_heat_equationPdS_i_param_0];
	ld.param.u64 	%rd2, [_Z18calc_heat_equationPdS_i_param_1];
	ld.param.u32 	%r4, [_Z18calc_heat_equationPdS_i_param_2];
	mov.u32 	%r5, %ctaid.x;
	mov.u32 	%r6, %ntid.x;
	mov.u32 	%r7, %tid.x;
	mad.lo.s32 	%r1, %r5, %r6, %r7;
	mov.u32 	%r8, %ctaid.y;
	mov.u32 	%r9, %ntid.y;
	mov.u32 	%r10, %tid.y;
	mad.lo.s32 	%r2, %r8, %r9, %r10;
	add.s32 	%r3, %r4, -1;
	setp.ge.s32 	%p1, %r1, %r3;
	setp.lt.s32 	%p2, %r1, 1;
	or.pred  	%p3, %p2, %p1;
	@%p3 bra 	$L__BB0_3;
	setp.ge.s32 	%p4, %r2, %r3;
	setp.eq.s32 	%p5, %r2, 0;
	or.pred  	%p6, %p5, %p4;
	@%p6 bra 	$L__BB0_3;
	cvta.to.global.u64 	%rd3, %rd1;
	mul.lo.s32 	%r11, %r4, %r2;
	add.s32 	%r12, %r11, %r1;
	mul.wide.s32 	%rd4, %r12, 8;
	add.s64 	%rd5, %rd3, %rd4;
	ld.global.f64 	%fd1, [%rd5+-8];
	ld.global.f64 	%fd2, [%rd5+8];
	sub.s32 	%r13, %r11, %r4;
	add.s32 	%r14, %r13, %r1;
	mul.wide.s32 	%rd6, %r14, 8;
	add.s64 	%rd7, %rd3, %rd6;
	ld.global.f64 	%fd3, [%rd7];
	mul.wide.s32 	%rd8, %r4, 8;
	add.s64 	%rd9, %rd5, %rd8;
	ld.global.f64 	%fd4, [%rd9];
	add.f64 	%fd5, %fd1, %fd2;
	add.f64 	%fd6, %fd5, %fd3;
	add.f64 	%fd7, %fd6, %fd4;
	mul.f64 	%fd8, %fd7, 0d3FD0000000000000;
	cvta.to.global.u64 	%rd10, %rd2;
	add.s64 	%rd11, %rd10, %rd4;
	st.global.f64 	[%rd11], %fd8;
$L__BB0_3:
	ret;

}
	// .globl	_Z9calc_diffPdS_S_i
.visible .entry _Z9calc_diffPdS_S_i(
	.param .u64 .ptr .align 1 _Z9calc_diffPdS_S_i_param_0,
	.param .u64 .ptr .align 1 _Z9calc_diffPdS_S_i_param_1,
	.param .u64 .ptr .align 1 _Z9calc_diffPdS_S_i_param_2,
	.param .u32 _Z9calc_diffPdS_S_i_param_3
)
{
	.reg .pred 	%p<4>;
	.reg .b32 	%r<14>;
	.reg .b64 	%rd<11>;
	.reg .b64 	%fd<4>;

	ld.param.u64 	%rd1, [_Z9calc_diffPdS_S_i_param_0];
	ld.param.u64 	%rd2, [_Z9calc_diffPdS_S_i_param_1];
	ld.param.u64 	%rd3, [_Z9calc_diffPdS_S_i_param_2];
	ld.param.u32 	%r4, [_Z9calc_diffPdS_S_i_param_3];
	mov.u32 	%r5, %ctaid.x;
	mov.u32 	%r6, %ntid.x;
	mov.u32 	%r7, %tid.x;
	mad.lo.s32 	%r1, %r5, %r6, %r7;
	mov.u32 	%r8, %ctaid.y;
	mov.u32 	%r9, %ntid.y;
	mov.u32 	%r10, %tid.y;
	mad.lo.s32 	%r11, %r8, %r9, %r10;
	setp.lt.s32 	%p1, %r1, 0;
	max.s32 	%r12, %r1, %r11;
	setp.ge.s32 	%p2, %r12, %r4;
	or.pred  	%p3, %p2, %p1;
	@%p3 bra 	$L__BB1_2;
	cvta.to.global.u64 	%rd4, %rd2;
	cvta.to.global.u64 	%rd5, %rd1;
	cvta.to.global.u64 	%rd6, %rd3;
	mad.lo.s32 	%r13, %r4, %r1, %r11;
	mul.wide.u32 	%rd7, %r13, 8;
	add.s64 	%rd8, %rd4, %rd7;
	ld.global.f64 	%fd1, [%rd8];
	add.s64 	%rd9, %rd5, %rd7;
	ld.global.f64 	%fd2, [%rd9];
	sub.f64 	%fd3, %fd1, %fd2;
	add.s64 	%rd10, %rd6, %rd7;
	st.global.f64 	[%rd10], %fd3;
$L__BB1_2:
	ret;

}
	// .globl	_ZN3cub18CUB_300001_SM_10006detail11EmptyKernelIvEEvv
.visible .entry _ZN3cub18CUB_300001_SM_10006detail11EmptyKernelIvEEvv()
{


	ret;

}
	// .globl	_ZN3cub18CUB_300001_SM_10006detail6reduce28DeviceReduceSingleTileKernelINS2_10policy_hubIdjN4cuda3__47maximumIvEEE10Policy1000EPdSB_jS8_ddNS5_3std3__410__identityEEEvT0_T1_T2_T3_T4_T6_
.visible .entry _ZN3cub18CUB_300001_SM_10006detail6reduce28DeviceReduceSingleTileKernelINS2_10policy_hubIdjN4cuda3__47maximumIvEEE10Policy1000EPdSB_jS8_ddNS5_3std3__410__identityEEEvT0_T1_T2_T3_T4_T6_(
	.param .u64 .ptr .align 1 _ZN3cub18CUB_300001_SM_10006detail6reduce28DeviceReduceSingleTileKernelINS2_10policy_hubIdjN4cuda3__47maximumIvEEE10Policy1000EPdSB_jS8_ddNS5_3std3__410__identityEEEvT0_T1_T2_T3_T4_T6__param_0,
	.param .u64 .ptr .align 1 _ZN3cub18CUB_300001_SM_10006detail6reduce28DeviceReduceSingleTileKernelINS2_10policy_hubIdjN4cuda3__47maximumIvEEE10Policy1000EPdSB_jS8_ddNS5_3std3__410__identityEEEvT0_T1_T2_T3_T4_T6__param_1,
	.param .u32 _ZN3cub18CUB_300001_SM_10006detail6reduce28DeviceReduceSingleTileKernelINS2_10policy_hubIdjN4cuda3__47maximumIvEEE10Policy1000EPdSB_jS8_ddNS5_3std3__410__identityEEEvT0_T1_T2_T3_T4_T6__param_2,
	.param .align 1 .b8 _ZN3cub18CUB_300001_SM_10006detail6reduce28DeviceReduceSingleTileKernelINS2_10policy_hubIdjN4cuda3__47maximumIvEEE10Policy1000EPdSB_jS8_ddNS5_3std3__410__identityEEEvT0_T1_T2_T3_T4_T6__param_3[1],
	.param .f64 _ZN3cub18CUB_300001_SM_10006detail6reduce28DeviceReduceSingleTileKernelINS2_10policy_hubIdjN4cuda3__47maximumIvEEE10Policy1000EPdSB_jS8_ddNS5_3std3__410__identityEEEvT0_T1_T2_T3_T4_T6__param_4,
	.param .align 1 .b8 _ZN3cub18CUB_300001_SM_10006detail6reduce28DeviceReduceSingleTileKernelINS2_10policy_hubIdjN4cuda3__47maximumIvEEE10Policy1000EPdSB_jS8_ddNS5_3std3__410__identityEEEvT0_T1_T2_T3_T4_T6__param_5[1]
)
.maxntid 256
.minnctapersm 1
{
	.reg .pred 	%p<220>;
	.reg .b32 	%r<482>;
	.reg .b64 	%rd<205>;
	.reg .b64 	%fd<381>;
	// demoted variable
	.shared .align 8 .b8 _ZZN3cub18CUB_300001_SM_10006detail6reduce28DeviceReduceSingleTileKernelINS2_10policy_hubIdjN4cuda3__47maximumIvEEE10Policy1000EPdSB_jS8_ddNS5_3std3__410__identityEEEvT0_T1_T2_T3_T4_T6_E12temp_storage[80];
	ld.param.u64 	%rd16, [_ZN3cub18CUB_300001_SM_10006detail6reduce28DeviceReduceSingleTileKernelINS2_10policy_hubIdjN4cuda3__47maximumIvEEE10Policy1000EPdSB_jS8_ddNS5_3std3__410__identityEEEvT0_T1_T2_T3_T4_T6__param_0];
	ld.param.u64 	%rd17, [_ZN3cub18CUB_300001_SM_10006detail6reduce28DeviceReduceSingleTileKernelINS2_10policy_hubIdjN4cuda3__47maximumIvEEE10Policy1000EPdSB_jS8_ddNS5_3std3__410__identityEEEvT0_T1_T2_T3_T4_T6__param_1];
	ld.param.u32 	%r69, [_ZN3cub18CUB_300001_SM_10006detail6reduce28DeviceReduceSingleTileKernelINS2_10policy_hubIdjN4cuda3__47maximumIvEEE10Policy1000EPdSB_jS8_ddNS5_3std3__410__identityEEEvT0_T1_T2_T3_T4_T6__param_2];
	ld.param.f64 	%fd58, [_ZN3cub18CUB_300001_SM_10006detail6reduce28DeviceReduceSingleTileKernelINS2_10policy_hubIdjN4cuda3__47maximumIvEEE10Policy1000EPdSB_jS8_ddNS5_3std3__410__identityEEEvT0_T1_T2_T3_T4_T6__param_4];
	cvta.to.global.u64 	%rd1, %rd17;
	setp.ne.s32 	%p1, %r69, 0;
	@%p1 bra 	$L__BB3_3;
	mov.u32 	%r455, %tid.x;
	setp.ne.s32 	%p219, %r455, 0;
	@%p219 bra 	$L__BB3_76;
	st.global.f64 	[%rd1], %fd58;
	bra.uni 	$L__BB3_76;
$L__BB3_3:
	and.b64  	%rd18, %rd16, 31;
	setp.ne.s64 	%p2, %rd18, 0;
	@%p2 bra 	$L__BB3_39;
	setp.gt.u32 	%p110, %r69, 2047;
	@%p110 bra 	$L__BB3_23;
	mov.u32 	%r1, %tid.x;
	setp.ge.u32 	%p159, %r1, %r69;
	mov.f64 	%fd359, 0d0000000000000000;
	mov.u32 	%r459, %r1;
	@%p159 bra 	$L__BB3_7;
	mul.wide.u32 	%rd168, %r1, 8;
	add.s64 	%rd167, %rd16, %rd168;
	// begin inline asm
	ld.global.nc.u64 %rd166, [%rd167];
	// end inline asm
	mov.b64 	%fd359, %rd166;
	add.s32 	%r459, %r1, 256;
$L__BB3_7:
	setp.ge.u32 	%p160, %r459, %r69;
	@%p160 bra 	$L__BB3_14;
	not.b32 	%r331, %r459;
	add.s32 	%r4, %r69, %r331;
	and.b32  	%r332, %r4, 768;
	setp.eq.s32 	%p161, %r332, 768;
	@%p161 bra 	$L__BB3_11;
	mul.wide.u32 	%rd169, %r459, 8;
	add.s64 	%rd201, %rd16, %rd169;
	shr.u32 	%r333, %r4, 8;
	add.s32 	%r334, %r333, 1;
	and.b32  	%r335, %r334, 3;
	neg.s32 	%r457, %r335;
$L__BB3_10:
	.pragma "nounroll";
	// begin inline asm
	ld.global.nc.u64 %rd170, [%rd201];
	// end inline asm
	mov.b64 	%fd272, %rd170;
	setp.lt.f64 	%p162, %fd359, %fd272;
	selp.f64 	%fd359, %fd272, %fd359, %p162;
	add.s32 	%r459, %r459, 256;
	add.s64 	%rd201, %rd201, 2048;
	add.s32 	%r457, %r457, 1;
	setp.ne.s32 	%p163, %r457, 0;
	@%p163 bra 	$L__BB3_10;
$L__BB3_11:
	setp.lt.u32 	%p164, %r4, 768;
	@%p164 bra 	$L__BB3_14;
	mul.wide.u32 	%rd172, %r459, 8;
	add.s64 	%rd202, %rd16, %rd172;
$L__BB3_13:
	// begin inline asm
	ld.global.nc.u64 %rd173, [%rd202];
	// end inline asm
	mov.b64 	%fd273, %rd173;
	setp.lt.f64 	%p165, %fd359, %fd273;
	selp.f64 	%fd274, %fd273, %fd359, %p165;
	add.s64 	%rd176, %rd202, 2048;
	// begin inline asm
	ld.global.nc.u64 %rd175, [%rd176];
	// end inline asm
	mov.b64 	%fd275, %rd175;
	setp.lt.f64 	%p166, %fd274, %fd275;
	selp.f64 	%fd276, %fd275, %fd274, %p166;
	add.s64 	%rd178, %rd202, 4096;
	// begin inline asm
	ld.global.nc.u64 %rd177, [%rd178];
	// end inline asm
	mov.b64 	%fd277, %rd177;
	setp.lt.f64 	%p167, %fd276, %fd277;
	selp.f64 	%fd278, %fd277, %fd276, %p167;
	add.s64 	%rd180, %rd202, 6144;
	// begin inline asm
	ld.global.nc.u64 %rd179, [%rd180];
	// end inline asm
	mov.b64 	%fd279, %rd179;
	setp.lt.f64 	%p168, %fd278, %fd279;
	selp.f64 	%fd359, %fd279, %fd278, %p168;
	add.s32 	%r459, %r459, 1024;
	add.s64 	%rd202, %rd202, 8192;
	setp.lt.s32 	%p169, %r459, %r69;
	@%p169 bra 	$L__BB3_13;
$L__BB3_14:
	setp.lt.u32 	%p170, %r69, 256;
	@%p170 bra 	$L__BB3_19;
	// begin inline asm
	mov.u32 %r399, %laneid;
	// end inline asm
	mov.b64 	%rd191, %fd359;
	mov.b64 	{%r401, %r406}, %rd191;
	mov.b32 	%r407, 1;
	mov.b32 	%r448, 31;
	mov.b32 	%r449, -1;
	// begin inline asm
	shfl.sync.down.b32 %r400, %r401, %r407, %r448, %r449;
	// end inline asm
	// begin inline asm
	shfl.sync.down.b32 %r405, %r406, %r407, %r448, %r449;
	// end inline asm
	mov.b64 	%rd192, {%r400, %r405};
	mov.b64 	%fd327, %rd192;
	setp.gt.s32 	%p198, %r399, 30;
	setp.lt.f64 	%p199, %fd359, %fd327;
	selp.f64 	%fd328, %fd327, %fd359, %p199;
	selp.f64 	%fd329, %fd359, %fd328, %p198;
	mov.b64 	%rd193, %fd329;
	mov.b64 	{%r411, %r416}, %rd193;
	mov.b32 	%r417, 2;
	// begin inline asm
	shfl.sync.down.b32 %r410, %r411, %r417, %r448, %r449;
	// end inline asm
	// begin inline asm
	shfl.sync.down.b32 %r415, %r416, %r417, %r448, %r449;
	// end inline asm
	mov.b64 	%rd194, {%r410, %r415};
	mov.b64 	%fd330, %rd194;
	setp.gt.s32 	%p200, %r399, 29;
	setp.lt.f64 	%p201, %fd329, %fd330;
	selp.f64 	%fd331, %fd330, %fd329, %p201;
	selp.f64 	%fd332, %fd329, %fd331, %p200;
	mov.b64 	%rd195, %fd332;
	mov.b64 	{%r421, %r426}, %rd195;
	mov.b32 	%r427, 4;
	// begin inline asm
	shfl.sync.down.b32 %r420, %r421, %r427, %r448, %r449;
	// end inline asm
	// begin inline asm
	shfl.sync.down.b32 %r425, %r426, %r427, %r448, %r449;
	// end inline asm
	mov.b64 	%rd196, {%r420, %r425};
	mov.b64 	%fd333, %rd196;
	setp.gt.s32 	%p202, %r399, 27;
	setp.lt.f64 	%p203, %fd332, %fd333;
	selp.f64 	%fd334, %fd333, %fd332, %p203;
	selp.f64 	%fd335, %fd332, %fd334, %p202;
	mov.b64 	%rd197, %fd335;
	mov.b64 	{%r431, %r436}, %rd197;
	mov.b32 	%r437, 8;
	// begin inline asm
	shfl.sync.down.b32 %r430, %r431, %r437, %r448, %r449;
	// end inline asm
	// begin inline asm
	shfl.sync.down.b32 %r435, %r436, %r437, %r448, %r449;
	// end inline asm
	mov.b64 	%rd198, {%r430, %r435};
	mov.b64 	%fd336, %rd198;
	setp.gt.s32 	%p204, %r399, 23;
	setp.lt.f64 	%p205, %fd335, %fd336;
	selp.f64 	%fd337, %fd336, %fd335, %p205;
	selp.f64 	%fd338, %fd335, %fd337, %p204;
	mov.b64 	%rd199, %fd338;
	mov.b64 	{%r441, %r446}, %rd199;
	mov.b32 	%r447, 16;
	// begin inline asm
	shfl.sync.down.b32 %r440, %r441, %r447, %r448, %r449;
	// end inline asm
	// begin inline asm
	shfl.sync.down.b32 %r445, %r446, %r447, %r448, %r449;
	// end inline asm
	mov.b64 	%rd200, {%r440, %r445};
	mov.b64 	%fd339, %rd200;
	setp.gt.s32 	%p206, %r399, 15;
	setp.lt.f64 	%p207, %fd338, %fd339;
	selp.f64 	%fd10, %fd339, %fd338, %p207;
	selp.f64 	%fd380, %fd338, %fd10, %p206;
	setp.ne.s32 	%p208, %r399, 0;
	@%p208 bra 	$L__BB3_17;
	shr.u32 	%r450, %r1, 2;
	and.b32  	%r451, %r450, 248;
	mov.u32 	%r452, _ZZN3cub18CUB_300001_SM_10006detail6reduce28DeviceReduceSingleTileKernelINS2_10policy_hubIdjN4cuda3__47maximumIvEEE10Policy1000EPdSB_jS8_ddNS5_3std3__410__identityEEEvT0_T1_T2_T3_T4_T6_E12temp_storage;
	add.s32 	%r453, %r452, %r451;
	st.shared.f64 	[%r453+8], %fd10;
$L__BB3_17:
	bar.sync 	0;
	setp.ne.s32 	%p209, %r1, 0;
	@%p209 bra 	$L__BB3_74;
	ld.shared.f64 	%fd340, [_ZZN3cub18CUB_300001_SM_10006detail6reduce28DeviceReduceSingleTileKernelINS2_10policy_hubIdjN4cuda3__47maximumIvEEE10Policy1000EPdSB_jS8_ddNS5_3std3__410__identityEEEvT0_T1_T2_T3_T4_T6_E12temp_storage+16];
	setp.lt.f64 	%p210, %fd380, %fd340;
	selp.f64 	%fd341, %fd340, %fd380, %p210;
	ld.shared.f64 	%fd342, [_ZZN3cub18CUB_300001_SM_10006detail6reduce28DeviceReduceSingleTileKernelINS2_10policy_hubIdjN4cuda3__47maximumIvEEE10Policy1000EPdSB_jS8_ddNS5_3std3__410__identityEEEvT0_T1_T2_T3_T4_T6_E12temp_storage+24];
	setp.lt.f64 	%p211, %fd341, %fd342;
	selp.f64 	%fd343, %fd342, %fd341, %p211;
	ld.shared.f64 	%fd344, [_ZZN3cub18CUB_300001_SM_10006detail6reduce28DeviceReduceSingleTileKernelINS2_10policy_hubIdjN4cuda3__47maximumIvEEE10Policy1000EPdSB_jS8_ddNS5_3std3__410__identityEEEvT0_T1_T2_T3_T4_T6_E12temp_storage+32];
	setp.lt.f64 	%p212, %fd343, %fd344;
	selp.f64 	%fd345, %fd344, %fd343, %p212;
	ld.shared.f64 	%fd346, [_ZZN3cub18CUB_300001_SM_10006detail6reduce28DeviceReduceSingleTileKernelINS2_10policy_hubIdjN4cuda3__47maximumIvEEE10Policy1000EPdSB_jS8_ddNS5_3std3__410__identityEEEvT0_T1_T2_T3_T4_T6_E12temp_storage+40];
	setp.lt.f64 	%p213, %fd345, %fd346;
	selp.f64 	%fd347, %fd346, %fd345, %p213;
	ld.shared.f64 	%fd348, [_ZZN3cub18CUB_300001_SM_10006detail6reduce28DeviceReduceSingleTileKernelINS2_10policy_hubIdjN4cuda3__47maximumIvEEE10Policy1000EPdSB_jS8_ddNS5_3std3__410__identityEEEvT0_T1_T2_T3_T4_T6_E12temp_storage+48];
	setp.lt.f64 	%p214, %fd347, %fd348;
	selp.f64 	%fd349, %fd348, %fd347, %p214;
	ld.shared.f64 	%fd350, [_ZZN3cub18CUB_300001_SM_10006detail6reduce28DeviceReduceSingleTileKernelINS2_10policy_hubIdjN4cuda3__47maximumIvEEE10Policy1000EPdSB_jS8_ddNS5_3std3__410__identityEEEvT0_T1_T2_T3_T4_T6_E12temp_storage+56];
	setp.lt.f64 	%p215, %fd349, %fd350;
	selp.f64 	%fd351, %fd350, %fd349, %p215;
	ld.shared.f64 	%fd352, [_ZZN3cub18CUB_300001_SM_10006detail6reduce28DeviceReduceSingleTileKernelINS2_10policy_hubIdjN4cuda3__47maximumIvEEE10Policy1000EPdSB_jS8_ddNS5_3std3__410__identityEEEvT0_T1_T2_T3_T4_T6_E12temp_storage+64];
	setp.lt.f64 	%p216, %fd351, %fd352;
	selp.f64 	%fd380, %fd352, %fd351, %p216;
	bra.uni 	$L__BB3_74;
$L__BB3_19:
	// begin inline asm
	mov.u32 %r336, %laneid;
	// end inline asm
	and.b32  	%r387, %r1, 992;
	add.s32 	%r388, %r387, 32;
	setp.gt.u32 	%p171, %r388, %r69;
	not.b32 	%r389, %r387;
	add.s32 	%r390, %r69, %r389;
	selp.b32 	%r385, %r390, 31, %p171;
	mov.b64 	%rd181, %fd359;
	mov.b64 	{%r338, %r343}, %rd181;
	mov.b32 	%r344, 1;
	mov.b32 	%r386, -1;
	// begin inline asm
	shfl.sync.down.b32 %r337, %r338, %r344, %r385, %r386;
	// end inline asm
	// begin inline asm
	shfl.sync.down.b32 %r342, %r343, %r344, %r385, %r386;
	// end inline asm
	mov.b64 	%rd182, {%r337, %r342};
	mov.b64 	%fd280, %rd182;
	setp.lt.s32 	%p172, %r336, %r385;
	setp.lt.f64 	%p173, %fd359, %fd280;
	selp.f64 	%fd281, %fd280, %fd359, %p173;
	selp.f64 	%fd282, %fd281, %fd359, %p172;
	mov.b64 	%rd183, %fd282;
	mov.b64 	{%r348, %r353}, %rd183;
	mov.b32 	%r354, 2;
	// begin inline asm
	shfl.sync.down.b32 %r347, %r348, %r354, %r385, %r386;
	// end inline asm
	// begin inline asm
	shfl.sync.down.b32 %r352, %r353, %r354, %r385, %r386;
	// end inline asm
	mov.b64 	%rd184, {%r347, %r352};
	mov.b64 	%fd283, %rd184;
	add.s32 	%r391, %r336, 2;
	setp.gt.s32 	%p174, %r391, %r385;
	setp.lt.f64 	%p175, %fd282, %fd283;
	selp.f64 	%fd284, %fd283, %fd282, %p175;
	selp.f64 	%fd285, %fd282, %fd284, %p174;
	mov.b64 	%rd185, %fd285;
	mov.b64 	{%r358, %r363}, %rd185;
	mov.b32 	%r364, 4;
	// begin inline asm
	shfl.sync.down.b32 %r357, %r358, %r364, %r385, %r386;
	// end inline asm
	// begin inline asm
	shfl.sync.down.b32 %r362, %r363, %r364, %r385, %r386;
	// end inline asm
	mov.b64 	%rd186, {%r357, %r362};
	mov.b64 	%fd286, %rd186;
	add.s32 	%r392, %r336, 4;
	setp.gt.s32 	%p176, %r392, %r385;
	setp.lt.f64 	%p177, %fd285, %fd286;
	selp.f64 	%fd287, %fd286, %fd285, %p177;
	selp.f64 	%fd288, %fd285, %fd287, %p176;
	mov.b64 	%rd187, %fd288;
	mov.b64 	{%r368, %r373}, %rd187;
	mov.b32 	%r374, 8;
	// begin inline asm
	shfl.sync.down.b32 %r367, %r368, %r374, %r385, %r386;
	// end inline asm
	// begin inline asm
	shfl.sync.down.b32 %r372, %r373, %r374, %r385, %r386;
	// end inline asm
	mov.b64 	%rd188, {%r367, %r372};
	mov.b64 	%fd289, %rd188;
	add.s32 	%r393, %r336, 8;
	setp.gt.s32 	%p178, %r393, %r385;
	setp.lt.f64 	%p179, %fd288, %fd289;
	selp.f64 	%fd290, %fd289, %fd288, %p179;
	selp.f64 	%fd291, %fd288, %fd290, %p178;
	mov.b64 	%rd189, %fd291;
	mov.b64 	{%r378, %r383}, %rd189;
	mov.b32 	%r384, 16;
	// begin inline asm
	shfl.sync.down.b32 %r377, %r378, %r384, %r385, %r386;
	// end inline asm
	// begin inline asm
	shfl.sync.down.b32 %r382, %r383, %r384, %r385, %r386;
	// end inline asm
	mov.b64 	%rd190, {%r377, %r382};
	mov.b64 	%fd292, %rd190;
	add.s32 	%r394, %r336, 16;
	setp.gt.s32 	%p180, %r394, %r385;
	setp.lt.f64 	%p181, %fd291, %fd292;
	selp.f64 	%fd293, %fd292, %fd291, %p181;
	selp.f64 	%fd380, %fd291, %fd293, %p180;
	setp.ne.s32 	%p182, %r336, 0;
	@%p182 bra 	$L__BB3_21;
	shr.u32 	%r395, %r1, 2;
	and.b32  	%r396, %r395, 248;
	mov.u32 	%r397, _ZZN3cub18CUB_300001_SM_10006detail6reduce28DeviceReduceSingleTileKernelINS2_10policy_hubIdjN4cuda3__47maximumIvEEE10Policy1000EPdSB_jS8_ddNS5_3std3__410__identityEEEvT0_T1_T2_T3_T4_T6_E12temp_storage;
	add.s32 	%r398, %r397, %r396;
	st.shared.f64 	[%r398+8], %fd380;
$L__BB3_21:
	bar.sync 	0;
	setp.ne.s32 	%p183, %r1, 0;
	@%p183 bra 	$L__BB3_74;
	setp.gt.u32 	%p184, %r69, 32;
	ld.shared.f64 	%fd294, [_ZZN3cub18CUB_300001_SM_10006detail6reduce28DeviceReduceSingleTileKernelINS2_10policy_hubIdjN4cuda3__47maximumIvEEE10Policy1000EPdSB_jS8_ddNS5_3std3__410__identityEEEvT0_T1_T2_T3_T4_T6_E12temp_storage+16];
	setp.lt.f64 	%p185, %fd380, %fd294;
	selp.f64 	%fd296, %fd294, %fd380, %p185;
	selp.f64 	%fd297, %fd296, %fd380, %p184;
	setp.gt.u32 	%p186, %r69, 64;
	ld.shared.f64 	%fd299, [_ZZN3cub18CUB_300001_SM_10006detail6reduce28DeviceReduceSingleTileKernelINS2_10policy_hubIdjN4cuda3__47maximumIvEEE10Policy1000EPdSB_jS8_ddNS5_3std3__410__identityEEEvT0_T1_T2_T3_T4_T6_E12temp_storage+24];
	setp.lt.f64 	%p187, %fd297, %fd299;
	selp.f64 	%fd301, %fd299, %fd297, %p187;
	selp.f64 	%fd302, %fd301, %fd297, %p186;
	setp.gt.u32 	%p188, %r69, 96;
	ld.shared.f64 	%fd304, [_ZZN3cub18CUB_300001_SM_10006detail6reduce28DeviceReduceSingleTileKernelINS2_10policy_hubIdjN4cuda3__47maximumIvEEE10Policy1000EPdSB_jS8_ddNS5_3std3__410__identityEEEvT0_T1_T2_T3_T4_T6_E12temp_storage+32];
	setp.lt.f64 	%p189, %fd302, %fd304;
	selp.f64 	%fd306, %fd304, %fd302, %p189;
	selp.f64 	%fd307, %fd306, %fd302, %p188;
	setp.gt.u32 	%p190, %r69, 128;
	ld.shared.f64 	%fd309, [_ZZN3cub18CUB_300001_SM_10006detail6reduce28DeviceReduceSingleTileKernelINS2_10policy_hubIdjN4cuda3__47maximumIvEEE10Policy1000EPdSB_jS8_ddNS5_3std3__410__identityEEEvT0_T1_T2_T3_T4_T6_E12temp_storage+40];
	setp.lt.f64 	%p191, %fd307, %fd309;
	selp.f64 	%fd311, %fd309, %fd307, %p191;
	selp.f64 	%fd312, %fd311, %fd307, %p190;
	setp.gt.u32 	%p192, %r69, 160;
	ld.shared.f64 	%fd314, [_ZZN3cub18CUB_300001_SM_10006detail6reduce28DeviceReduceSingleTileKernelINS2_10policy_hubIdjN4cuda3__47maximumIvEEE10Policy1000EPdSB_jS8_ddNS5_3std3__410__identityEEEvT0_T1_T2_T3_T4_T6_E12temp_storage+48];
	setp.lt.f64 	%p193, %fd312, %fd314;
	selp.f64 	%fd316, %fd314, %fd312, %p193;
	selp.f64 	%fd317, %fd316, %fd312, %p192;
	setp.gt.u32 	%p194, %r69, 192;
	ld.shared.f64 	%fd319, [_ZZN3cub18CUB_300001_SM_10006detail6reduce28DeviceReduceSingleTileKernelINS2_10policy_hubIdjN4cuda3__47maximumIvEEE10Policy1000EPdSB_jS8_ddNS5_3std3__410__identityEEEvT0_T1_T2_T3_T4_T6_E12temp_storage+56];
	setp.lt.f64 	%p195, %fd317, %fd319;
	selp.f64 	%fd321, %fd319, %fd317, %p195;
	selp.f64 	%fd322, %fd321, %fd317, %p194;
	setp.gt.u32 	%p196, %r69, 224;
	ld.shared.f64 	%fd324, [_ZZN3cub18CUB_300001_SM_10006detail6reduce28DeviceReduceSingleTileKernelINS2_10policy_hubIdjN4cuda3__47maximumIvEEE10Policy1000EPdSB_jS8_ddNS5_3std3__410__identityEEEvT0_T1_T2_T3_T4_T6_E12temp_storage+64];
	setp.lt.f64 	%p197, %fd322, %fd324;
	selp.f64 	%fd326, %fd324, %fd322, %p197;
	selp.f64 	%fd380, %fd326, %fd322, %p196;
	bra.uni 	$L__BB3_74;
$L__BB3_23:
	mov.u32 	%r13, %tid.x;
	shl.b32 	%r263, %r13, 2;
	mul.wide.u32 	%rd127, %r263, 8;
	add.s64 	%rd117, %rd16, %rd127;
	// begin inline asm
	ld.global.nc.v2.u64 {%rd115, %rd116}, [%rd117];
	// end inline asm
	add.s64 	%rd120, %rd117, 16;
	// begin inline asm
	ld.global.nc.v2.u64 {%rd118, %rd119}, [%rd120];
	// end inline asm
	mov.b64 	%fd206, %rd115;
	mov.b64 	%fd207, %rd116;
	mov.b64 	%fd208, %rd118;
	mov.b64 	%fd209, %rd119;
	add.s64 	%rd123, %rd117, 8192;
	// begin inline asm
	ld.global.nc.v2.u64 {%rd121, %rd122}, [%rd123];
	// end inline asm
	add.s64 	%rd126, %rd117, 8208;
	// begin inline asm
	ld.global.nc.v2.u64 {%rd124, %rd125}, [%rd126];
	// end inline asm
	mov.b64 	%fd210, %rd121;
	mov.b64 	%fd211, %rd122;
	mov.b64 	%fd212, %rd124;
	mov.b64 	%fd213, %rd125;
	setp.lt.f64 	%p111, %fd206, %fd207;
	selp.f64 	%fd214, %fd207, %fd206, %p111;
	setp.lt.f64 	%p112, %fd214, %fd208;
	selp.f64 	%fd215, %fd208, %fd214, %p112;
	setp.lt.f64 	%p113, %fd215, %fd209;
	selp.f64 	%fd216, %fd209, %fd215, %p113;
	setp.lt.f64 	%p114, %fd216, %fd210;
	selp.f64 	%fd217, %fd210, %fd216, %p114;
	setp.lt.f64 	%p115, %fd217, %fd211;
	selp.f64 	%fd218, %fd211, %fd217, %p115;
	setp.lt.f64 	%p116, %fd218, %fd212;
	selp.f64 	%fd219, %fd212, %fd218, %p116;
	setp.lt.f64 	%p117, %fd219, %fd213;
	selp.f64 	%fd366, %fd213, %fd219, %p117;
	add.s32 	%r14, %r69, -2048;
	setp.lt.u32 	%p118, %r14, 2048;
	mov.b32 	%r462, 2048;
	@%p118 bra 	$L__BB3_27;
	mov.b32 	%r462, 2048;
$L__BB3_25:
	mul.wide.u32 	%rd140, %r462, 8;
	add.s64 	%rd130, %rd117, %rd140;
	// begin inline asm
	ld.global.nc.v2.u64 {%rd128, %rd129}, [%rd130];
	// end inline asm
	add.s64 	%rd133, %rd130, 16;
	// begin inline asm
	ld.global.nc.v2.u64 {%rd131, %rd132}, [%rd133];
	// end inline asm
	mov.b64 	%fd220, %rd128;
	mov.b64 	%fd221, %rd129;
	mov.b64 	%fd222, %rd131;
	mov.b64 	%fd223, %rd132;
	add.s64 	%rd136, %rd130, 8192;
	// begin inline asm
	ld.global.nc.v2.u64 {%rd134, %rd135}, [%rd136];
	// end inline asm
	add.s64 	%rd139, %rd130, 8208;
	// begin inline asm
	ld.global.nc.v2.u64 {%rd137, %rd138}, [%rd139];
	// end inline asm
	mov.b64 	%fd224, %rd134;
	mov.b64 	%fd225, %rd135;
	mov.b64 	%fd226, %rd137;
	mov.b64 	%fd227, %rd138;
	setp.lt.f64 	%p119, %fd366, %fd220;
	selp.f64 	%fd228, %fd220, %fd366, %p119;
	setp.lt.f64 	%p120, %fd228, %fd221;
	selp.f64 	%fd229, %fd221, %fd228, %p120;
	setp.lt.f64 	%p121, %fd229, %fd222;
	selp.f64 	%fd230, %fd222, %fd229, %p121;
	setp.lt.f64 	%p122, %fd230, %fd223;
	selp.f64 	%fd231, %fd223, %fd230, %p122;
	setp.lt.f64 	%p123, %fd231, %fd224;
	selp.f64 	%fd232, %fd224, %fd231, %p123;
	setp.lt.f64 	%p124, %fd232, %fd225;
	selp.f64 	%fd233, %fd225, %fd232, %p124;
	setp.lt.f64 	%p125, %fd233, %fd226;
	selp.f64 	%fd234, %fd226, %fd233, %p125;
	setp.lt.f64 	%p126, %fd234, %fd227;
	selp.f64 	%fd366, %fd227, %fd234, %p126;
	sub.s32 	%r265, %r69, %r462;
	setp.lt.u32 	%p127, %r265, 2048;
	@%p127 bra 	$L__BB3_35;
	add.s32 	%r462, %r462, 2048;
	setp.le.u32 	%p128, %r462, %r14;
	@%p128 bra 	$L__BB3_25;
$L__BB3_27:
	setp.le.u32 	%p129, %r69, %r462;
	@%p129 bra 	$L__BB3_35;
	sub.s32 	%r18, %r69, %r462;
	setp.ge.s32 	%p130, %r13, %r18;
	@%p130 bra 	$L__BB3_35;
	not.b32 	%r266, %r13;
	add.s32 	%r267, %r69, %r266;
	sub.s32 	%r19, %r267, %r462;
	and.b32  	%r268, %r19, 768;
	setp.eq.s32 	%p131, %r268, 768;
	mov.u32 	%r466, %r13;
	@%p131 bra 	$L__BB3_32;
	add.s32 	%r464, %r13, %r462;
	shr.u32 	%r269, %r19, 8;
	add.s32 	%r270, %r269, 1;
	and.b32  	%r271, %r270, 3;
	neg.s32 	%r463, %r271;
	mov.u32 	%r466, %r13;
$L__BB3_31:
	.pragma "nounroll";
	mul.wide.u32 	%rd143, %r464, 8;
	add.s64 	%rd142, %rd16, %rd143;
	// begin inline asm
	ld.global.nc.u64 %rd141, [%rd142];
	// end inline asm
	mov.b64 	%fd236, %rd141;
	setp.lt.f64 	%p132, %fd366, %fd236;
	selp.f64 	%fd366, %fd236, %fd366, %p132;
	add.s32 	%r466, %r466, 256;
	add.s32 	%r464, %r464, 256;
	add.s32 	%r463, %r463, 1;
	setp.ne.s32 	%p133, %r463, 0;
	@%p133 bra 	$L__BB3_31;
$L__BB3_32:
	setp.lt.u32 	%p134, %r19, 768;
	@%p134 bra 	$L__BB3_35;
	add.s32 	%r468, %r466, 512;
	add.s32 	%r467, %r466, %r462;
$L__BB3_34:
	mul.wide.u32 	%rd152, %r467, 8;
	add.s64 	%rd145, %rd16, %rd152;
	// begin inline asm
	ld.global.nc.u64 %rd144, [%rd145];
	// end inline asm
	mov.b64 	%fd237, %rd144;
	setp.lt.f64 	%p135, %fd366, %fd237;
	selp.f64 	%fd238, %fd237, %fd366, %p135;
	add.s32 	%r272, %r467, 256;
	mul.wide.u32 	%rd153, %r272, 8;
	add.s64 	%rd147, %rd16, %rd153;
	// begin inline asm
	ld.global.nc.u64 %rd146, [%rd147];
	// end inline asm
	mov.b64 	%fd239, %rd146;
	setp.lt.f64 	%p136, %fd238, %fd239;
	selp.f64 	%fd240, %fd239, %fd238, %p136;
	add.s32 	%r273, %r467, 512;
	mul.wide.u32 	%rd154, %r273, 8;
	add.s64 	%rd149, %rd16, %rd154;
	// begin inline asm
	ld.global.nc.u64 %rd148, [%rd149];
	// end inline asm
	mov.b64 	%fd241, %rd148;
	setp.lt.f64 	%p137, %fd240, %fd241;
	selp.f64 	%fd242, %fd241, %fd240, %p137;
	add.s32 	%r274, %r467, 768;
	mul.wide.u32 	%rd155, %r274, 8;
	add.s64 	%rd151, %rd16, %rd155;
	// begin inline asm
	ld.global.nc.u64 %rd150, [%rd151];
	// end inline asm
	mov.b64 	%fd243, %rd150;
	setp.lt.f64 	%p138, %fd242, %fd243;
	selp.f64 	%fd366, %fd243, %fd242, %p138;
	add.s32 	%r33, %r468, 1024;
	add.s32 	%r275, %r468, 512;
	add.s32 	%r467, %r467, 1024;
	setp.lt.s32 	%p139, %r275, %r18;
	mov.u32 	%r468, %r33;
	@%p139 bra 	$L__BB3_34;
$L__BB3_35:
	// begin inline asm
	mov.u32 %r276, %laneid;
	// end inline asm
	mov.b64 	%rd156, %fd366;
	mov.b64 	{%r278, %r283}, %rd156;
	mov.b32 	%r284, 1;
	mov.b32 	%r325, 31;
	mov.b32 	%r326, -1;
	// begin inline asm
	shfl.sync.down.b32 %r277, %r278, %r284, %r325, %r326;
	// end inline asm
	// begin inline asm
	shfl.sync.down.b32 %r282, %r283, %r284, %r325, %r326;
	// end inline asm
	mov.b64 	%rd157, {%r277, %r282};
	mov.b64 	%fd244, %rd157;
	setp.gt.s32 	%p140, %r276, 30;
	setp.lt.f64 	%p141, %fd366, %fd244;
	selp.f64 	%fd245, %fd244, %fd366, %p141;
	selp.f64 	%fd246, %fd366, %fd245, %p140;
	mov.b64 	%rd158, %fd246;
	mov.b64 	{%r288, %r293}, %rd158;
	mov.b32 	%r294, 2;
	// begin inline asm
	shfl.sync.down.b32 %r287, %r288, %r294, %r325, %r326;
	// end inline asm
	// begin inline asm
	shfl.sync.down.b32 %r292, %r293, %r294, %r325, %r326;
	// end inline asm
	mov.b64 	%rd159, {%r287, %r292};
	mov.b64 	%fd247, %rd159;
	setp.gt.s32 	%p142, %r276, 29;
	setp.lt.f64 	%p143, %fd246, %fd247;
	selp.f64 	%fd248, %fd247, %fd246, %p143;
	selp.f64 	%fd249, %fd246, %fd248, %p142;
	mov.b64 	%rd160, %fd249;
	mov.b64 	{%r298, %r303}, %rd160;
	mov.b32 	%r304, 4;
	// begin inline asm
	shfl.sync.down.b32 %r297, %r298, %r304, %r325, %r326;
	// end inline asm
	// begin inline asm
	shfl.sync.down.b32 %r302, %r303, %r304, %r325, %r326;
	// end inline asm
	mov.b64 	%rd161, {%r297, %r302};
	mov.b64 	%fd250, %rd161;
	setp.gt.s32 	%p144, %r276, 27;
	setp.lt.f64 	%p145, %fd249, %fd250;
	selp.f64 	%fd251, %fd250, %fd249, %p145;
	selp.f64 	%fd252, %fd249, %fd251, %p144;
	mov.b64 	%rd162, %fd252;
	mov.b64 	{%r308, %r313}, %rd162;
	mov.b32 	%r314, 8;
	// begin inline asm
	shfl.sync.down.b32 %r307, %r308, %r314, %r325, %r326;
	// end inline asm
	// begin inline asm
	shfl.sync.down.b32 %r312, %r313, %r314, %r325, %r326;
	// end inline asm
	mov.b64 	%rd163, {%r307, %r312};
	mov.b64 	%fd253, %rd163;
	setp.gt.s32 	%p146, %r276, 23;
	setp.lt.f64 	%p147, %fd252, %fd253;
	selp.f64 	%fd254, %fd253, %fd252, %p147;
	selp.f64 	%fd255, %fd252, %fd254, %p146;
	mov.b64 	%rd164, %fd255;
	mov.b64 	{%r318, %r323}, %rd164;
	mov.b32 	%r324, 16;
	// begin inline asm
	shfl.sync.down.b32 %r317, %r318, %r324, %r325, %r326;
	// end inline asm
	// begin inline asm
	shfl.sync.down.b32 %r322, %r323, %r324, %r325, %r326;
	// end inline asm
	mov.b64 	%rd165, {%r317, %r322};
	mov.b64 	%fd256, %rd165;
	setp.gt.s32 	%p148, %r276, 15;
	setp.lt.f64 	%p149, %fd255, %fd256;
	selp.f64 	%fd26, %fd256, %fd255, %p149;
	selp.f64 	%fd380, %fd255, %fd26, %p148;
	setp.ne.s32 	%p150, %r276, 0;
	@%p150 bra 	$L__BB3_37;
	shr.u32 	%r327, %r13, 2;
	and.b32  	%r328, %r327, 248;
	mov.u32 	%r329, _ZZN3cub18CUB_300001_SM_10006detail6reduce28DeviceReduceSingleTileKernelINS2_10policy_hubIdjN4cuda3__47maximumIvEEE10Policy1000EPdSB_jS8_ddNS5_3std3__410__identityEEEvT0_T1_T2_T3_T4_T6_E12temp_storage;
	add.s32 	%r330, %r329, %r328;
	st.shared.f64 	[%r330+8], %fd26;
$L__BB3_37:
	bar.sync 	0;
	setp.ne.s32 	%p151, %r13, 0;
	@%p151 bra 	$L__BB3_74;
	ld.shared.f64 	%fd257, [_ZZN3cub18CUB_300001_SM_10006detail6reduce28DeviceReduceSingleTileKernelINS2_10policy_hubIdjN4cuda3__47maximumIvEEE10Policy1000EPdSB_jS8_ddNS5_3std3__410__identityEEEvT0_T1_T2_T3_T4_T6_E12temp_storage+16];
	setp.lt.f64 	%p152, %fd380, %fd257;
	selp.f64 	%fd258, %fd257, %fd380, %p152;
	ld.shared.f64 	%fd259, [_ZZN3cub18CUB_300001_SM_10006detail6reduce28DeviceReduceSingleTileKernelINS2_10policy_hubIdjN4cuda3__47maximumIvEEE10Policy1000EPdSB_jS8_ddNS5_3std3__410__identityEEEvT0_T1_T2_T3_T4_T6_E12temp_storage+24];
	setp.lt.f64 	%p153, %fd258, %fd259;
	selp.f64 	%fd260, %fd259, %fd258, %p153;
	ld.shared.f64 	%fd261, [_ZZN3cub18CUB_300001_SM_10006detail6reduce28DeviceReduceSingleTileKernelINS2_10policy_hubIdjN4cuda3__47maximumIvEEE10Policy1000EPdSB_jS8_ddNS5_3std3__410__identityEEEvT0_T1_T2_T3_T4_T6_E12temp_storage+32];
	setp.lt.f64 	%p154, %fd260, %fd261;
	selp.f64 	%fd262, %fd261, %fd260, %p154;
	ld.shared.f64 	%fd263, [_ZZN3cub18CUB_300001_SM_10006detail6reduce28DeviceReduceSingleTileKernelINS2_10policy_hubIdjN4cuda3__47maximumIvEEE10Policy1000EPdSB_jS8_ddNS5_3std3__410__identityEEEvT0_T1_T2_T3_T4_T6_E12temp_storage+40];
	setp.lt.f64 	%p155, %fd262, %fd263;
	selp.f64 	%fd264, %fd263, %fd262, %p155;
	ld.shared.f64 	%fd265, [_ZZN3cub18CUB_300001_SM_10006detail6reduce28DeviceReduceSingleTileKernelINS2_10policy_hubIdjN4cuda3__47maximumIvEEE10Policy1000EPdSB_jS8_ddNS5_3std3__410__identityEEEvT0_T1_T2_T3_T4_T6_E12temp_storage+48];
	setp.lt.f64 	%p156, %fd264, %fd265;
	selp.f64 	%fd266, %fd265, %fd264, %p156;
	ld.shared.f64 	%fd267, [_ZZN3cub18CUB_300001_SM_10006detail6reduce28DeviceReduceSingleTileKernelINS2_10policy_hubIdjN4cuda3__47maximumIvEEE10Policy1000EPdSB_jS8_ddNS5_3std3__410__identityEEEvT0_T1_T2_T3_T4_T6_E12temp_storage+56];
	setp.lt.f64 	%p157, %fd266, %fd267;
	selp.f64 	%fd268, %fd267, %fd266, %p157;
	ld.shared.f64 	%fd269, [_ZZN3cub18CUB_300001_SM_10006detail6reduce28DeviceReduceSingleTileKernelINS2_10policy_hubIdjN4cuda3__47maximumIvEEE10Policy1000EPdSB_jS8_ddNS5_3std3__410__identityEEEvT0_T1_T2_T3_T4_T6_E12temp_storage+64];
	setp.lt.f64 	%p158, %fd268, %fd269;
	selp.f64 	%fd380, %fd269, %fd268, %p158;
	bra.uni 	$L__BB3_74;
$L__BB3_39:
	setp.gt.u32 	%p3, %r69, 2047;
	@%p3 bra 	$L__BB3_58;
	mov.u32 	%r35, %tid.x;
	setp.ge.u32 	%p52, %r35, %r69;
	mov.f64 	%fd372, 0d0000000000000000;
	mov.u32 	%r472, %r35;
	@%p52 bra 	$L__BB3_42;
	mul.wide.u32 	%rd82, %r35, 8;
	add.s64 	%rd81, %rd16, %rd82;
	// begin inline asm
	ld.global.nc.u64 %rd80, [%rd81];
	// end inline asm
	mov.b64 	%fd372, %rd80;
	add.s32 	%r472, %r35, 256;
$L__BB3_42:
	setp.ge.u32 	%p53, %r472, %r69;
	@%p53 bra 	$L__BB3_49;
	not.b32 	%r139, %r472;
	add.s32 	%r38, %r69, %r139;
	and.b32  	%r140, %r38, 768;
	setp.eq.s32 	%p54, %r140, 768;
	@%p54 bra 	$L__BB3_46;
	mul.wide.u32 	%rd83, %r472, 8;
	add.s64 	%rd203, %rd16, %rd83;
	shr.u32 	%r141, %r38, 8;
	add.s32 	%r142, %r141, 1;
	and.b32  	%r143, %r142, 3;
	neg.s32 	%r470, %r143;
$L__BB3_45:
	.pragma "nounroll";
	// begin inline asm
	ld.global.nc.u64 %rd84, [%rd203];
	// end inline asm
	mov.b64 	%fd125, %rd84;
	setp.lt.f64 	%p55, %fd372, %fd125;
	selp.f64 	%fd372, %fd125, %fd372, %p55;
	add.s32 	%r472, %r472, 256;
	add.s64 	%rd203, %rd203, 2048;
	add.s32 	%r470, %r470, 1;
	setp.ne.s32 	%p56, %r470, 0;
	@%p56 bra 	$L__BB3_45;
$L__BB3_46:
	setp.lt.u32 	%p57, %r38, 768;
	@%p57 bra 	$L__BB3_49;
	mul.wide.u32 	%rd86, %r472, 8;
	add.s64 	%rd204, %rd16, %rd86;
$L__BB3_48:
	// begin inline asm
	ld.global.nc.u64 %rd87, [%rd204];
	// end inline asm
	mov.b64 	%fd126, %rd87;
	setp.lt.f64 	%p58, %fd372, %fd126;
	selp.f64 	%fd127, %fd126, %fd372, %p58;
	add.s64 	%rd90, %rd204, 2048;
	// begin inline asm
	ld.global.nc.u64 %rd89, [%rd90];
	// end inline asm
	mov.b64 	%fd128, %rd89;
	setp.lt.f64 	%p59, %fd127, %fd128;
	selp.f64 	%fd129, %fd128, %fd127, %p59;
	add.s64 	%rd92, %rd204, 4096;
	// begin inline asm
	ld.global.nc.u64 %rd91, [%rd92];
	// end inline asm
	mov.b64 	%fd130, %rd91;
	setp.lt.f64 	%p60, %fd129, %fd130;
	selp.f64 	%fd131, %fd130, %fd129, %p60;
	add.s64 	%rd94, %rd204, 6144;
	// begin inline asm
	ld.global.nc.u64 %rd93, [%rd94];
	// end inline asm
	mov.b64 	%fd132, %rd93;
	setp.lt.f64 	%p61, %fd131, %fd132;
	selp.f64 	%fd372, %fd132, %fd131, %p61;
	add.s32 	%r472, %r472, 1024;
	add.s64 	%rd204, %rd204, 8192;
	setp.lt.s32 	%p62, %r472, %r69;
	@%p62 bra 	$L__BB3_48;
$L__BB3_49:
	setp.lt.u32 	%p63, %r69, 256;
	@%p63 bra 	$L__BB3_54;
	// begin inline asm
	mov.u32 %r207, %laneid;
	// end inline asm
	mov.b64 	%rd105, %fd372;
	mov.b64 	{%r209, %r214}, %rd105;
	mov.b32 	%r215, 1;
	mov.b32 	%r256, 31;
	mov.b32 	%r257, -1;
	// begin inline asm
	shfl.sync.down.b32 %r208, %r209, %r215, %r256, %r257;
	// end inline asm
	// begin inline asm
	shfl.sync.down.b32 %r213, %r214, %r215, %r256, %r257;
	// end inline asm
	mov.b64 	%rd106, {%r208, %r213};
	mov.b64 	%fd180, %rd106;
	setp.gt.s32 	%p91, %r207, 30;
	setp.lt.f64 	%p92, %fd372, %fd180;
	selp.f64 	%fd181, %fd180, %fd372, %p92;
	selp.f64 	%fd182, %fd372, %fd181, %p91;
	mov.b64 	%rd107, %fd182;
	mov.b64 	{%r219, %r224}, %rd107;
	mov.b32 	%r225, 2;
	// begin inline asm
	shfl.sync.down.b32 %r218, %r219, %r225, %r256, %r257;
	// end inline asm
	// begin inline asm
	shfl.sync.down.b32 %r223, %r224, %r225, %r256, %r257;
	// end inline asm
	mov.b64 	%rd108, {%r218, %r223};
	mov.b64 	%fd183, %rd108;
	setp.gt.s32 	%p93, %r207, 29;
	setp.lt.f64 	%p94, %fd182, %fd183;
	selp.f64 	%fd184, %fd183, %fd182, %p94;
	selp.f64 	%fd185, %fd182, %fd184, %p93;
	mov.b64 	%rd109, %fd185;
	mov.b64 	{%r229, %r234}, %rd109;
	mov.b32 	%r235, 4;
	// begin inline asm
	shfl.sync.down.b32 %r228, %r229, %r235, %r256, %r257;
	// end inline asm
	// begin inline asm
	shfl.sync.down.b32 %r233, %r234, %r235, %r256, %r257;
	// end inline asm
	mov.b64 	%rd110, {%r228, %r233};
	mov.b64 	%fd186, %rd110;
	setp.gt.s32 	%p95, %r207, 27;
	setp.lt.f64 	%p96, %fd185, %fd186;
	selp.f64 	%fd187, %fd186, %fd185, %p96;
	selp.f64 	%fd188, %fd185, %fd187, %p95;
	mov.b64 	%rd111, %fd188;
	mov.b64 	{%r239, %r244}, %rd111;
	mov.b32 	%r245, 8;
	// begin inline asm
	shfl.sync.down.b32 %r238, %r239, %r245, %r256, %r257;
	// end inline asm
	// begin inline asm
	shfl.sync.down.b32 %r243, %r244, %r245, %r256, %r257;
	// end inline asm
	mov.b64 	%rd112, {%r238, %r243};
	mov.b64 	%fd189, %rd112;
	setp.gt.s32 	%p97, %r207, 23;
	setp.lt.f64 	%p98, %fd188, %fd189;
	selp.f64 	%fd190, %fd189, %fd188, %p98;
	selp.f64 	%fd191, %fd188, %fd190, %p97;
	mov.b64 	%rd113, %fd191;
	mov.b64 	{%r249, %r254}, %rd113;
	mov.b32 	%r255, 16;
	// begin inline asm
	shfl.sync.down.b32 %r248, %r249, %r255, %r256, %r257;
	// end inline asm
	// begin inline asm
	shfl.sync.down.b32 %r253, %r254, %r255, %r256, %r257;
	// end inline asm
	mov.b64 	%rd114, {%r248, %r253};
	mov.b64 	%fd192, %rd114;
	setp.gt.s32 	%p99, %r207, 15;
	setp.lt.f64 	%p100, %fd191, %fd192;
	selp.f64 	%fd38, %fd192, %fd191, %p100;
	selp.f64 	%fd380, %fd191, %fd38, %p99;
	setp.ne.s32 	%p101, %r207, 0;
	@%p101 bra 	$L__BB3_52;
	shr.u32 	%r258, %r35, 2;
	and.b32  	%r259, %r258, 248;
	mov.u32 	%r260, _ZZN3cub18CUB_300001_SM_10006detail6reduce28DeviceReduceSingleTileKernelINS2_10policy_hubIdjN4cuda3__47maximumIvEEE10Policy1000EPdSB_jS8_ddNS5_3std3__410__identityEEEvT0_T1_T2_T3_T4_T6_E12temp_storage;
	add.s32 	%r261, %r260, %r259;
	st.shared.f64 	[%r261+8], %fd38;
$L__BB3_52:
	bar.sync 	0;
	setp.ne.s32 	%p102, %r35, 0;
	@%p102 bra 	$L__BB3_74;
	ld.shared.f64 	%fd193, [_ZZN3cub18CUB_300001_SM_10006detail6reduce28DeviceReduceSingleTileKernelINS2_10policy_hubIdjN4cuda3__47maximumIvEEE10Policy1000EPdSB_jS8_ddNS5_3std3__410__identityEEEvT0_T1_T2_T3_T4_T6_E12temp_storage+16];
	setp.lt.f64 	%p103, %fd380, %fd193;
	selp.f64 	%fd194, %fd193, %fd380, %p103;
	ld.shared.f64 	%fd195, [_ZZN3cub18CUB_300001_SM_10006detail6reduce28DeviceReduceSingleTileKernelINS2_10policy_hubIdjN4cuda3__47maximumIvEEE10Policy1000EPdSB_jS8_ddNS5_3std3__410__identityEEEvT0_T1_T2_T3_T4_T6_E12temp_storage+24];
	setp.lt.f64 	%p104, %fd194, %fd195;
	selp.f64 	%fd196, %fd195, %fd194, %p104;
	ld.shared.f64 	%fd197, [_ZZN3cub18CUB_300001_SM_10006detail6reduce28DeviceReduceSingleTileKernelINS2_10policy_hubIdjN4cuda3__47maximumIvEEE10Policy1000EPdSB_jS8_ddNS5_3std3__410__identityEEEvT0_T1_T2_T3_T4_T6_E12temp_storage+32];
	setp.lt.f64 	%p105, %fd196, %fd197;
	selp.f64 	%fd198, %fd197, %fd196, %p105;
	ld.shared.f64 	%fd199, [_ZZN3cub18CUB_300001_SM_10006detail6reduce28DeviceReduceSingleTileKernelINS2_10policy_hubIdjN4cuda3__47maximumIvEEE10Policy1000EPdSB_jS8_ddNS5_3std3__410__identityEEEvT0_T1_T2_T3_T4_T6_E12temp_storage+40];
	setp.lt.f64 	%p106, %fd198, %fd199;
	selp.f64 	%fd200, %fd199, %fd198, %p106;
	ld.shared.f64 	%fd201, [_ZZN3cub18CUB_300001_SM_10006detail6reduce28DeviceReduceSingleTileKernelINS2_10policy_hubIdjN4cuda3__47maximumIvEEE10Policy1000EPdSB_jS8_ddNS5_3std3__410__identityEEEvT0_T1_T2_T3_T4_T6_E12temp_storage+48];
	setp.lt.f64 	%p107, %fd200, %fd201;
	selp.f64 	%fd202, %fd201, %fd200, %p107;
	ld.shared.f64 	%fd203, [_ZZN3cub18CUB_300001_SM_10006detail6reduce28DeviceReduceSingleTileKernelINS2_10policy_hubIdjN4cuda3__47maximumIvEEE10Policy1000EPdSB_jS8_ddNS5_3std3__410__identityEEEvT0_T1_T2_T3_T4_T6_E12temp_storage+56];
	setp.lt.f64 	%p108, %fd202, %fd203;
	selp.f64 	%fd204, %fd203, %fd202, %p108;
	ld.shared.f64 	%fd205, [_ZZN3cub18CUB_300001_SM_10006detail6reduce28DeviceReduceSingleTileKernelINS2_10policy_hubIdjN4cuda3__47maximumIvEEE10Policy1000EPdSB_jS8_ddNS5_3std3__410__identityEEEvT0_T1_T2_T3_T4_T6_E12temp_storage+64];
	setp.lt.f64 	%p109, %fd204, %fd205;
	selp.f64 	%fd380, %fd205, %fd204, %p109;
	bra.uni 	$L__BB3_74;
$L__BB3_54:
	// begin inline asm
	mov.u32 %r144, %laneid;
	// end inline asm
	and.b32  	%r195, %r35, 992;
	add.s32 	%r196, %r195, 32;
	setp.gt.u32 	%p64, %r196, %r69;
	not.b32 	%r197, %r195;
	add.s32 	%r198, %r69, %r197;
	selp.b32 	%r193, %r198, 31, %p64;
	mov.b64 	%rd95, %fd372;
	mov.b64 	{%r146, %r151}, %rd95;
	mov.b32 	%r152, 1;
	mov.b32 	%r194, -1;
	// begin inline asm
	shfl.sync.down.b32 %r145, %r146, %r152, %r193, %r194;
	// end inline asm
	// begin inline asm
	shfl.sync.down.b32 %r150, %r151, %r152, %r193, %r194;
	// end inline asm
	mov.b64 	%rd96, {%r145, %r150};
	mov.b64 	%fd133, %rd96;
	setp.lt.s32 	%p65, %r144, %r193;
	setp.lt.f64 	%p66, %fd372, %fd133;
	selp.f64 	%fd134, %fd133, %fd372, %p66;
	selp.f64 	%fd135, %fd134, %fd372, %p65;
	mov.b64 	%rd97, %fd135;
	mov.b64 	{%r156, %r161}, %rd97;
	mov.b32 	%r162, 2;
	// begin inline asm
	shfl.sync.down.b32 %r155, %r156, %r162, %r193, %r194;
	// end inline asm
	// begin inline asm
	shfl.sync.down.b32 %r160, %r161, %r162, %r193, %r194;
	// end inline asm
	mov.b64 	%rd98, {%r155, %r160};
	mov.b64 	%fd136, %rd98;
	add.s32 	%r199, %r144, 2;
	setp.gt.s32 	%p67, %r199, %r193;
	setp.lt.f64 	%p68, %fd135, %fd136;
	selp.f64 	%fd137, %fd136, %fd135, %p68;
	selp.f64 	%fd138, %fd135, %fd137, %p67;
	mov.b64 	%rd99, %fd138;
	mov.b64 	{%r166, %r171}, %rd99;
	mov.b32 	%r172, 4;
	// begin inline asm
	shfl.sync.down.b32 %r165, %r166, %r172, %r193, %r194;
	// end inline asm
	// begin inline asm
	shfl.sync.down.b32 %r170, %r171, %r172, %r193, %r194;
	// end inline asm
	mov.b64 	%rd100, {%r165, %r170};
	mov.b64 	%fd139, %rd100;
	add.s32 	%r200, %r144, 4;
	setp.gt.s32 	%p69, %r200, %r193;
	setp.lt.f64 	%p70, %fd138, %fd139;
	selp.f64 	%fd140, %fd139, %fd138, %p70;
	selp.f64 	%fd141, %fd138, %fd140, %p69;
	mov.b64 	%rd101, %fd141;
	mov.b64 	{%r176, %r181}, %rd101;
	mov.b32 	%r182, 8;
	// begin inline asm
	shfl.sync.down.b32 %r175, %r176, %r182, %r193, %r194;
	// end inline asm
	// begin inline asm
	shfl.sync.down.b32 %r180, %r181, %r182, %r193, %r194;
	// end inline asm
	mov.b64 	%rd102, {%r175, %r180};
	mov.b64 	%fd142, %rd102;
	add.s32 	%r201, %r144, 8;
	setp.gt.s32 	%p71, %r201, %r193;
	setp.lt.f64 	%p72, %fd141, %fd142;
	selp.f64 	%fd143, %fd142, %fd141, %p72;
	selp.f64 	%fd144, %fd141, %fd143, %p71;
	mov.b64 	%rd103, %fd144;
	mov.b64 	{%r186, %r191}, %rd103;
	mov.b32 	%r192, 16;
	// begin inline asm
	shfl.sync.down.b32 %r185, %r186, %r192, %r193, %r194;
	// end inline asm
	// begin inline asm
	shfl.sync.down.b32 %r190, %r191, %r192, %r193, %r194;
	// end inline asm
	mov.b64 	%rd104, {%r185, %r190};
	mov.b64 	%fd145, %rd104;
	add.s32 	%r202, %r144, 16;
	setp.gt.s32 	%p73, %r202, %r193;
	setp.lt.f64 	%p74, %fd144, %fd145;
	selp.f64 	%fd146, %fd145, %fd144, %p74;
	selp.f64 	%fd380, %fd144, %fd146, %p73;
	setp.ne.s32 	%p75, %r144, 0;
	@%p75 bra 	$L__BB3_56;
	shr.u32 	%r203, %r35, 2;
	and.b32  	%r204, %r203, 248;
	mov.u32 	%r205, _ZZN3cub18CUB_300001_SM_10006detail6reduce28DeviceReduceSingleTileKernelINS2_10policy_hubIdjN4cuda3__47maximumIvEEE10Policy1000EPdSB_jS8_ddNS5_3std3__410__identityEEEvT0_T1_T2_T3_T4_T6_E12temp_storage;
	add.s32 	%r206, %r205, %r204;
	st.shared.f64 	[%r206+8], %fd380;
$L__BB3_56:
	bar.sync 	0;
	setp.ne.s32 	%p76, %r35, 0;
	@%p76 bra 	$L__BB3_74;
	setp.gt.u32 	%p77, %r69, 32;
	ld.shared.f64 	%fd147, [_ZZN3cub18CUB_300001_SM_10006detail6reduce28DeviceReduceSingleTileKernelINS2_10policy_hubIdjN4cuda3__47maximumIvEEE10Policy1000EPdSB_jS8_ddNS5_3std3__410__identityEEEvT0_T1_T2_T3_T4_T6_E12temp_storage+16];
	setp.lt.f64 	%p78, %fd380, %fd147;
	selp.f64 	%fd149, %fd147, %fd380, %p78;
	selp.f64 	%fd150, %fd149, %fd380, %p77;
	setp.gt.u32 	%p79, %r69, 64;
	ld.shared.f64 	%fd152, [_ZZN3cub18CUB_300001_SM_10006detail6reduce28DeviceReduceSingleTileKernelINS2_10policy_hubIdjN4cuda3__47maximumIvEEE10Policy1000EPdSB_jS8_ddNS5_3std3__410__identityEEEvT0_T1_T2_T3_T4_T6_E12temp_storage+24];
	setp.lt.f64 	%p80, %fd150, %fd152;
	selp.f64 	%fd154, %fd152, %fd150, %p80;
	selp.f64 	%fd155, %fd154, %fd150, %p79;
	setp.gt.u32 	%p81, %r69, 96;
	ld.shared.f64 	%fd157, [_ZZN3cub18CUB_300001_SM_10006detail6reduce28DeviceReduceSingleTileKernelINS2_10policy_hubIdjN4cuda3__47maximumIvEEE10Policy1000EPdSB_jS8_ddNS5_3std3__410__identityEEEvT0_T1_T2_T3_T4_T6_E12temp_storage+32];
	setp.lt.f64 	%p82, %fd155, %fd157;
	selp.f64 	%fd159, %fd157, %fd155, %p82;
	selp.f64 	%fd160, %fd159, %fd155, %p81;
	setp.gt.u32 	%p83, %r69, 128;
	ld.shared.f64 	%fd162, [_ZZN3cub18CUB_300001_SM_10006detail6reduce28DeviceReduceSingleTileKernelINS2_10policy_hubIdjN4cuda3__47maximumIvEEE10Policy1000EPdSB_jS8_ddNS5_3std3__410__identityEEEvT0_T1_T2_T3_T4_T6_E12temp_storage+40];
	setp.lt.f64 	%p84, %fd160, %fd162;
	selp.f64 	%fd164, %fd162, %fd160, %p84;
	selp.f64 	%fd165, %fd164, %fd160, %p83;
	setp.gt.u32 	%p85, %r69, 160;
	ld.shared.f64 	%fd167, [_ZZN3cub18CUB_300001_SM_10006detail6reduce28DeviceReduceSingleTileKernelINS2_10policy_hubIdjN4cuda3__47maximumIvEEE10Policy1000EPdSB_jS8_ddNS5_3std3__410__identityEEEvT0_T1_T2_T3_T4_T6_E12temp_storage+48];
	setp.lt.f64 	%p86, %fd165, %fd167;
	selp.f64 	%fd169, %fd167, %fd165, %p86;
	selp.f64 	%fd170, %fd169, %fd165, %p85;
	setp.gt.u32 	%p87, %r69, 192;
	ld.shared.f64 	%fd172, [_ZZN3cub18CUB_300001_SM_10006detail6reduce28DeviceReduceSingleTileKernelINS2_10policy_hubIdjN4cuda3__47maximumIvEEE10Policy1000EPdSB_jS8_ddNS5_3std3__410__identityEEEvT0_T1_T2_T3_T4_T6_E12temp_storage+56];
	setp.lt.f64 	%p88, %fd170, %fd172;
	selp.f64 	%fd174, %fd172, %fd170, %p88;
	selp.f64 	%fd175, %fd174, %fd170, %p87;
	setp.gt.u32 	%p89, %r69, 224;
	ld.shared.f64 	%fd177, [_ZZN3cub18CUB_300001_SM_10006detail6reduce28DeviceReduceSingleTileKernelINS2_10policy_hubIdjN4cuda3__47maximumIvEEE10Policy1000EPdSB_jS8_ddNS5_3std3__410__identityEEEvT0_T1_T2_T3_T4_T6_E12temp_storage+64];
	setp.lt.f64 	%p90, %fd175, %fd177;
	selp.f64 	%fd179, %fd177, %fd175, %p90;
	selp.f64 	%fd380, %fd179, %fd175, %p89;
	bra.uni 	$L__BB3_74;
$L__BB3_58:
	mov.u32 	%r47, %tid.x;
	mul.wide.u32 	%rd35, %r47, 8;
	add.s64 	%rd20, %rd16, %rd35;
	// begin inline asm
	ld.global.nc.u64 %rd19, [%rd20];
	// end inline asm
	mov.b64 	%fd59, %rd19;
	add.s64 	%rd22, %rd20, 2048;
	// begin inline asm
	ld.global.nc.u64 %rd21, [%rd22];
	// end inline asm
	mov.b64 	%fd60, %rd21;
	add.s64 	%rd24, %rd20, 4096;
	// begin inline asm
	ld.global.nc.u64 %rd23, [%rd24];
	// end inline asm
	mov.b64 	%fd61, %rd23;
	add.s64 	%rd26, %rd20, 6144;
	// begin inline asm
	ld.global.nc.u64 %rd25, [%rd26];
	// end inline asm
	mov.b64 	%fd62, %rd25;
	add.s64 	%rd28, %rd20, 8192;
	// begin inline asm
	ld.global.nc.u64 %rd27, [%rd28];
	// end inline asm
	mov.b64 	%fd63, %rd27;
	add.s64 	%rd30, %rd20, 10240;
	// begin inline asm
	ld.global.nc.u64 %rd29, [%rd30];
	// end inline asm
	mov.b64 	%fd64, %rd29;
	add.s64 	%rd32, %rd20, 12288;
	// begin inline asm
	ld.global.nc.u64 %rd31, [%rd32];
	// end inline asm
	mov.b64 	%fd65, %rd31;
	add.s64 	%rd34, %rd20, 14336;
	// begin inline asm
	ld.global.nc.u64 %rd33, [%rd34];
	// end inline asm
	mov.b64 	%fd66, %rd33;
	setp.lt.f64 	%p4, %fd59, %fd60;
	selp.f64 	%fd67, %fd60, %fd59, %p4;
	setp.lt.f64 	%p5, %fd67, %fd61;
	selp.f64 	%fd68, %fd61, %fd67, %p5;
	setp.lt.f64 	%p6, %fd68, %fd62;
	selp.f64 	%fd69, %fd62, %fd68, %p6;
	setp.lt.f64 	%p7, %fd69, %fd63;
	selp.f64 	%fd70, %fd63, %fd69, %p7;
	setp.lt.f64 	%p8, %fd70, %fd64;
	selp.f64 	%fd71, %fd64, %fd70, %p8;
	setp.lt.f64 	%p9, %fd71, %fd65;
	selp.f64 	%fd72, %fd65, %fd71, %p9;
	setp.lt.f64 	%p10, %fd72, %fd66;
	selp.f64 	%fd379, %fd66, %fd72, %p10;
	add.s32 	%r48, %r69, -2048;
	setp.lt.u32 	%p11, %r48, 2048;
	mov.b32 	%r475, 2048;
	@%p11 bra 	$L__BB3_62;
	mov.b32 	%r475, 2048;
$L__BB3_60:
	add.s32 	%r72, %r47, %r475;
	mul.wide.u32 	%rd52, %r72, 8;
	add.s64 	%rd37, %rd16, %rd52;
	// begin inline asm
	ld.global.nc.u64 %rd36, [%rd37];
	// end inline asm
	mov.b64 	%fd73, %rd36;
	mul.wide.u32 	%rd53, %r475, 8;
	add.s64 	%rd54, %rd20, %rd53;
	add.s64 	%rd39, %rd54, 2048;
	// begin inline asm
	ld.global.nc.u64 %rd38, [%rd39];
	// end inline asm
	mov.b64 	%fd74, %rd38;
	add.s64 	%rd41, %rd54, 4096;
	// begin inline asm
	ld.global.nc.u64 %rd40, [%rd41];
	// end inline asm
	mov.b64 	%fd75, %rd40;
	add.s64 	%rd43, %rd54, 6144;
	// begin inline asm
	ld.global.nc.u64 %rd42, [%rd43];
	// end inline asm
	mov.b64 	%fd76, %rd42;
	add.s64 	%rd45, %rd54, 8192;
	// begin inline asm
	ld.global.nc.u64 %rd44, [%rd45];
	// end inline asm
	mov.b64 	%fd77, %rd44;
	add.s64 	%rd47, %rd54, 10240;
	// begin inline asm
	ld.global.nc.u64 %rd46, [%rd47];
	// end inline asm
	mov.b64 	%fd78, %rd46;
	add.s64 	%rd49, %rd54, 12288;
	// begin inline asm
	ld.global.nc.u64 %rd48, [%rd49];
	// end inline asm
	mov.b64 	%fd79, %rd48;
	add.s64 	%rd51, %rd54, 14336;
	// begin inline asm
	ld.global.nc.u64 %rd50, [%rd51];
	// end inline asm
	mov.b64 	%fd80, %rd50;
	setp.lt.f64 	%p12, %fd379, %fd73;
	selp.f64 	%fd81, %fd73, %fd379, %p12;
	setp.lt.f64 	%p13, %fd81, %fd74;
	selp.f64 	%fd82, %fd74, %fd81, %p13;
	setp.lt.f64 	%p14, %fd82, %fd75;
	selp.f64 	%fd83, %fd75, %fd82, %p14;
	setp.lt.f64 	%p15, %fd83, %fd76;
	selp.f64 	%fd84, %fd76, %fd83, %p15;
	setp.lt.f64 	%p16, %fd84, %fd77;
	selp.f64 	%fd85, %fd77, %fd84, %p16;
	setp.lt.f64 	%p17, %fd85, %fd78;
	selp.f64 	%fd86, %fd78, %fd85, %p17;
	setp.lt.f64 	%p18, %fd86, %fd79;
	selp.f64 	%fd87, %fd79, %fd86, %p18;
	setp.lt.f64 	%p19, %fd87, %fd80;
	selp.f64 	%fd379, %fd80, %fd87, %p19;
	sub.s32 	%r73, %r69, %r475;
	setp.lt.u32 	%p20, %r73, 2048;
	@%p20 bra 	$L__BB3_70;
	add.s32 	%r475, %r475, 2048;
	setp.le.u32 	%p21, %r475, %r48;
	@%p21 bra 	$L__BB3_60;
$L__BB3_62:
	setp.le.u32 	%p22, %r69, %r475;
	@%p22 bra 	$L__BB3_70;
	sub.s32 	%r52, %r69, %r475;
	setp.ge.s32 	%p23, %r47, %r52;
	@%p23 bra 	$L__BB3_70;
	not.b32 	%r74, %r47;
	add.s32 	%r75, %r69, %r74;
	sub.s32 	%r53, %r75, %r475;
	and.b32  	%r76, %r53, 768;
	setp.eq.s32 	%p24, %r76, 768;
	mov.u32 	%r479, %r47;
	@%p24 bra 	$L__BB3_67;
	add.s32 	%r477, %r47, %r475;
	shr.u32 	%r77, %r53, 8;
	add.s32 	%r78, %r77, 1;
	and.b32  	%r79, %r78, 3;
	neg.s32 	%r476, %r79;
	mov.u32 	%r479, %r47;
$L__BB3_66:
	.pragma "nounroll";
	mul.wide.u32 	%rd57, %r477, 8;
	add.s64 	%rd56, %rd16, %rd57;
	// begin inline asm
	ld.global.nc.u64 %rd55, [%rd56];
	// end inline asm
	mov.b64 	%fd89, %rd55;
	setp.lt.f64 	%p25, %fd379, %fd89;
	selp.f64 	%fd379, %fd89, %fd379, %p25;
	add.s32 	%r479, %r479, 256;
	add.s32 	%r477, %r477, 256;
	add.s32 	%r476, %r476, 1;
	setp.ne.s32 	%p26, %r476, 0;
	@%p26 bra 	$L__BB3_66;
$L__BB3_67:
	setp.lt.u32 	%p27, %r53, 768;
	@%p27 bra 	$L__BB3_70;
	add.s32 	%r481, %r479, 512;
	add.s32 	%r480, %r479, %r475;
$L__BB3_69:
	mul.wide.u32 	%rd66, %r480, 8;
	add.s64 	%rd59, %rd16, %rd66;
	// begin inline asm
	ld.global.nc.u64 %rd58, [%rd59];
	// end inline asm
	mov.b64 	%fd90, %rd58;
	setp.lt.f64 	%p28, %fd379, %fd90;
	selp.f64 	%fd91, %fd90, %fd379, %p28;
	add.s32 	%r80, %r480, 256;
	mul.wide.u32 	%rd67, %r80, 8;
	add.s64 	%rd61, %rd16, %rd67;
	// begin inline asm
	ld.global.nc.u64 %rd60, [%rd61];
	// end inline asm
	mov.b64 	%fd92, %rd60;
	setp.lt.f64 	%p29, %fd91, %fd92;
	selp.f64 	%fd93, %fd92, %fd91, %p29;
	add.s32 	%r81, %r480, 512;
	mul.wide.u32 	%rd68, %r81, 8;
	add.s64 	%rd63, %rd16, %rd68;
	// begin inline asm
	ld.global.nc.u64 %rd62, [%rd63];
	// end inline asm
	mov.b64 	%fd94, %rd62;
	setp.lt.f64 	%p30, %fd93, %fd94;
	selp.f64 	%fd95, %fd94, %fd93, %p30;
	add.s32 	%r82, %r480, 768;
	mul.wide.u32 	%rd69, %r82, 8;
	add.s64 	%rd65, %rd16, %rd69;
	// begin inline asm
	ld.global.nc.u64 %rd64, [%rd65];
	// end inline asm
	mov.b64 	%fd96, %rd64;
	setp.lt.f64 	%p31, %fd95, %fd96;
	selp.f64 	%fd379, %fd96, %fd95, %p31;
	add.s32 	%r67, %r481, 1024;
	add.s32 	%r83, %r481, 512;
	add.s32 	%r480, %r480, 1024;
	setp.lt.s32 	%p32, %r83, %r52;
	mov.u32 	%r481, %r67;
	@%p32 bra 	$L__BB3_69;
$L__BB3_70:
	// begin inline asm
	mov.u32 %r84, %laneid;
	// end inline asm
	mov.b64 	%rd70, %fd379;
	mov.b64 	{%r86, %r91}, %rd70;
	mov.b32 	%r92, 1;
	mov.b32 	%r133, 31;
	mov.b32 	%r134, -1;
	// begin inline asm
	shfl.sync.down.b32 %r85, %r86, %r92, %r133, %r134;
	// end inline asm
	// begin inline asm
	shfl.sync.down.b32 %r90, %r91, %r92, %r133, %r134;
	// end inline asm
	mov.b64 	%rd71, {%r85, %r90};
	mov.b64 	%fd97, %rd71;
	setp.gt.s32 	%p33, %r84, 30;
	setp.lt.f64 	%p34, %fd379, %fd97;
	selp.f64 	%fd98, %fd97, %fd379, %p34;
	selp.f64 	%fd99, %fd379, %fd98, %p33;
	mov.b64 	%rd72, %fd99;
	mov.b64 	{%r96, %r101}, %rd72;
	mov.b32 	%r102, 2;
	// begin inline asm
	shfl.sync.down.b32 %r95, %r96, %r102, %r133, %r134;
	// end inline asm
	// begin inline asm
	shfl.sync.down.b32 %r100, %r101, %r102, %r133, %r134;
	// end inline asm
	mov.b64 	%rd73, {%r95, %r100};
	mov.b64 	%fd100, %rd73;
	setp.gt.s32 	%p35, %r84, 29;
	setp.lt.f64 	%p36, %fd99, %fd100;
	selp.f64 	%fd101, %fd100, %fd99, %p36;
	selp.f64 	%fd102, %fd99, %fd101, %p35;
	mov.b64 	%rd74, %fd102;
	mov.b64 	{%r106, %r111}, %rd74;
	mov.b32 	%r112, 4;
	// begin inline asm
	shfl.sync.down.b32 %r105, %r106, %r112, %r133, %r134;
	// end inline asm
	// begin inline asm
	shfl.sync.down.b32 %r110, %r111, %r112, %r133, %r134;
	// end inline asm
	mov.b64 	%rd75, {%r105, %r110};
	mov.b64 	%fd103, %rd75;
	setp.gt.s32 	%p37, %r84, 27;
	setp.lt.f64 	%p38, %fd102, %fd103;
	selp.f64 	%fd104, %fd103, %fd102, %p38;
	selp.f64 	%fd105, %fd102, %fd104, %p37;
	mov.b64 	%rd76, %fd105;
	mov.b64 	{%r116, %r121}, %rd76;
	mov.b32 	%r122, 8;
	// begin inline asm
	shfl.sync.down.b32 %r115, %r116, %r122, %r133, %r134;
	// end inline asm
	// begin inline asm
	shfl.sync.down.b32 %r120, %r121, %r122, %r133, %r134;
	// end inline asm
	mov.b64 	%rd77, {%r115, %r120};
	mov.b64 	%fd106, %rd77;
	setp.gt.s32 	%p39, %r84, 23;
	setp.lt.f64 	%p40, %fd105, %fd106;
	selp.f64 	%fd107, %fd106, %fd105, %p40;
	selp.f64 	%fd108, %fd105, %fd107, %p39;
	mov.b64 	%rd78, %fd108;
	mov.b64 	{%r126, %r131}, %rd78;
	mov.b32 	%r132, 16;
	// begin inline asm
	shfl.sync.down.b32 %r125, %r126, %r132, %r133, %r134;
	// end inline asm
	// begin inline asm
	shfl.sync.down.b32 %r130, %r131, %r132, %r133, %r134;
	// end inline asm
	mov.b64 	%rd79, {%r125, %r130};
	mov.b64 	%fd109, %rd79;
	setp.gt.s32 	%p41, %r84, 15;
	setp.lt.f64 	%p42, %fd108, %fd109;
	selp.f64 	%fd54, %fd109, %fd108, %p42;
	selp.f64 	%fd380, %fd108, %fd54, %p41;
	setp.ne.s32 	%p43, %r84, 0;
	@%p43 bra 	$L__BB3_72;
	shr.u32 	%r135, %r47, 2;
	and.b32  	%r136, %r135, 248;
	mov.u32 	%r137, _ZZN3cub18CUB_300001_SM_10006detail6reduce28DeviceReduceSingleTileKernelINS2_10policy_hubIdjN4cuda3__47maximumIvEEE10Policy1000EPdSB_jS8_ddNS5_3std3__410__identityEEEvT0_T1_T2_T3_T4_T6_E12temp_storage;
	add.s32 	%r138, %r137, %r136;
	st.shared.f64 	[%r138+8], %fd54;
$L__BB3_72:
	bar.sync 	0;
	setp.ne.s32 	%p44, %r47, 0;
	@%p44 bra 	$L__BB3_74;
	ld.shared.f64 	%fd110, [_ZZN3cub18CUB_300001_SM_10006detail6reduce28DeviceReduceSingleTileKernelINS2_10policy_hubIdjN4cuda3__47maximumIvEEE10Policy1000EPdSB_jS8_ddNS5_3std3__410__identityEEEvT0_T1_T2_T3_T4_T6_E12temp_storage+16];
	setp.lt.f64 	%p45, %fd380, %fd110;
	selp.f64 	%fd111, %fd110, %fd380, %p45;
	ld.shared.f64 	%fd112, [_ZZN3cub18CUB_300001_SM_10006detail6reduce28DeviceReduceSingleTileKernelINS2_10policy_hubIdjN4cuda3__47maximumIvEEE10Policy1000EPdSB_jS8_ddNS5_3std3__410__identityEEEvT0_T1_T2_T3_T4_T6_E12temp_storage+24];
	setp.lt.f64 	%p46, %fd111, %fd112;
	selp.f64 	%fd113, %fd112, %fd111, %p46;
	ld.shared.f64 	%fd114, [_ZZN3cub18CUB_300001_SM_10006detail6reduce28DeviceReduceSingleTileKernelINS2_10policy_hubIdjN4cuda3__47maximumIvEEE10Policy1000EPdSB_jS8_ddNS5_3std3__410__identityEEEvT0_T1_T2_T3_T4_T6_E12temp_storage+32];
	setp.lt.f64 	%p47, %fd113, %fd114;
	selp.f64 	%fd115, %fd114, %fd113, %p47;
	ld.shared.f64 	%fd116, [_ZZN3cub18CUB_300001_SM_10006detail6reduce28DeviceReduceSingleTileKernelINS2_10policy_hubIdjN4cuda3__47maximumIvEEE10Policy1000EPdSB_jS8_ddNS5_3std3__410__identityEEEvT0_T1_T2_T3_T4_T6_E12temp_storage+40];
	setp.lt.f64 	%p48, %fd115, %fd116;
	selp.f64 	%fd117, %fd116, %fd115, %p48;
	ld.shared.f64 	%fd118, [_ZZN3cub18CUB_300001_SM_10006detail6reduce28DeviceReduceSingleTileKernelINS2_10policy_hubIdjN4cuda3__47maximumIvEEE10Policy1000EPdSB_jS8_ddNS5_3std3__410__identityEEEvT0_T1_T2_T3_T4_T6_E12temp_storage+48];
	setp.lt.f64 	%p49, %fd117, %fd118;
	selp.f64 	%fd119, %fd118, %fd117, %p49;
	ld.shared.f64 	%fd120, [_ZZN3cub18CUB_300001_SM_10006detail6reduce28DeviceReduceSingleTileKernelINS2_10policy_hubIdjN4cuda3__47maximumIvEEE10Policy1000EPdSB_jS8_ddNS5_3std3__410__identityEEEvT0_T1_T2_T3_T4_T6_E12temp_storage+56];
	setp.lt.f64 	%p50, %fd119, %fd120;
	selp.f64 	%fd121, %fd120, %fd119, %p50;
	ld.shared.f64 	%fd122, [_ZZN3cub18CUB_300001_SM_10006detail6reduce28DeviceReduceSingleTileKernelINS2_10policy_hubIdjN4cuda3__47maximumIvEEE10Policy1000EPdSB_jS8_ddNS5_3std3__410__identityEEEvT0_T1_T2_T3_T4_T6_E12temp_storage+64];
	setp.lt.f64 	%p51, %fd121, %fd122;
	selp.f64 	%fd380, %fd122, %fd121, %p51;
$L__BB3_74:
	mov.u32 	%r454, %tid.x;
	setp.ne.s32 	%p217, %r454, 0;
	@%p217 bra 	$L__BB3_76;
	setp.lt.f64 	%p218, %fd58, %fd380;
	selp.f64 	%fd353, %fd380, %fd58, %p218;
	st.global.f64 	[%rd1], %fd353;
$L__BB3_76:
	ret;

}
	// .globl	_ZN3cub18CUB_300001_SM_10006detail6reduce18DeviceReduceKernelINS2_10policy_hubIdjN4cuda3__47maximumIvEEE10Policy1000EPdjS8_dNS5_3std3__410__identityEEEvT0_PT3_T1_NS0_13GridEvenShareISI_EET2_T4_
.visible .entry _ZN3cub18CUB_300001_SM_10006detail6reduce18DeviceReduceKernelINS2_10policy_hubIdjN4cuda3__47maximumIvEEE10Policy1000EPdjS8_dNS5_3std3__410__identityEEEvT0_PT3_T1_NS0_13GridEvenShareISI_EET2_T4_(
	.param .u64 .ptr .align 1 _ZN3cub18CUB_300001_SM_10006detail6reduce18DeviceReduceKernelINS2_10policy_hubIdjN4cuda3__47maximumIvEEE10Policy1000EPdjS8_dNS5_3std3__410__identityEEEvT0_PT3_T1_NS0_13GridEvenShareISI_EET2_T4__param_0,
	.param .u64 .ptr .align 1 _ZN3cub18CUB_300001_SM_10006detail6reduce18DeviceReduceKernelINS2_10policy_hubIdjN4cuda3__47maximumIvEEE10Policy1000EPdjS8_dNS5_3std3__410__identityEEEvT0_PT3_T1_NS0_13GridEvenShareISI_EET2_T4__param_1,
	.param .u32 _ZN3cub18CUB_300001_SM_10006detail6reduce18DeviceReduceKernelINS2_10policy_hubIdjN4cuda3__47maximumIvEEE10Policy1000EPdjS8_dNS5_3std3__410__identityEEEvT0_PT3_T1_NS0_13GridEvenShareISI_EET2_T4__param_2,
	.param .align 4 .b8 _ZN3cub18CUB_300001_SM_10006detail6reduce18DeviceReduceKernelINS2_10policy_hubIdjN4cuda3__47maximumIvEEE10Policy1000EPdjS8_dNS5_3std3__410__identityEEEvT0_PT3_T1_NS0_13GridEvenShareISI_EET2_T4__param_3[40],
	.param .align 1 .b8 _ZN3cub18CUB_300001_SM_10006detail6reduce18DeviceReduceKernelINS2_10policy_hubIdjN4cuda3__47maximumIvEEE10Policy1000EPdjS8_dNS5_3std3__410__identityEEEvT0_PT3_T1_NS0_13GridEvenShareISI_EET2_T4__param_4[1],
	.param .align 1 .b8 _ZN3cub18CUB_300001_SM_10006detail6reduce18DeviceReduceKernelINS2_10policy_hubIdjN4cuda3__47maximumIvEEE10Policy1000EPdjS8_dNS5_3std3__410__identityEEEvT0_PT3_T1_NS0_13GridEvenShareISI_EET2_T4__param_5[1]
)
.maxntid 256
{
	.reg .pred 	%p<217>;
	.reg .b32 	%r<542>;
	.reg .b64 	%rd<197>;
	.reg .b64 	%fd<375>;
	// demoted variable
	.shared .align 8 .b8 _ZZN3cub18CUB_300001_SM_10006detail6reduce18DeviceReduceKernelINS2_10policy_hubIdjN4cuda3__47maximumIvEEE10Policy1000EPdjS8_dNS5_3std3__410__identityEEEvT0_PT3_T1_NS0_13GridEvenShareISI_EET2_T4_E12temp_storage[80];
	ld.param.u32 	%r1, [_ZN3cub18CUB_300001_SM_10006detail6reduce18DeviceReduceKernelINS2_10policy_hubIdjN4cuda3__47maximumIvEEE10Policy1000EPdjS8_dNS5_3std3__410__identityEEEvT0_PT3_T1_NS0_13GridEvenShareISI_EET2_T4__param_3+20];
	ld.param.u64 	%rd1, [_ZN3cub18CUB_300001_SM_10006detail6reduce18DeviceReduceKernelINS2_10policy_hubIdjN4cuda3__47maximumIvEEE10Policy1000EPdjS8_dNS5_3std3__410__identityEEEvT0_PT3_T1_NS0_13GridEvenShareISI_EET2_T4__param_0];
	ld.param.u32 	%r2, [_ZN3cub18CUB_300001_SM_10006detail6reduce18DeviceReduceKernelINS2_10policy_hubIdjN4cuda3__47maximumIvEEE10Policy1000EPdjS8_dNS5_3std3__410__identityEEEvT0_PT3_T1_NS0_13GridEvenShareISI_EET2_T4__param_3+24];
	mov.u32 	%r3, %ctaid.x;
	shl.b32 	%r4, %r2, 11;
	shl.b32 	%r5, %r3, 11;
	and.b64  	%rd3, %rd1, 31;
	setp.ne.s64 	%p1, %rd3, 0;
	@%p1 bra 	$L__BB4_36;
	sub.s32 	%r6, %r1, %r5;
	setp.gt.u32 	%p109, %r6, 2047;
	@%p109 bra 	$L__BB4_20;
	mov.u32 	%r7, %tid.x;
	setp.ge.u32 	%p158, %r7, %r6;
	mov.f64 	%fd355, 0d0000000000000000;
	mov.u32 	%r512, %r7;
	@%p158 bra 	$L__BB4_4;
	add.s32 	%r378, %r5, %r7;
	mul.wide.u32 	%rd157, %r378, 8;
	add.s64 	%rd156, %rd1, %rd157;
	// begin inline asm
	ld.global.nc.u64 %rd155, [%rd156];
	// end inline asm
	mov.b64 	%fd355, %rd155;
	add.s32 	%r512, %r7, 256;
$L__BB4_4:
	setp.ge.u32 	%p159, %r512, %r6;
	@%p159 bra 	$L__BB4_11;
	not.b32 	%r379, %r512;
	add.s32 	%r10, %r1, %r379;
	and.b32  	%r380, %r10, 768;
	setp.eq.s32 	%p160, %r380, 768;
	@%p160 bra 	$L__BB4_8;
	add.s32 	%r510, %r512, %r5;
	shr.u32 	%r381, %r10, 8;
	add.s32 	%r382, %r381, 1;
	and.b32  	%r383, %r382, 3;
	neg.s32 	%r509, %r383;
$L__BB4_7:
	.pragma "nounroll";
	mul.wide.u32 	%rd160, %r510, 8;
	add.s64 	%rd159, %rd1, %rd160;
	// begin inline asm
	ld.global.nc.u64 %rd158, [%rd159];
	// end inline asm
	mov.b64 	%fd269, %rd158;
	setp.lt.f64 	%p161, %fd355, %fd269;
	selp.f64 	%fd355, %fd269, %fd355, %p161;
	add.s32 	%r512, %r512, 256;
	add.s32 	%r510, %r510, 256;
	add.s32 	%r509, %r509, 1;
	setp.ne.s32 	%p162, %r509, 0;
	@%p162 bra 	$L__BB4_7;
$L__BB4_8:
	sub.s32 	%r384, %r10, %r5;
	setp.lt.u32 	%p163, %r384, 768;
	@%p163 bra 	$L__BB4_11;
	add.s32 	%r514, %r512, 512;
	add.s32 	%r513, %r512, %r5;
$L__BB4_10:
	mul.wide.u32 	%rd169, %r513, 8;
	add.s64 	%rd162, %rd1, %rd169;
	// begin inline asm
	ld.global.nc.u64 %rd161, [%rd162];
	// end inline asm
	mov.b64 	%fd270, %rd161;
	setp.lt.f64 	%p164, %fd355, %fd270;
	selp.f64 	%fd271, %fd270, %fd355, %p164;
	add.s32 	%r385, %r513, 256;
	mul.wide.u32 	%rd170, %r385, 8;
	add.s64 	%rd164, %rd1, %rd170;
	// begin inline asm
	ld.global.nc.u64 %rd163, [%rd164];
	// end inline asm
	mov.b64 	%fd272, %rd163;
	setp.lt.f64 	%p165, %fd271, %fd272;
	selp.f64 	%fd273, %fd272, %fd271, %p165;
	add.s32 	%r386, %r513, 512;
	mul.wide.u32 	%rd171, %r386, 8;
	add.s64 	%rd166, %rd1, %rd171;
	// begin inline asm
	ld.global.nc.u64 %rd165, [%rd166];
	// end inline asm
	mov.b64 	%fd274, %rd165;
	setp.lt.f64 	%p166, %fd273, %fd274;
	selp.f64 	%fd275, %fd274, %fd273, %p166;
	add.s32 	%r387, %r513, 768;
	mul.wide.u32 	%rd172, %r387, 8;
	add.s64 	%rd168, %rd1, %rd172;
	// begin inline asm
	ld.global.nc.u64 %rd167, [%rd168];
	// end inline asm
	mov.b64 	%fd276, %rd167;
	setp.lt.f64 	%p167, %fd275, %fd276;
	selp.f64 	%fd355, %fd276, %fd275, %p167;
	add.s32 	%r24, %r514, 1024;
	add.s32 	%r388, %r514, 512;
	add.s32 	%r513, %r513, 1024;
	setp.lt.s32 	%p168, %r388, %r6;
	mov.u32 	%r514, %r24;
	@%p168 bra 	$L__BB4_10;
$L__BB4_11:
	setp.lt.u32 	%p169, %r6, 256;
	@%p169 bra 	$L__BB4_16;
	// begin inline asm
	mov.u32 %r452, %laneid;
	// end inline asm
	mov.b64 	%rd183, %fd355;
	mov.b64 	{%r454, %r459}, %rd183;
	mov.b32 	%r460, 1;
	mov.b32 	%r501, 31;
	mov.b32 	%r502, -1;
	// begin inline asm
	shfl.sync.down.b32 %r453, %r454, %r460, %r501, %r502;
	// end inline asm
	// begin inline asm
	shfl.sync.down.b32 %r458, %r459, %r460, %r501, %r502;
	// end inline asm
	mov.b64 	%rd184, {%r453, %r458};
	mov.b64 	%fd324, %rd184;
	setp.gt.s32 	%p197, %r452, 30;
	setp.lt.f64 	%p198, %fd355, %fd324;
	selp.f64 	%fd325, %fd324, %fd355, %p198;
	selp.f64 	%fd326, %fd355, %fd325, %p197;
	mov.b64 	%rd185, %fd326;
	mov.b64 	{%r464, %r469}, %rd185;
	mov.b32 	%r470, 2;
	// begin inline asm
	shfl.sync.down.b32 %r463, %r464, %r470, %r501, %r502;
	// end inline asm
	// begin inline asm
	shfl.sync.down.b32 %r468, %r469, %r470, %r501, %r502;
	// end inline asm
	mov.b64 	%rd186, {%r463, %r468};
	mov.b64 	%fd327, %rd186;
	setp.gt.s32 	%p199, %r452, 29;
	setp.lt.f64 	%p200, %fd326, %fd327;
	selp.f64 	%fd328, %fd327, %fd326, %p200;
	selp.f64 	%fd329, %fd326, %fd328, %p199;
	mov.b64 	%rd187, %fd329;
	mov.b64 	{%r474, %r479}, %rd187;
	mov.b32 	%r480, 4;
	// begin inline asm
	shfl.sync.down.b32 %r473, %r474, %r480, %r501, %r502;
	// end inline asm
	// begin inline asm
	shfl.sync.down.b32 %r478, %r479, %r480, %r501, %r502;
	// end inline asm
	mov.b64 	%rd188, {%r473, %r478};
	mov.b64 	%fd330, %rd188;
	setp.gt.s32 	%p201, %r452, 27;
	setp.lt.f64 	%p202, %fd329, %fd330;
	selp.f64 	%fd331, %fd330, %fd329, %p202;
	selp.f64 	%fd332, %fd329, %fd331, %p201;
	mov.b64 	%rd189, %fd332;
	mov.b64 	{%r484, %r489}, %rd189;
	mov.b32 	%r490, 8;
	// begin inline asm
	shfl.sync.down.b32 %r483, %r484, %r490, %r501, %r502;
	// end inline asm
	// begin inline asm
	shfl.sync.down.b32 %r488, %r489, %r490, %r501, %r502;
	// end inline asm
	mov.b64 	%rd190, {%r483, %r488};
	mov.b64 	%fd333, %rd190;
	setp.gt.s32 	%p203, %r452, 23;
	setp.lt.f64 	%p204, %fd332, %fd333;
	selp.f64 	%fd334, %fd333, %fd332, %p204;
	selp.f64 	%fd335, %fd332, %fd334, %p203;
	mov.b64 	%rd191, %fd335;
	mov.b64 	{%r494, %r499}, %rd191;
	mov.b32 	%r500, 16;
	// begin inline asm
	shfl.sync.down.b32 %r493, %r494, %r500, %r501, %r502;
	// end inline asm
	// begin inline asm
	shfl.sync.down.b32 %r498, %r499, %r500, %r501, %r502;
	// end inline asm
	mov.b64 	%rd192, {%r493, %r498};
	mov.b64 	%fd336, %rd192;
	setp.gt.s32 	%p205, %r452, 15;
	setp.lt.f64 	%p206, %fd335, %fd336;
	selp.f64 	%fd10, %fd336, %fd335, %p206;
	selp.f64 	%fd374, %fd335, %fd10, %p205;
	setp.ne.s32 	%p207, %r452, 0;
	@%p207 bra 	$L__BB4_14;
	shr.u32 	%r503, %r7, 2;
	and.b32  	%r504, %r503, 248;
	mov.u32 	%r505, _ZZN3cub18CUB_300001_SM_10006detail6reduce18DeviceReduceKernelINS2_10policy_hubIdjN4cuda3__47maximumIvEEE10Policy1000EPdjS8_dNS5_3std3__410__identityEEEvT0_PT3_T1_NS0_13GridEvenShareISI_EET2_T4_E12temp_storage;
	add.s32 	%r506, %r505, %r504;
	st.shared.f64 	[%r506+8], %fd10;
$L__BB4_14:
	bar.sync 	0;
	setp.ne.s32 	%p208, %r7, 0;
	@%p208 bra 	$L__BB4_71;
	ld.shared.f64 	%fd337, [_ZZN3cub18CUB_300001_SM_10006detail6reduce18DeviceReduceKernelINS2_10policy_hubIdjN4cuda3__47maximumIvEEE10Policy1000EPdjS8_dNS5_3std3__410__identityEEEvT0_PT3_T1_NS0_13GridEvenShareISI_EET2_T4_E12temp_storage+16];
	setp.lt.f64 	%p209, %fd374, %fd337;
	selp.f64 	%fd338, %fd337, %fd374, %p209;
	ld.shared.f64 	%fd339, [_ZZN3cub18CUB_300001_SM_10006detail6reduce18DeviceReduceKernelINS2_10policy_hubIdjN4cuda3__47maximumIvEEE10Policy1000EPdjS8_dNS5_3std3__410__identityEEEvT0_PT3_T1_NS0_13GridEvenShareISI_EET2_T4_E12temp_storage+24];
	setp.lt.f64 	%p210, %fd338, %fd339;
	selp.f64 	%fd340, %fd339, %fd338, %p210;
	ld.shared.f64 	%fd341, [_ZZN3cub18CUB_300001_SM_10006detail6reduce18DeviceReduceKernelINS2_10policy_hubIdjN4cuda3__47maximumIvEEE10Policy1000EPdjS8_dNS5_3std3__410__identityEEEvT0_PT3_T1_NS0_13GridEvenShareISI_EET2_T4_E12temp_storage+32];
	setp.lt.f64 	%p211, %fd340, %fd341;
	selp.f64 	%fd342, %fd341, %fd340, %p211;
	ld.shared.f64 	%fd343, [_ZZN3cub18CUB_300001_SM_10006detail6reduce18DeviceReduceKernelINS2_10policy_hubIdjN4cuda3__47maximumIvEEE10Policy1000EPdjS8_dNS5_3std3__410__identityEEEvT0_PT3_T1_NS0_13GridEvenShareISI_EET2_T4_E12temp_storage+40];
	setp.lt.f64 	%p212, %fd342, %fd343;
	selp.f64 	%fd344, %fd343, %fd342, %p212;
	ld.shared.f64 	%fd345, [_ZZN3cub18CUB_300001_SM_10006detail6reduce18DeviceReduceKernelINS2_10policy_hubIdjN4cuda3__47maximumIvEEE10Policy1000EPdjS8_dNS5_3std3__410__identityEEEvT0_PT3_T1_NS0_13GridEvenShareISI_EET2_T4_E12temp_storage+48];
	setp.lt.f64 	%p213, %fd344, %fd345;
	selp.f64 	%fd346, %fd345, %fd344, %p213;
	ld.shared.f64 	%fd347, [_ZZN3cub18CUB_300001_SM_10006detail6reduce18DeviceReduceKernelINS2_10policy_hubIdjN4cuda3__47maximumIvEEE10Policy1000EPdjS8_dNS5_3std3__410__identityEEEvT0_PT3_T1_NS0_13GridEvenShareISI_EET2_T4_E12temp_storage+56];
	setp.lt.f64 	%p214, %fd346, %fd347;
	selp.f64 	%fd348, %fd347, %fd346, %p214;
	ld.shared.f64 	%fd349, [_ZZN3cub18CUB_300001_SM_10006detail6reduce18DeviceReduceKernelINS2_10policy_hubIdjN4cuda3__47maximumIvEEE10Policy1000EPdjS8_dNS5_3std3__410__identityEEEvT0_PT3_T1_NS0_13GridEvenShareISI_EET2_T4_E12temp_storage+64];
	setp.lt.f64 	%p215, %fd348, %fd349;
	selp.f64 	%fd374, %fd349, %fd348, %p215;
	bra.uni 	$L__BB4_71;
$L__BB4_16:
	// begin inline asm
	mov.u32 %r389, %laneid;
	// end inline asm
	and.b32  	%r440, %r7, 992;
	add.s32 	%r441, %r440, 32;
	setp.gt.u32 	%p170, %r441, %r6;
	not.b32 	%r442, %r440;
	add.s32 	%r443, %r6, %r442;
	selp.b32 	%r438, %r443, 31, %p170;
	mov.b64 	%rd173, %fd355;
	mov.b64 	{%r391, %r396}, %rd173;
	mov.b32 	%r397, 1;
	mov.b32 	%r439, -1;
	// begin inline asm
	shfl.sync.down.b32 %r390, %r391, %r397, %r438, %r439;
	// end inline asm
	// begin inline asm
	shfl.sync.down.b32 %r395, %r396, %r397, %r438, %r439;
	// end inline asm
	mov.b64 	%rd174, {%r390, %r395};
	mov.b64 	%fd277, %rd174;
	setp.lt.s32 	%p171, %r389, %r438;
	setp.lt.f64 	%p172, %fd355, %fd277;
	selp.f64 	%fd278, %fd277, %fd355, %p172;
	selp.f64 	%fd279, %fd278, %fd355, %p171;
	mov.b64 	%rd175, %fd279;
	mov.b64 	{%r401, %r406}, %rd175;
	mov.b32 	%r407, 2;
	// begin inline asm
	shfl.sync.down.b32 %r400, %r401, %r407, %r438, %r439;
	// end inline asm
	// begin inline asm
	shfl.sync.down.b32 %r405, %r406, %r407, %r438, %r439;
	// end inline asm
	mov.b64 	%rd176, {%r400, %r405};
	mov.b64 	%fd280, %rd176;
	add.s32 	%r444, %r389, 2;
	setp.gt.s32 	%p173, %r444, %r438;
	setp.lt.f64 	%p174, %fd279, %fd280;
	selp.f64 	%fd281, %fd280, %fd279, %p174;
	selp.f64 	%fd282, %fd279, %fd281, %p173;
	mov.b64 	%rd177, %fd282;
	mov.b64 	{%r411, %r416}, %rd177;
	mov.b32 	%r417, 4;
	// begin inline asm
	shfl.sync.down.b32 %r410, %r411, %r417, %r438, %r439;
	// end inline asm
	// begin inline asm
	shfl.sync.down.b32 %r415, %r416, %r417, %r438, %r439;
	// end inline asm
	mov.b64 	%rd178, {%r410, %r415};
	mov.b64 	%fd283, %rd178;
	add.s32 	%r445, %r389, 4;
	setp.gt.s32 	%p175, %r445, %r438;
	setp.lt.f64 	%p176, %fd282, %fd283;
	selp.f64 	%fd284, %fd283, %fd282, %p176;
	selp.f64 	%fd285, %fd282, %fd284, %p175;
	mov.b64 	%rd179, %fd285;
	mov.b64 	{%r421, %r426}, %rd179;
	mov.b32 	%r427, 8;
	// begin inline asm
	shfl.sync.down.b32 %r420, %r421, %r427, %r438, %r439;
	// end inline asm
	// begin inline asm
	shfl.sync.down.b32 %r425, %r426, %r427, %r438, %r439;
	// end inline asm
	mov.b64 	%rd180, {%r420, %r425};
	mov.b64 	%fd286, %rd180;
	add.s32 	%r446, %r389, 8;
	setp.gt.s32 	%p177, %r446, %r438;
	setp.lt.f64 	%p178, %fd285, %fd286;
	selp.f64 	%fd287, %fd286, %fd285, %p178;
	selp.f64 	%fd288, %fd285, %fd287, %p177;
	mov.b64 	%rd181, %fd288;
	mov.b64 	{%r431, %r436}, %rd181;
	mov.b32 	%r437, 16;
	// begin inline asm
	shfl.sync.down.b32 %r430, %r431, %r437, %r438, %r439;
	// end inline asm
	// begin inline asm
	shfl.sync.down.b32 %r435, %r436, %r437, %r438, %r439;
	// end inline asm
	mov.b64 	%rd182, {%r430, %r435};
	mov.b64 	%fd289, %rd182;
	add.s32 	%r447, %r389, 16;
	setp.gt.s32 	%p179, %r447, %r438;
	setp.lt.f64 	%p180, %fd288, %fd289;
	selp.f64 	%fd290, %fd289, %fd288, %p180;
	selp.f64 	%fd374, %fd288, %fd290, %p179;
	setp.ne.s32 	%p181, %r389, 0;
	@%p181 bra 	$L__BB4_18;
	shr.u32 	%r448, %r7, 2;
	and.b32  	%r449, %r448, 248;
	mov.u32 	%r450, _ZZN3cub18CUB_300001_SM_10006detail6reduce18DeviceReduceKernelINS2_10policy_hubIdjN4cuda3__47maximumIvEEE10Policy1000EPdjS8_dNS5_3std3__410__identityEEEvT0_PT3_T1_NS0_13GridEvenShareISI_EET2_T4_E12temp_storage;
	add.s32 	%r451, %r450, %r449;
	st.shared.f64 	[%r451+8], %fd374;
$L__BB4_18:
	bar.sync 	0;
	setp.ne.s32 	%p182, %r7, 0;
	@%p182 bra 	$L__BB4_71;
	setp.gt.u32 	%p183, %r6, 32;
	ld.shared.f64 	%fd291, [_ZZN3cub18CUB_300001_SM_10006detail6reduce18DeviceReduceKernelINS2_10policy_hubIdjN4cuda3__47maximumIvEEE10Policy1000EPdjS8_dNS5_3std3__410__identityEEEvT0_PT3_T1_NS0_13GridEvenShareISI_EET2_T4_E12temp_storage+16];
	setp.lt.f64 	%p184, %fd374, %fd291;
	selp.f64 	%fd293, %fd291, %fd374, %p184;
	selp.f64 	%fd294, %fd293, %fd374, %p183;
	setp.gt.u32 	%p185, %r6, 64;
	ld.shared.f64 	%fd296, [_ZZN3cub18CUB_300001_SM_10006detail6reduce18DeviceReduceKernelINS2_10policy_hubIdjN4cuda3__47maximumIvEEE10Policy1000EPdjS8_dNS5_3std3__410__identityEEEvT0_PT3_T1_NS0_13GridEvenShareISI_EET2_T4_E12temp_storage+24];
	setp.lt.f64 	%p186, %fd294, %fd296;
	selp.f64 	%fd298, %fd296, %fd294, %p186;
	selp.f64 	%fd299, %fd298, %fd294, %p185;
	setp.gt.u32 	%p187, %r6, 96;
	ld.shared.f64 	%fd301, [_ZZN3cub18CUB_300001_SM_10006detail6reduce18DeviceReduceKernelINS2_10policy_hubIdjN4cuda3__47maximumIvEEE10Policy1000EPdjS8_dNS5_3std3__410__identityEEEvT0_PT3_T1_NS0_13GridEvenShareISI_EET2_T4_E12temp_storage+32];
	setp.lt.f64 	%p188, %fd299, %fd301;
	selp.f64 	%fd303, %fd301, %fd299, %p188;
	selp.f64 	%fd304, %fd303, %fd299, %p187;
	setp.gt.u32 	%p189, %r6, 128;
	ld.shared.f64 	%fd306, [_ZZN3cub18CUB_300001_SM_10006detail6reduce18DeviceReduceKernelINS2_10policy_hubIdjN4cuda3__47maximumIvEEE10Policy1000EPdjS8_dNS5_3std3__410__identityEEEvT0_PT3_T1_NS0_13GridEvenShareISI_EET2_T4_E12temp_storage+40];
	setp.lt.f64 	%p190, %fd304, %fd306;
	selp.f64 	%fd308, %fd306, %fd304, %p190;
	selp.f64 	%fd309, %fd308, %fd304, %p189;
	setp.gt.u32 	%p191, %r6, 160;
	ld.shared.f64 	%fd311, [_ZZN3cub18CUB_300001_SM_10006detail6reduce18DeviceReduceKernelINS2_10policy_hubIdjN4cuda3__47maximumIvEEE10Policy1000EPdjS8_dNS5_3std3__410__identityEEEvT0_PT3_T1_NS0_13GridEvenShareISI_EET2_T4_E12temp_storage+48];
	setp.lt.f64 	%p192, %fd309, %fd311;
	selp.f64 	%fd313, %fd311, %fd309, %p192;
	selp.f64 	%fd314, %fd313, %fd309, %p191;
	setp.gt.u32 	%p193, %r6, 192;
	ld.shared.f64 	%fd316, [_ZZN3cub18CUB_300001_SM_10006detail6reduce18DeviceReduceKernelINS2_10policy_hubIdjN4cuda3__47maximumIvEEE10Policy1000EPdjS8_dNS5_3std3__410__identityEEEvT0_PT3_T1_NS0_13GridEvenShareISI_EET2_T4_E12temp_storage+56];
	setp.lt.f64 	%p194, %fd314, %fd316;
	selp.f64 	%fd318, %fd316, %fd314, %p194;
	selp.f64 	%fd319, %fd318, %fd314, %p193;
	setp.gt.u32 	%p195, %r6, 224;
	ld.shared.f64 	%fd321, [_ZZN3cub18CUB_300001_SM_10006detail6reduce18DeviceReduceKernelINS2_10policy_hubIdjN4cuda3__47maximumIvEEE10Policy1000EPdjS8_dNS5_3std3__410__identityEEEvT0_PT3_T1_NS0_13GridEvenShareISI_EET2_T4_E12temp_storage+64];
	setp.lt.f64 	%p196, %fd319, %fd321;
	selp.f64 	%fd323, %fd321, %fd319, %p196;
	selp.f64 	%fd374, %fd323, %fd319, %p195;
	bra.uni 	$L__BB4_71;
$L__BB4_20:
	mov.u32 	%r26, %tid.x;
	shl.b32 	%r305, %r26, 2;
	add.s32 	%r306, %r5, %r305;
	mul.wide.u32 	%rd113, %r306, 8;
	add.s64 	%rd103, %rd1, %rd113;
	// begin inline asm
	ld.global.nc.v2.u64 {%rd101, %rd102}, [%rd103];
	// end inline asm
	add.s64 	%rd106, %rd103, 16;
	// begin inline asm
	ld.global.nc.v2.u64 {%rd104, %rd105}, [%rd106];
	// end inline asm
	mov.b64 	%fd203, %rd101;
	mov.b64 	%fd204, %rd102;
	mov.b64 	%fd205, %rd104;
	mov.b64 	%fd206, %rd105;
	add.s64 	%rd109, %rd103, 8192;
	// begin inline asm
	ld.global.nc.v2.u64 {%rd107, %rd108}, [%rd109];
	// end inline asm
	add.s64 	%rd112, %rd103, 8208;
	// begin inline asm
	ld.global.nc.v2.u64 {%rd110, %rd111}, [%rd112];
	// end inline asm
	mov.b64 	%fd207, %rd107;
	mov.b64 	%fd208, %rd108;
	mov.b64 	%fd209, %rd110;
	mov.b64 	%fd210, %rd111;
	setp.lt.f64 	%p110, %fd203, %fd204;
	selp.f64 	%fd211, %fd204, %fd203, %p110;
	setp.lt.f64 	%p111, %fd211, %fd205;
	selp.f64 	%fd212, %fd205, %fd211, %p111;
	setp.lt.f64 	%p112, %fd212, %fd206;
	selp.f64 	%fd213, %fd206, %fd212, %p112;
	setp.lt.f64 	%p113, %fd213, %fd207;
	selp.f64 	%fd214, %fd207, %fd213, %p113;
	setp.lt.f64 	%p114, %fd214, %fd208;
	selp.f64 	%fd215, %fd208, %fd214, %p114;
	setp.lt.f64 	%p115, %fd215, %fd209;
	selp.f64 	%fd216, %fd209, %fd215, %p115;
	setp.lt.f64 	%p116, %fd216, %fd210;
	selp.f64 	%fd361, %fd210, %fd216, %p116;
	setp.lt.u32 	%p117, %r6, %r4;
	@%p117 bra 	$L__BB4_32;
	add.s32 	%r27, %r4, %r5;
	add.s32 	%r516, %r27, 256;
	add.s32 	%r515, %r27, %r26;
	mov.b32 	%r517, 0;
$L__BB4_22:
	add.s32 	%r5, %r5, %r4;
	add.s32 	%r308, %r1, -2048;
	setp.gt.u32 	%p118, %r5, %r308;
	@%p118 bra 	$L__BB4_24;
	cvt.u64.u32 	%rd126, %r5;
	cvt.u64.u32 	%rd127, %r305;
	add.s64 	%rd128, %rd126, %rd127;
	shl.b64 	%rd129, %rd128, 3;
	add.s64 	%rd116, %rd1, %rd129;
	// begin inline asm
	ld.global.nc.v2.u64 {%rd114, %rd115}, [%rd116];
	// end inline asm
	add.s64 	%rd119, %rd116, 16;
	// begin inline asm
	ld.global.nc.v2.u64 {%rd117, %rd118}, [%rd119];
	// end inline asm
	mov.b64 	%fd217, %rd114;
	mov.b64 	%fd218, %rd115;
	mov.b64 	%fd219, %rd117;
	mov.b64 	%fd220, %rd118;
	add.s64 	%rd122, %rd116, 8192;
	// begin inline asm
	ld.global.nc.v2.u64 {%rd120, %rd121}, [%rd122];
	// end inline asm
	add.s64 	%rd125, %rd116, 8208;
	// begin inline asm
	ld.global.nc.v2.u64 {%rd123, %rd124}, [%rd125];
	// end inline asm
	mov.b64 	%fd221, %rd120;
	mov.b64 	%fd222, %rd121;
	mov.b64 	%fd223, %rd123;
	mov.b64 	%fd224, %rd124;
	setp.lt.f64 	%p119, %fd361, %fd217;
	selp.f64 	%fd225, %fd217, %fd361, %p119;
	setp.lt.f64 	%p120, %fd225, %fd218;
	selp.f64 	%fd226, %fd218, %fd225, %p120;
	setp.lt.f64 	%p121, %fd226, %fd219;
	selp.f64 	%fd227, %fd219, %fd226, %p121;
	setp.lt.f64 	%p122, %fd227, %fd220;
	selp.f64 	%fd228, %fd220, %fd227, %p122;
	setp.lt.f64 	%p123, %fd228, %fd221;
	selp.f64 	%fd229, %fd221, %fd228, %p123;
	setp.lt.f64 	%p124, %fd229, %fd222;
	selp.f64 	%fd230, %fd222, %fd229, %p124;
	setp.lt.f64 	%p125, %fd230, %fd223;
	selp.f64 	%fd231, %fd223, %fd230, %p125;
	setp.lt.f64 	%p126, %fd231, %fd224;
	selp.f64 	%fd361, %fd224, %fd231, %p126;
	sub.s32 	%r310, %r1, %r5;
	setp.lt.u32 	%p127, %r310, %r4;
	add.s32 	%r517, %r517, 1;
	add.s32 	%r516, %r516, %r4;
	add.s32 	%r515, %r515, %r4;
	@%p127 bra 	$L__BB4_32;
	bra.uni 	$L__BB4_22;
$L__BB4_24:
	setp.le.u32 	%p128, %r1, %r5;
	@%p128 bra 	$L__BB4_32;
	sub.s32 	%r38, %r1, %r5;
	setp.ge.s32 	%p129, %r26, %r38;
	@%p129 bra 	$L__BB4_32;
	not.b32 	%r311, %r26;
	add.s32 	%r312, %r1, %r311;
	sub.s32 	%r313, %r312, %r27;
	mul.lo.s32 	%r314, %r2, %r517;
	shl.b32 	%r315, %r314, 11;
	sub.s32 	%r39, %r313, %r315;
	shr.u32 	%r316, %r312, 8;
	add.s32 	%r40, %r316, 1;
	and.b32  	%r317, %r312, 768;
	setp.eq.s32 	%p130, %r317, 768;
	mov.u32 	%r522, %r26;
	@%p130 bra 	$L__BB4_29;
	and.b32  	%r318, %r40, 3;
	neg.s32 	%r519, %r318;
	mov.u32 	%r522, %r26;
$L__BB4_28:
	.pragma "nounroll";
	mul.wide.u32 	%rd132, %r515, 8;
	add.s64 	%rd131, %rd1, %rd132;
	// begin inline asm
	ld.global.nc.u64 %rd130, [%rd131];
	// end inline asm
	mov.b64 	%fd233, %rd130;
	setp.lt.f64 	%p131, %fd361, %fd233;
	selp.f64 	%fd361, %fd233, %fd361, %p131;
	add.s32 	%r522, %r522, 256;
	add.s32 	%r515, %r515, 256;
	add.s32 	%r519, %r519, 1;
	setp.ne.s32 	%p132, %r519, 0;
	@%p132 bra 	$L__BB4_28;
$L__BB4_29:
	setp.lt.u32 	%p133, %r39, 768;
	@%p133 bra 	$L__BB4_32;
	add.s32 	%r524, %r522, 512;
	add.s32 	%r523, %r522, %r516;
$L__BB4_31:
	add.s32 	%r319, %r523, -256;
	mul.wide.u32 	%rd141, %r319, 8;
	add.s64 	%rd134, %rd1, %rd141;
	// begin inline asm
	ld.global.nc.u64 %rd133, [%rd134];
	// end inline asm
	mov.b64 	%fd234, %rd133;
	setp.lt.f64 	%p134, %fd361, %fd234;
	selp.f64 	%fd235, %fd234, %fd361, %p134;
	mul.wide.u32 	%rd142, %r523, 8;
	add.s64 	%rd136, %rd1, %rd142;
	// begin inline asm
	ld.global.nc.u64 %rd135, [%rd136];
	// end inline asm
	mov.b64 	%fd236, %rd135;
	setp.lt.f64 	%p135, %fd235, %fd236;
	selp.f64 	%fd237, %fd236, %fd235, %p135;
	add.s32 	%r320, %r523, 256;
	mul.wide.u32 	%rd143, %r320, 8;
	add.s64 	%rd138, %rd1, %rd143;
	// begin inline asm
	ld.global.nc.u64 %rd137, [%rd138];
	// end inline asm
	mov.b64 	%fd238, %rd137;
	setp.lt.f64 	%p136, %fd237, %fd238;
	selp.f64 	%fd239, %fd238, %fd237, %p136;
	add.s32 	%r321, %r523, 512;
	mul.wide.u32 	%rd144, %r321, 8;
	add.s64 	%rd140, %rd1, %rd144;
	// begin inline asm
	ld.global.nc.u64 %rd139, [%rd140];
	// end inline asm
	mov.b64 	%fd240, %rd139;
	setp.lt.f64 	%p137, %fd239, %fd240;
	selp.f64 	%fd361, %fd240, %fd239, %p137;
	add.s32 	%r53, %r524, 1024;
	add.s32 	%r322, %r524, 512;
	add.s32 	%r523, %r523, 1024;
	setp.lt.s32 	%p138, %r322, %r38;
	mov.u32 	%r524, %r53;
	@%p138 bra 	$L__BB4_31;
$L__BB4_32:
	// begin inline asm
	mov.u32 %r323, %laneid;
	// end inline asm
	mov.b64 	%rd145, %fd361;
	mov.b64 	{%r325, %r330}, %rd145;
	mov.b32 	%r331, 1;
	mov.b32 	%r372, 31;
	mov.b32 	%r373, -1;
	// begin inline asm
	shfl.sync.down.b32 %r324, %r325, %r331, %r372, %r373;
	// end inline asm
	// begin inline asm
	shfl.sync.down.b32 %r329, %r330, %r331, %r372, %r373;
	// end inline asm
	mov.b64 	%rd146, {%r324, %r329};
	mov.b64 	%fd241, %rd146;
	setp.gt.s32 	%p139, %r323, 30;
	setp.lt.f64 	%p140, %fd361, %fd241;
	selp.f64 	%fd242, %fd241, %fd361, %p140;
	selp.f64 	%fd243, %fd361, %fd242, %p139;
	mov.b64 	%rd147, %fd243;
	mov.b64 	{%r335, %r340}, %rd147;
	mov.b32 	%r341, 2;
	// begin inline asm
	shfl.sync.down.b32 %r334, %r335, %r341, %r372, %r373;
	// end inline asm
	// begin inline asm
	shfl.sync.down.b32 %r339, %r340, %r341, %r372, %r373;
	// end inline asm
	mov.b64 	%rd148, {%r334, %r339};
	mov.b64 	%fd244, %rd148;
	setp.gt.s32 	%p141, %r323, 29;
	setp.lt.f64 	%p142, %fd243, %fd244;
	selp.f64 	%fd245, %fd244, %fd243, %p142;
	selp.f64 	%fd246, %fd243, %fd245, %p141;
	mov.b64 	%rd149, %fd246;
	mov.b64 	{%r345, %r350}, %rd149;
	mov.b32 	%r351, 4;
	// begin inline asm
	shfl.sync.down.b32 %r344, %r345, %r351, %r372, %r373;
	// end inline asm
	// begin inline asm
	shfl.sync.down.b32 %r349, %r350, %r351, %r372, %r373;
	// end inline asm
	mov.b64 	%rd150, {%r344, %r349};
	mov.b64 	%fd247, %rd150;
	setp.gt.s32 	%p143, %r323, 27;
	setp.lt.f64 	%p144, %fd246, %fd247;
	selp.f64 	%fd248, %fd247, %fd246, %p144;
	selp.f64 	%fd249, %fd246, %fd248, %p143;
	mov.b64 	%rd151, %fd249;
	mov.b64 	{%r355, %r360}, %rd151;
	mov.b32 	%r361, 8;
	// begin inline asm
	shfl.sync.down.b32 %r354, %r355, %r361, %r372, %r373;
	// end inline asm
	// begin inline asm
	shfl.sync.down.b32 %r359, %r360, %r361, %r372, %r373;
	// end inline asm
	mov.b64 	%rd152, {%r354, %r359};
	mov.b64 	%fd250, %rd152;
	setp.gt.s32 	%p145, %r323, 23;
	setp.lt.f64 	%p146, %fd249, %fd250;
	selp.f64 	%fd251, %fd250, %fd249, %p146;
	selp.f64 	%fd252, %fd249, %fd251, %p145;
	mov.b64 	%rd153, %fd252;
	mov.b64 	{%r365, %r370}, %rd153;
	mov.b32 	%r371, 16;
	// begin inline asm
	shfl.sync.down.b32 %r364, %r365, %r371, %r372, %r373;
	// end inline asm
	// begin inline asm
	shfl.sync.down.b32 %r369, %r370, %r371, %r372, %r373;
	// end inline asm
	mov.b64 	%rd154, {%r364, %r369};
	mov.b64 	%fd253, %rd154;
	setp.gt.s32 	%p147, %r323, 15;
	setp.lt.f64 	%p148, %fd252, %fd253;
	selp.f64 	%fd25, %fd253, %fd252, %p148;
	selp.f64 	%fd374, %fd252, %fd25, %p147;
	setp.ne.s32 	%p149, %r323, 0;
	@%p149 bra 	$L__BB4_34;
	shr.u32 	%r374, %r26, 2;
	and.b32  	%r375, %r374, 248;
	mov.u32 	%r376, _ZZN3cub18CUB_300001_SM_10006detail6reduce18DeviceReduceKernelINS2_10policy_hubIdjN4cuda3__47maximumIvEEE10Policy1000EPdjS8_dNS5_3std3__410__identityEEEvT0_PT3_T1_NS0_13GridEvenShareISI_EET2_T4_E12temp_storage;
	add.s32 	%r377, %r376, %r375;
	st.shared.f64 	[%r377+8], %fd25;
$L__BB4_34:
	bar.sync 	0;
	setp.ne.s32 	%p150, %r26, 0;
	@%p150 bra 	$L__BB4_71;
	ld.shared.f64 	%fd254, [_ZZN3cub18CUB_300001_SM_10006detail6reduce18DeviceReduceKernelINS2_10policy_hubIdjN4cuda3__47maximumIvEEE10Policy1000EPdjS8_dNS5_3std3__410__identityEEEvT0_PT3_T1_NS0_13GridEvenShareISI_EET2_T4_E12temp_storage+16];
	setp.lt.f64 	%p151, %fd374, %fd254;
	selp.f64 	%fd255, %fd254, %fd374, %p151;
	ld.shared.f64 	%fd256, [_ZZN3cub18CUB_300001_SM_10006detail6reduce18DeviceReduceKernelINS2_10policy_hubIdjN4cuda3__47maximumIvEEE10Policy1000EPdjS8_dNS5_3std3__410__identityEEEvT0_PT3_T1_NS0_13GridEvenShareISI_EET2_T4_E12temp_storage+24];
	setp.lt.f64 	%p152, %fd255, %fd256;
	selp.f64 	%fd257, %fd256, %fd255, %p152;
	ld.shared.f64 	%fd258, [_ZZN3cub18CUB_300001_SM_10006detail6reduce18DeviceReduceKernelINS2_10policy_hubIdjN4cuda3__47maximumIvEEE10Policy1000EPdjS8_dNS5_3std3__410__identityEEEvT0_PT3_T1_NS0_13GridEvenShareISI_EET2_T4_E12temp_storage+32];
	setp.lt.f64 	%p153, %fd257, %fd258;
	selp.f64 	%fd259, %fd258, %fd257, %p153;
	ld.shared.f64 	%fd260, [_ZZN3cub18CUB_300001_SM_10006detail6reduce18DeviceReduceKernelINS2_10policy_hubIdjN4cuda3__47maximumIvEEE10Policy1000EPdjS8_dNS5_3std3__410__identityEEEvT0_PT3_T1_NS0_13GridEvenShareISI_EET2_T4_E12temp_storage+40];
	setp.lt.f64 	%p154, %fd259, %fd260;
	selp.f64 	%fd261, %fd260, %fd259, %p154;
	ld.shared.f64 	%fd262, [_ZZN3cub18CUB_300001_SM_10006detail6reduce18DeviceReduceKernelINS2_10policy_hubIdjN4cuda3__47maximumIvEEE10Policy1000EPdjS8_dNS5_3std3__410__identityEEEvT0_PT3_T1_NS0_13GridEvenShareISI_EET2_T4_E12temp_storage+48];
	setp.lt.f64 	%p155, %fd261, %fd262;
	selp.f64 	%fd263, %fd262, %fd261, %p155;
	ld.shared.f64 	%fd264, [_ZZN3cub18CUB_300001_SM_10006detail6reduce18DeviceReduceKernelINS2_10policy_hubIdjN4cuda3__47maximumIvEEE10Policy1000EPdjS8_dNS5_3std3__410__identityEEEvT0_PT3_T1_NS0_13GridEvenShareISI_EET2_T4_E12temp_storage+56];
	setp.lt.f64 	%p156, %fd263, %fd264;
	selp.f64 	%fd265, %fd264, %fd263, %p156;
	ld.shared.f64 	%fd266, [_ZZN3cub18CUB_300001_SM_10006detail6reduce18DeviceReduceKernelINS2_10policy_hubIdjN4cuda3__47maximumIvEEE10Policy1000EPdjS8_dNS5_3std3__410__identityEEEvT0_PT3_T1_NS0_13GridEvenShareISI_EET2_T4_E12temp_storage+64];
	setp.lt.f64 	%p157, %fd265, %fd266;
	selp.f64 	%fd374, %fd266, %fd265, %p157;
	bra.uni 	$L__BB4_71;
$L__BB4_36:
	sub.s32 	%r55, %r1, %r5;
	setp.gt.u32 	%p2, %r55, 2047;
	@%p2 bra 	$L__BB4_55;
	mov.u32 	%r56, %tid.x;
	setp.ge.u32 	%p51, %r56, %r55;
	mov.f64 	%fd367, 0d0000000000000000;
	mov.u32 	%r529, %r56;
	@%p51 bra 	$L__BB4_39;
	add.s32 	%r176, %r5, %r56;
	mul.wide.u32 	%rd65, %r176, 8;
	add.s64 	%rd64, %rd1, %rd65;
	// begin inline asm
	ld.global.nc.u64 %rd63, [%rd64];
	// end inline asm
	mov.b64 	%fd367, %rd63;
	add.s32 	%r529, %r56, 256;
$L__BB4_39:
	setp.ge.u32 	%p52, %r529, %r55;
	@%p52 bra 	$L__BB4_46;
	not.b32 	%r177, %r529;
	add.s32 	%r59, %r1, %r177;
	and.b32  	%r178, %r59, 768;
	setp.eq.s32 	%p53, %r178, 768;
	@%p53 bra 	$L__BB4_43;
	add.s32 	%r527, %r529, %r5;
	shr.u32 	%r179, %r59, 8;
	add.s32 	%r180, %r179, 1;
	and.b32  	%r181, %r180, 3;
	neg.s32 	%r526, %r181;
$L__BB4_42:
	.pragma "nounroll";
	mul.wide.u32 	%rd68, %r527, 8;
	add.s64 	%rd67, %rd1, %rd68;
	// begin inline asm
	ld.global.nc.u64 %rd66, [%rd67];
	// end inline asm
	mov.b64 	%fd122, %rd66;
	setp.lt.f64 	%p54, %fd367, %fd122;
	selp.f64 	%fd367, %fd122, %fd367, %p54;
	add.s32 	%r529, %r529, 256;
	add.s32 	%r527, %r527, 256;
	add.s32 	%r526, %r526, 1;
	setp.ne.s32 	%p55, %r526, 0;
	@%p55 bra 	$L__BB4_42;
$L__BB4_43:
	sub.s32 	%r182, %r59, %r5;
	setp.lt.u32 	%p56, %r182, 768;
	@%p56 bra 	$L__BB4_46;
	add.s32 	%r531, %r529, 512;
	add.s32 	%r530, %r529, %r5;
$L__BB4_45:
	mul.wide.u32 	%rd77, %r530, 8;
	add.s64 	%rd70, %rd1, %rd77;
	// begin inline asm
	ld.global.nc.u64 %rd69, [%rd70];
	// end inline asm
	mov.b64 	%fd123, %rd69;
	setp.lt.f64 	%p57, %fd367, %fd123;
	selp.f64 	%fd124, %fd123, %fd367, %p57;
	add.s32 	%r183, %r530, 256;
	mul.wide.u32 	%rd78, %r183, 8;
	add.s64 	%rd72, %rd1, %rd78;
	// begin inline asm
	ld.global.nc.u64 %rd71, [%rd72];
	// end inline asm
	mov.b64 	%fd125, %rd71;
	setp.lt.f64 	%p58, %fd124, %fd125;
	selp.f64 	%fd126, %fd125, %fd124, %p58;
	add.s32 	%r184, %r530, 512;
	mul.wide.u32 	%rd79, %r184, 8;
	add.s64 	%rd74, %rd1, %rd79;
	// begin inline asm
	ld.global.nc.u64 %rd73, [%rd74];
	// end inline asm
	mov.b64 	%fd127, %rd73;
	setp.lt.f64 	%p59, %fd126, %fd127;
	selp.f64 	%fd128, %fd127, %fd126, %p59;
	add.s32 	%r185, %r530, 768;
	mul.wide.u32 	%rd80, %r185, 8;
	add.s64 	%rd76, %rd1, %rd80;
	// begin inline asm
	ld.global.nc.u64 %rd75, [%rd76];
	// end inline asm
	mov.b64 	%fd129, %rd75;
	setp.lt.f64 	%p60, %fd128, %fd129;
	selp.f64 	%fd367, %fd129, %fd128, %p60;
	add.s32 	%r73, %r531, 1024;
	add.s32 	%r186, %r531, 512;
	add.s32 	%r530, %r530, 1024;
	setp.lt.s32 	%p61, %r186, %r55;
	mov.u32 	%r531, %r73;
	@%p61 bra 	$L__BB4_45;
$L__BB4_46:
	setp.lt.u32 	%p62, %r55, 256;
	@%p62 bra 	$L__BB4_51;
	// begin inline asm
	mov.u32 %r250, %laneid;
	// end inline asm
	mov.b64 	%rd91, %fd367;
	mov.b64 	{%r252, %r257}, %rd91;
	mov.b32 	%r258, 1;
	mov.b32 	%r299, 31;
	mov.b32 	%r300, -1;
	// begin inline asm
	shfl.sync.down.b32 %r251, %r252, %r258, %r299, %r300;
	// end inline asm
	// begin inline asm
	shfl.sync.down.b32 %r256, %r257, %r258, %r299, %r300;
	// end inline asm
	mov.b64 	%rd92, {%r251, %r256};
	mov.b64 	%fd177, %rd92;
	setp.gt.s32 	%p90, %r250, 30;
	setp.lt.f64 	%p91, %fd367, %fd177;
	selp.f64 	%fd178, %fd177, %fd367, %p91;
	selp.f64 	%fd179, %fd367, %fd178, %p90;
	mov.b64 	%rd93, %fd179;
	mov.b64 	{%r262, %r267}, %rd93;
	mov.b32 	%r268, 2;
	// begin inline asm
	shfl.sync.down.b32 %r261, %r262, %r268, %r299, %r300;
	// end inline asm
	// begin inline asm
	shfl.sync.down.b32 %r266, %r267, %r268, %r299, %r300;
	// end inline asm
	mov.b64 	%rd94, {%r261, %r266};
	mov.b64 	%fd180, %rd94;
	setp.gt.s32 	%p92, %r250, 29;
	setp.lt.f64 	%p93, %fd179, %fd180;
	selp.f64 	%fd181, %fd180, %fd179, %p93;
	selp.f64 	%fd182, %fd179, %fd181, %p92;
	mov.b64 	%rd95, %fd182;
	mov.b64 	{%r272, %r277}, %rd95;
	mov.b32 	%r278, 4;
	// begin inline asm
	shfl.sync.down.b32 %r271, %r272, %r278, %r299, %r300;
	// end inline asm
	// begin inline asm
	shfl.sync.down.b32 %r276, %r277, %r278, %r299, %r300;
	// end inline asm
	mov.b64 	%rd96, {%r271, %r276};
	mov.b64 	%fd183, %rd96;
	setp.gt.s32 	%p94, %r250, 27;
	setp.lt.f64 	%p95, %fd182, %fd183;
	selp.f64 	%fd184, %fd183, %fd182, %p95;
	selp.f64 	%fd185, %fd182, %fd184, %p94;
	mov.b64 	%rd97, %fd185;
	mov.b64 	{%r282, %r287}, %rd97;
	mov.b32 	%r288, 8;
	// begin inline asm
	shfl.sync.down.b32 %r281, %r282, %r288, %r299, %r300;
	// end inline asm
	// begin inline asm
	shfl.sync.down.b32 %r286, %r287, %r288, %r299, %r300;
	// end inline asm
	mov.b64 	%rd98, {%r281, %r286};
	mov.b64 	%fd186, %rd98;
	setp.gt.s32 	%p96, %r250, 23;
	setp.lt.f64 	%p97, %fd185, %fd186;
	selp.f64 	%fd187, %fd186, %fd185, %p97;
	selp.f64 	%fd188, %fd185, %fd187, %p96;
	mov.b64 	%rd99, %fd188;
	mov.b64 	{%r292, %r297}, %rd99;
	mov.b32 	%r298, 16;
	// begin inline asm
	shfl.sync.down.b32 %r291, %r292, %r298, %r299, %r300;
	// end inline asm
	// begin inline asm
	shfl.sync.down.b32 %r296, %r297, %r298, %r299, %r300;
	// end inline asm
	mov.b64 	%rd100, {%r291, %r296};
	mov.b64 	%fd189, %rd100;
	setp.gt.s32 	%p98, %r250, 15;
	setp.lt.f64 	%p99, %fd188, %fd189;
	selp.f64 	%fd37, %fd189, %fd188, %p99;
	selp.f64 	%fd374, %fd188, %fd37, %p98;
	setp.ne.s32 	%p100, %r250, 0;
	@%p100 bra 	$L__BB4_49;
	shr.u32 	%r301, %r56, 2;
	and.b32  	%r302, %r301, 248;
	mov.u32 	%r303, _ZZN3cub18CUB_300001_SM_10006detail6reduce18DeviceReduceKernelINS2_10policy_hubIdjN4cuda3__47maximumIvEEE10Policy1000EPdjS8_dNS5_3std3__410__identityEEEvT0_PT3_T1_NS0_13GridEvenShareISI_EET2_T4_E12temp_storage;
	add.s32 	%r304, %r303, %r302;
	st.shared.f64 	[%r304+8], %fd37;
$L__BB4_49:
	bar.sync 	0;
	setp.ne.s32 	%p101, %r56, 0;
	@%p101 bra 	$L__BB4_71;
	ld.shared.f64 	%fd190, [_ZZN3cub18CUB_300001_SM_10006detail6reduce18DeviceReduceKernelINS2_10policy_hubIdjN4cuda3__47maximumIvEEE10Policy1000EPdjS8_dNS5_3std3__410__identityEEEvT0_PT3_T1_NS0_13GridEvenShareISI_EET2_T4_E12temp_storage+16];
	setp.lt.f64 	%p102, %fd374, %fd190;
	selp.f64 	%fd191, %fd190, %fd374, %p102;
	ld.shared.f64 	%fd192, [_ZZN3cub18CUB_300001_SM_10006detail6reduce18DeviceReduceKernelINS2_10policy_hubIdjN4cuda3__47maximumIvEEE10Policy1000EPdjS8_dNS5_3std3__410__identityEEEvT0_PT3_T1_NS0_13GridEvenShareISI_EET2_T4_E12temp_storage+24];
	setp.lt.f64 	%p103, %fd191, %fd192;
	selp.f64 	%fd193, %fd192, %fd191, %p103;
	ld.shared.f64 	%fd194, [_ZZN3cub18CUB_300001_SM_10006detail6reduce18DeviceReduceKernelINS2_10policy_hubIdjN4cuda3__47maximumIvEEE10Policy1000EPdjS8_dNS5_3std3__410__identityEEEvT0_PT3_T1_NS0_13GridEvenShareISI_EET2_T4_E12temp_storage+32];
	setp.lt.f64 	%p104, %fd193, %fd194;
	selp.f64 	%fd195, %fd194, %fd193, %p104;
	ld.shared.f64 	%fd196, [_ZZN3cub18CUB_300001_SM_10006detail6reduce18DeviceReduceKernelINS2_10policy_hubIdjN4cuda3__47maximumIvEEE10Policy1000EPdjS8_dNS5_3std3__410__identityEEEvT0_PT3_T1_NS0_13GridEvenShareISI_EET2_T4_E12temp_storage+40];
	setp.lt.f64 	%p105, %fd195, %fd196;
	selp.f64 	%fd197, %fd196, %fd195, %p105;
	ld.shared.f64 	%fd198, [_ZZN3cub18CUB_300001_SM_10006detail6reduce18DeviceReduceKernelINS2_10policy_hubIdjN4cuda3__47maximumIvEEE10Policy1000EPdjS8_dNS5_3std3__410__identityEEEvT0_PT3_T1_NS0_13GridEvenShareISI_EET2_T4_E12temp_storage+48];
	setp.lt.f64 	%p106, %fd197, %fd198;
	selp.f64 	%fd199, %fd198, %fd197, %p106;
	ld.shared.f64 	%fd200, [_ZZN3cub18CUB_300001_SM_10006detail6reduce18DeviceReduceKernelINS2_10policy_hubIdjN4cuda3__47maximumIvEEE10Policy1000EPdjS8_dNS5_3std3__410__identityEEEvT0_PT3_T1_NS0_13GridEvenShareISI_EET2_T4_E12temp_storage+56];
	setp.lt.f64 	%p107, %fd199, %fd200;
	selp.f64 	%fd201, %fd200, %fd199, %p107;
	ld.shared.f64 	%fd202, [_ZZN3cub18CUB_300001_SM_10006detail6reduce18DeviceReduceKernelINS2_10policy_hubIdjN4cuda3__47maximumIvEEE10Policy1000EPdjS8_dNS5_3std3__410__identityEEEvT0_PT3_T1_NS0_13GridEvenShareISI_EET2_T4_E12temp_storage+64];
	setp.lt.f64 	%p108, %fd201, %fd202;
	selp.f64 	%fd374, %fd202, %fd201, %p108;
	bra.uni 	$L__BB4_71;
$L__BB4_51:
	// begin inline asm
	mov.u32 %r187, %laneid;
	// end inline asm
	and.b32  	%r238, %r56, 992;
	add.s32 	%r239, %r238, 32;
	setp.gt.u32 	%p63, %r239, %r55;
	not.b32 	%r240, %r238;
	add.s32 	%r241, %r55, %r240;
	selp.b32 	%r236, %r241, 31, %p63;
	mov.b64 	%rd81, %fd367;
	mov.b64 	{%r189, %r194}, %rd81;
	mov.b32 	%r195, 1;
	mov.b32 	%r237, -1;
	// begin inline asm
	shfl.sync.down.b32 %r188, %r189, %r195, %r236, %r237;
	// end inline asm
	// begin inline asm
	shfl.sync.down.b32 %r193, %r194, %r195, %r236, %r237;
	// end inline asm
	mov.b64 	%rd82, {%r188, %r193};
	mov.b64 	%fd130, %rd82;
	setp.lt.s32 	%p64, %r187, %r236;
	setp.lt.f64 	%p65, %fd367, %fd130;
	selp.f64 	%fd131, %fd130, %fd367, %p65;
	selp.f64 	%fd132, %fd131, %fd367, %p64;
	mov.b64 	%rd83, %fd132;
	mov.b64 	{%r199, %r204}, %rd83;
	mov.b32 	%r205, 2;
	// begin inline asm
	shfl.sync.down.b32 %r198, %r199, %r205, %r236, %r237;
	// end inline asm
	// begin inline asm
	shfl.sync.down.b32 %r203, %r204, %r205, %r236, %r237;
	// end inline asm
	mov.b64 	%rd84, {%r198, %r203};
	mov.b64 	%fd133, %rd84;
	add.s32 	%r242, %r187, 2;
	setp.gt.s32 	%p66, %r242, %r236;
	setp.lt.f64 	%p67, %fd132, %fd133;
	selp.f64 	%fd134, %fd133, %fd132, %p67;
	selp.f64 	%fd135, %fd132, %fd134, %p66;
	mov.b64 	%rd85, %fd135;
	mov.b64 	{%r209, %r214}, %rd85;
	mov.b32 	%r215, 4;
	// begin inline asm
	shfl.sync.down.b32 %r208, %r209, %r215, %r236, %r237;
	// end inline asm
	// begin inline asm
	shfl.sync.down.b32 %r213, %r214, %r215, %r236, %r237;
	// end inline asm
	mov.b64 	%rd86, {%r208, %r213};
	mov.b64 	%fd136, %rd86;
	add.s32 	%r243, %r187, 4;
	setp.gt.s32 	%p68, %r243, %r236;
	setp.lt.f64 	%p69, %fd135, %fd136;
	selp.f64 	%fd137, %fd136, %fd135, %p69;
	selp.f64 	%fd138, %fd135, %fd137, %p68;
	mov.b64 	%rd87, %fd138;
	mov.b64 	{%r219, %r224}, %rd87;
	mov.b32 	%r225, 8;
	// begin inline asm
	shfl.sync.down.b32 %r218, %r219, %r225, %r236, %r237;
	// end inline asm
	// begin inline asm
	shfl.sync.down.b32 %r223, %r224, %r225, %r236, %r237;
	// end inline asm
	mov.b64 	%rd88, {%r218, %r223};
	mov.b64 	%fd139, %rd88;
	add.s32 	%r244, %r187, 8;
	setp.gt.s32 	%p70, %r244, %r236;
	setp.lt.f64 	%p71, %fd138, %fd139;
	selp.f64 	%fd140, %fd139, %fd138, %p71;
	selp.f64 	%fd141, %fd138, %fd140, %p70;
	mov.b64 	%rd89, %fd141;
	mov.b64 	{%r229, %r234}, %rd89;
	mov.b32 	%r235, 16;
	// begin inline asm
	shfl.sync.down.b32 %r228, %r229, %r235, %r236, %r237;
	// end inline asm
	// begin inline asm
	shfl.sync.down.b32 %r233, %r234, %r235, %r236, %r237;
	// end inline asm
	mov.b64 	%rd90, {%r228, %r233};
	mov.b64 	%fd142, %rd90;
	add.s32 	%r245, %r187, 16;
	setp.gt.s32 	%p72, %r245, %r236;
	setp.lt.f64 	%p73, %fd141, %fd142;
	selp.f64 	%fd143, %fd142, %fd141, %p73;
	selp.f64 	%fd374, %fd141, %fd143, %p72;
	setp.ne.s32 	%p74, %r187, 0;
	@%p74 bra 	$L__BB4_53;
	shr.u32 	%r246, %r56, 2;
	and.b32  	%r247, %r246, 248;
	mov.u32 	%r248, _ZZN3cub18CUB_300001_SM_10006detail6reduce18DeviceReduceKernelINS2_10policy_hubIdjN4cuda3__47maximumIvEEE10Policy1000EPdjS8_dNS5_3std3__410__identityEEEvT0_PT3_T1_NS0_13GridEvenShareISI_EET2_T4_E12temp_storage;
	add.s32 	%r249, %r248, %r247;
	st.shared.f64 	[%r249+8], %fd374;
$L__BB4_53:
	bar.sync 	0;
	setp.ne.s32 	%p75, %r56, 0;
	@%p75 bra 	$L__BB4_71;
	setp.gt.u32 	%p76, %r55, 32;
	ld.shared.f64 	%fd144, [_ZZN3cub18CUB_300001_SM_10006detail6reduce18DeviceReduceKernelINS2_10policy_hubIdjN4cuda3__47maximumIvEEE10Policy1000EPdjS8_dNS5_3std3__410__identityEEEvT0_PT3_T1_NS0_13GridEvenShareISI_EET2_T4_E12temp_storage+16];
	setp.lt.f64 	%p77, %fd374, %fd144;
	selp.f64 	%fd146, %fd144, %fd374, %p77;
	selp.f64 	%fd147, %fd146, %fd374, %p76;
	setp.gt.u32 	%p78, %r55, 64;
	ld.shared.f64 	%fd149, [_ZZN3cub18CUB_300001_SM_10006detail6reduce18DeviceReduceKernelINS2_10policy_hubIdjN4cuda3__47maximumIvEEE10Policy1000EPdjS8_dNS5_3std3__410__identityEEEvT0_PT3_T1_NS0_13GridEvenShareISI_EET2_T4_E12temp_storage+24];
	setp.lt.f64 	%p79, %fd147, %fd149;
	selp.f64 	%fd151, %fd149, %fd147, %p79;
	selp.f64 	%fd152, %fd151, %fd147, %p78;
	setp.gt.u32 	%p80, %r55, 96;
	ld.shared.f64 	%fd154, [_ZZN3cub18CUB_300001_SM_10006detail6reduce18DeviceReduceKernelINS2_10policy_hubIdjN4cuda3__47maximumIvEEE10Policy1000EPdjS8_dNS5_3std3__410__identityEEEvT0_PT3_T1_NS0_13GridEvenShareISI_EET2_T4_E12temp_storage+32];
	setp.lt.f64 	%p81, %fd152, %fd154;
	selp.f64 	%fd156, %fd154, %fd152, %p81;
	selp.f64 	%fd157, %fd156, %fd152, %p80;
	setp.gt.u32 	%p82, %r55, 128;
	ld.shared.f64 	%fd159, [_ZZN3cub18CUB_300001_SM_10006detail6reduce18DeviceReduceKernelINS2_10policy_hubIdjN4cuda3__47maximumIvEEE10Policy1000EPdjS8_dNS5_3std3__410__identityEEEvT0_PT3_T1_NS0_13GridEvenShareISI_EET2_T4_E12temp_storage+40];
	setp.lt.f64 	%p83, %fd157, %fd159;
	selp.f64 	%fd161, %fd159, %fd157, %p83;
	selp.f64 	%fd162, %fd161, %fd157, %p82;
	setp.gt.u32 	%p84, %r55, 160;
	ld.shared.f64 	%fd164, [_ZZN3cub18CUB_300001_SM_10006detail6reduce18DeviceReduceKernelINS2_10policy_hubIdjN4cuda3__47maximumIvEEE10Policy1000EPdjS8_dNS5_3std3__410__identityEEEvT0_PT3_T1_NS0_13GridEvenShareISI_EET2_T4_E12temp_storage+48];
	setp.lt.f64 	%p85, %fd162, %fd164;
	selp.f64 	%fd166, %fd164, %fd162, %p85;
	selp.f64 	%fd167, %fd166, %fd162, %p84;
	setp.gt.u32 	%p86, %r55, 192;
	ld.shared.f64 	%fd169, [_ZZN3cub18CUB_300001_SM_10006detail6reduce18DeviceReduceKernelINS2_10policy_hubIdjN4cuda3__47maximumIvEEE10Policy1000EPdjS8_dNS5_3std3__410__identityEEEvT0_PT3_T1_NS0_13GridEvenShareISI_EET2_T4_E12temp_storage+56];
	setp.lt.f64 	%p87, %fd167, %fd169;
	selp.f64 	%fd171, %fd169, %fd167, %p87;
	selp.f64 	%fd172, %fd171, %fd167, %p86;
	setp.gt.u32 	%p88, %r55, 224;
	ld.shared.f64 	%fd174, [_ZZN3cub18CUB_300001_SM_10006detail6reduce18DeviceReduceKernelINS2_10policy_hubIdjN4cuda3__47maximumIvEEE10Policy1000EPdjS8_dNS5_3std3__410__identityEEEvT0_PT3_T1_NS0_13GridEvenShareISI_EET2_T4_E12temp_storage+64];
	setp.lt.f64 	%p89, %fd172, %fd174;
	selp.f64 	%fd176, %fd174, %fd172, %p89;
	selp.f64 	%fd374, %fd176, %fd172, %p88;
	bra.uni 	$L__BB4_71;
$L__BB4_55:
	mov.u32 	%r75, %tid.x;
	add.s32 	%r104, %r75, %r5;
	mul.wide.u32 	%rd20, %r104, 8;
	add.s64 	%rd5, %rd1, %rd20;
	// begin inline asm
	ld.global.nc.u64 %rd4, [%rd5];
	// end inline asm
	mov.b64 	%fd56, %rd4;
	add.s64 	%rd7, %rd5, 2048;
	// begin inline asm
	ld.global.nc.u64 %rd6, [%rd7];
	// end inline asm
	mov.b64 	%fd57, %rd6;
	add.s64 	%rd9, %rd5, 4096;
	// begin inline asm
	ld.global.nc.u64 %rd8, [%rd9];
	// end inline asm
	mov.b64 	%fd58, %rd8;
	add.s64 	%rd11, %rd5, 6144;
	// begin inline asm
	ld.global.nc.u64 %rd10, [%rd11];
	// end inline asm
	mov.b64 	%fd59, %rd10;
	add.s64 	%rd13, %rd5, 8192;
	// begin inline asm
	ld.global.nc.u64 %rd12, [%rd13];
	// end inline asm
	mov.b64 	%fd60, %rd12;
	add.s64 	%rd15, %rd5, 10240;
	// begin inline asm
	ld.global.nc.u64 %rd14, [%rd15];
	// end inline asm
	mov.b64 	%fd61, %rd14;
	add.s64 	%rd17, %rd5, 12288;
	// begin inline asm
	ld.global.nc.u64 %rd16, [%rd17];
	// end inline asm
	mov.b64 	%fd62, %rd16;
	add.s64 	%rd19, %rd5, 14336;
	// begin inline asm
	ld.global.nc.u64 %rd18, [%rd19];
	// end inline asm
	mov.b64 	%fd63, %rd18;
	setp.lt.f64 	%p3, %fd56, %fd57;
	selp.f64 	%fd64, %fd57, %fd56, %p3;
	setp.lt.f64 	%p4, %fd64, %fd58;
	selp.f64 	%fd65, %fd58, %fd64, %p4;
	setp.lt.f64 	%p5, %fd65, %fd59;
	selp.f64 	%fd66, %fd59, %fd65, %p5;
	setp.lt.f64 	%p6, %fd66, %fd60;
	selp.f64 	%fd67, %fd60, %fd66, %p6;
	setp.lt.f64 	%p7, %fd67, %fd61;
	selp.f64 	%fd68, %fd61, %fd67, %p7;
	setp.lt.f64 	%p8, %fd68, %fd62;
	selp.f64 	%fd69, %fd62, %fd68, %p8;
	setp.lt.f64 	%p9, %fd69, %fd63;
	selp.f64 	%fd373, %fd63, %fd69, %p9;
	setp.lt.u32 	%p10, %r55, %r4;
	@%p10 bra 	$L__BB4_67;
	add.s32 	%r76, %r4, %r5;
	add.s32 	%r533, %r76, 256;
	add.s32 	%r532, %r76, %r75;
	mov.b32 	%r534, 0;
$L__BB4_57:
	add.s32 	%r5, %r5, %r4;
	add.s32 	%r106, %r1, -2048;
	setp.gt.u32 	%p11, %r5, %r106;
	@%p11 bra 	$L__BB4_59;
	add.s32 	%r107, %r75, %r5;
	mul.wide.u32 	%rd37, %r107, 8;
	add.s64 	%rd22, %rd1, %rd37;
	// begin inline asm
	ld.global.nc.u64 %rd21, [%rd22];
	// end inline asm
	mov.b64 	%fd70, %rd21;
	add.s64 	%rd24, %rd22, 2048;
	// begin inline asm
	ld.global.nc.u64 %rd23, [%rd24];
	// end inline asm
	mov.b64 	%fd71, %rd23;
	add.s64 	%rd26, %rd22, 4096;
	// begin inline asm
	ld.global.nc.u64 %rd25, [%rd26];
	// end inline asm
	mov.b64 	%fd72, %rd25;
	add.s64 	%rd28, %rd22, 6144;
	// begin inline asm
	ld.global.nc.u64 %rd27, [%rd28];
	// end inline asm
	mov.b64 	%fd73, %rd27;
	add.s64 	%rd30, %rd22, 8192;
	// begin inline asm
	ld.global.nc.u64 %rd29, [%rd30];
	// end inline asm
	mov.b64 	%fd74, %rd29;
	add.s64 	%rd32, %rd22, 10240;
	// begin inline asm
	ld.global.nc.u64 %rd31, [%rd32];
	// end inline asm
	mov.b64 	%fd75, %rd31;
	add.s64 	%rd34, %rd22, 12288;
	// begin inline asm
	ld.global.nc.u64 %rd33, [%rd34];
	// end inline asm
	mov.b64 	%fd76, %rd33;
	add.s64 	%rd36, %rd22, 14336;
	// begin inline asm
	ld.global.nc.u64 %rd35, [%rd36];
	// end inline asm
	mov.b64 	%fd77, %rd35;
	setp.lt.f64 	%p12, %fd373, %fd70;
	selp.f64 	%fd78, %fd70, %fd373, %p12;
	setp.lt.f64 	%p13, %fd78, %fd71;
	selp.f64 	%fd79, %fd71, %fd78, %p13;
	setp.lt.f64 	%p14, %fd79, %fd72;
	selp.f64 	%fd80, %fd72, %fd79, %p14;
	setp.lt.f64 	%p15, %fd80, %fd73;
	selp.f64 	%fd81, %fd73, %fd80, %p15;
	setp.lt.f64 	%p16, %fd81, %fd74;
	selp.f64 	%fd82, %fd74, %fd81, %p16;
	setp.lt.f64 	%p17, %fd82, %fd75;
	selp.f64 	%fd83, %fd75, %fd82, %p17;
	setp.lt.f64 	%p18, %fd83, %fd76;
	selp.f64 	%fd84, %fd76, %fd83, %p18;
	setp.lt.f64 	%p19, %fd84, %fd77;
	selp.f64 	%fd373, %fd77, %fd84, %p19;
	sub.s32 	%r108, %r1, %r5;
	setp.lt.u32 	%p20, %r108, %r4;
	add.s32 	%r534, %r534, 1;
	add.s32 	%r533, %r533, %r4;
	add.s32 	%r532, %r532, %r4;
	@%p20 bra 	$L__BB4_67;
	bra.uni 	$L__BB4_57;
$L__BB4_59:
	setp.le.u32 	%p21, %r1, %r5;
	@%p21 bra 	$L__BB4_67;
	sub.s32 	%r87, %r1, %r5;
	setp.ge.s32 	%p22, %r75, %r87;
	@%p22 bra 	$L__BB4_67;
	not.b32 	%r109, %r75;
	add.s32 	%r110, %r1, %r109;
	sub.s32 	%r111, %r110, %r76;
	mul.lo.s32 	%r112, %r2, %r534;
	shl.b32 	%r113, %r112, 11;
	sub.s32 	%r88, %r111, %r113;
	shr.u32 	%r114, %r110, 8;
	add.s32 	%r89, %r114, 1;
	and.b32  	%r115, %r110, 768;
	setp.eq.s32 	%p23, %r115, 768;
	mov.u32 	%r539, %r75;
	@%p23 bra 	$L__BB4_64;
	and.b32  	%r116, %r89, 3;
	neg.s32 	%r536, %r116;
	mov.u32 	%r539, %r75;
$L__BB4_63:
	.pragma "nounroll";
	mul.wide.u32 	%rd40, %r532, 8;
	add.s64 	%rd39, %rd1, %rd40;
	// begin inline asm
	ld.global.nc.u64 %rd38, [%rd39];
	// end inline asm
	mov.b64 	%fd86, %rd38;
	setp.lt.f64 	%p24, %fd373, %fd86;
	selp.f64 	%fd373, %fd86, %fd373, %p24;
	add.s32 	%r539, %r539, 256;
	add.s32 	%r532, %r532, 256;
	add.s32 	%r536, %r536, 1;
	setp.ne.s32 	%p25, %r536, 0;
	@%p25 bra 	$L__BB4_63;
$L__BB4_64:
	setp.lt.u32 	%p26, %r88, 768;
	@%p26 bra 	$L__BB4_67;
	add.s32 	%r541, %r539, 512;
	add.s32 	%r540, %r539, %r533;
$L__BB4_66:
	add.s32 	%r117, %r540, -256;
	mul.wide.u32 	%rd49, %r117, 8;
	add.s64 	%rd42, %rd1, %rd49;
	// begin inline asm
	ld.global.nc.u64 %rd41, [%rd42];
	// end inline asm
	mov.b64 	%fd87, %rd41;
	setp.lt.f64 	%p27, %fd373, %fd87;
	selp.f64 	%fd88, %fd87, %fd373, %p27;
	mul.wide.u32 	%rd50, %r540, 8;
	add.s64 	%rd44, %rd1, %rd50;
	// begin inline asm
	ld.global.nc.u64 %rd43, [%rd44];
	// end inline asm
	mov.b64 	%fd89, %rd43;
	setp.lt.f64 	%p28, %fd88, %fd89;
	selp.f64 	%fd90, %fd89, %fd88, %p28;
	add.s32 	%r118, %r540, 256;
	mul.wide.u32 	%rd51, %r118, 8;
	add.s64 	%rd46, %rd1, %rd51;
	// begin inline asm
	ld.global.nc.u64 %rd45, [%rd46];
	// end inline asm
	mov.b64 	%fd91, %rd45;
	setp.lt.f64 	%p29, %fd90, %fd91;
	selp.f64 	%fd92, %fd91, %fd90, %p29;
	add.s32 	%r119, %r540, 512;
	mul.wide.u32 	%rd52, %r119, 8;
	add.s64 	%rd48, %rd1, %rd52;
	// begin inline asm
	ld.global.nc.u64 %rd47, [%rd48];
	// end inline asm
	mov.b64 	%fd93, %rd47;
	setp.lt.f64 	%p30, %fd92, %fd93;
	selp.f64 	%fd373, %fd93, %fd92, %p30;
	add.s32 	%r102, %r541, 1024;
	add.s32 	%r120, %r541, 512;
	add.s32 	%r540, %r540, 1024;
	setp.lt.s32 	%p31, %r120, %r87;
	mov.u32 	%r541, %r102;
	@%p31 bra 	$L__BB4_66;
$L__BB4_67:
	// begin inline asm
	mov.u32 %r121, %laneid;
	// end inline asm
	mov.b64 	%rd53, %fd373;
	mov.b64 	{%r123, %r128}, %rd53;
	mov.b32 	%r129, 1;
	mov.b32 	%r170, 31;
	mov.b32 	%r171, -1;
	// begin inline asm
	shfl.sync.down.b32 %r122, %r123, %r129, %r170, %r171;
	// end inline asm
	// begin inline asm
	shfl.sync.down.b32 %r127, %r128, %r129, %r170, %r171;
	// end inline asm
	mov.b64 	%rd54, {%r122, %r127};
	mov.b64 	%fd94, %rd54;
	setp.gt.s32 	%p32, %r121, 30;
	setp.lt.f64 	%p33, %fd373, %fd94;
	selp.f64 	%fd95, %fd94, %fd373, %p33;
	selp.f64 	%fd96, %fd373, %fd95, %p32;
	mov.b64 	%rd55, %fd96;
	mov.b64 	{%r133, %r138}, %rd55;
	mov.b32 	%r139, 2;
	// begin inline asm
	shfl.sync.down.b32 %r132, %r133, %r139, %r170, %r171;
	// end inline asm
	// begin inline asm
	shfl.sync.down.b32 %r137, %r138, %r139, %r170, %r171;
	// end inline asm
	mov.b64 	%rd56, {%r132, %r137};
	mov.b64 	%fd97, %rd56;
	setp.gt.s32 	%p34, %r121, 29;
	setp.lt.f64 	%p35, %fd96, %fd97;
	selp.f64 	%fd98, %fd97, %fd96, %p35;
	selp.f64 	%fd99, %fd96, %fd98, %p34;
	mov.b64 	%rd57, %fd99;
	mov.b64 	{%r143, %r148}, %rd57;
	mov.b32 	%r149, 4;
	// begin inline asm
	shfl.sync.down.b32 %r142, %r143, %r149, %r170, %r171;
	// end inline asm
	// begin inline asm
	shfl.sync.down.b32 %r147, %r148, %r149, %r170, %r171;
	// end inline asm
	mov.b64 	%rd58, {%r142, %r147};
	mov.b64 	%fd100, %rd58;
	setp.gt.s32 	%p36, %r121, 27;
	setp.lt.f64 	%p37, %fd99, %fd100;
	selp.f64 	%fd101, %fd100, %fd99, %p37;
	selp.f64 	%fd102, %fd99, %fd101, %p36;
	mov.b64 	%rd59, %fd102;
	mov.b64 	{%r153, %r158}, %rd59;
	mov.b32 	%r159, 8;
	// begin inline asm
	shfl.sync.down.b32 %r152, %r153, %r159, %r170, %r171;
	// end inline asm
	// begin inline asm
	shfl.sync.down.b32 %r157, %r158, %r159, %r170, %r171;
	// end inline asm
	mov.b64 	%rd60, {%r152, %r157};
	mov.b64 	%fd103, %rd60;
	setp.gt.s32 	%p38, %r121, 23;
	setp.lt.f64 	%p39, %fd102, %fd103;
	selp.f64 	%fd104, %fd103, %fd102, %p39;
	selp.f64 	%fd105, %fd102, %fd104, %p38;
	mov.b64 	%rd61, %fd105;
	mov.b64 	{%r163, %r168}, %rd61;
	mov.b32 	%r169, 16;
	// begin inline asm
	shfl.sync.down.b32 %r162, %r163, %r169, %r170, %r171;
	// end inline asm
	// begin inline asm
	shfl.sync.down.b32 %r167, %r168, %r169, %r170, %r171;
	// end inline asm
	mov.b64 	%rd62, {%r162, %r167};
	mov.b64 	%fd106, %rd62;
	setp.gt.s32 	%p40, %r121, 15;
	setp.lt.f64 	%p41, %fd105, %fd106;
	selp.f64 	%fd52, %fd106, %fd105, %p41;
	selp.f64 	%fd374, %fd105, %fd52, %p40;
	setp.ne.s32 	%p42, %r121, 0;
	@%p42 bra 	$L__BB4_69;
	shr.u32 	%r172, %r75, 2;
	and.b32  	%r173, %r172, 248;
	mov.u32 	%r174, _ZZN3cub18CUB_300001_SM_10006detail6reduce18DeviceReduceKernelINS2_10policy_hubIdjN4cuda3__47maximumIvEEE10Policy1000EPdjS8_dNS5_3std3__410__identityEEEvT0_PT3_T1_NS0_13GridEvenShareISI_EET2_T4_E12temp_storage;
	add.s32 	%r175, %r174, %r173;
	st.shared.f64 	[%r175+8], %fd52;
$L__BB4_69:
	bar.sync 	0;
	setp.ne.s32 	%p43, %r75, 0;
	@%p43 bra 	$L__BB4_71;
	ld.shared.f64 	%fd107, [_ZZN3cub18CUB_300001_SM_10006detail6reduce18DeviceReduceKernelINS2_10policy_hubIdjN4cuda3__47maximumIvEEE10Policy1000EPdjS8_dNS5_3std3__410__identityEEEvT0_PT3_T1_NS0_13GridEvenShareISI_EET2_T4_E12temp_storage+16];
	setp.lt.f64 	%p44, %fd374, %fd107;
	selp.f64 	%fd108, %fd107, %fd374, %p44;
	ld.shared.f64 	%fd109, [_ZZN3cub18CUB_300001_SM_10006detail6reduce18DeviceReduceKernelINS2_10policy_hubIdjN4cuda3__47maximumIvEEE10Policy1000EPdjS8_dNS5_3std3__410__identityEEEvT0_PT3_T1_NS0_13GridEvenShareISI_EET2_T4_E12temp_storage+24];
	setp.lt.f64 	%p45, %fd108, %fd109;
	selp.f64 	%fd110, %fd109, %fd108, %p45;
	ld.shared.f64 	%fd111, [_ZZN3cub18CUB_300001_SM_10006detail6reduce18DeviceReduceKernelINS2_10policy_hubIdjN4cuda3__47maximumIvEEE10Policy1000EPdjS8_dNS5_3std3__410__identityEEEvT0_PT3_T1_NS0_13GridEvenShareISI_EET2_T4_E12temp_storage+32];
	setp.lt.f64 	%p46, %fd110, %fd111;
	selp.f64 	%fd112, %fd111, %fd110, %p46;
	ld.shared.f64 	%fd113, [_ZZN3cub18CUB_300001_SM_10006detail6reduce18DeviceReduceKernelINS2_10policy_hubIdjN4cuda3__47maximumIvEEE10Policy1000EPdjS8_dNS5_3std3__410__identityEEEvT0_PT3_T1_NS0_13GridEvenShareISI_EET2_T4_E12temp_storage+40];
	setp.lt.f64 	%p47, %fd112, %fd113;
	selp.f64 	%fd114, %fd113, %fd112, %p47;
	ld.shared.f64 	%fd115, [_ZZN3cub18CUB_300001_SM_10006detail6reduce18DeviceReduceKernelINS2_10policy_hubIdjN4cuda3__47maximumIvEEE10Policy1000EPdjS8_dNS5_3std3__410__identityEEEvT0_PT3_T1_NS0_13GridEvenShareISI_EET2_T4_E12temp_storage+48];
	setp.lt.f64 	%p48, %fd114, %fd115;
	selp.f64 	%fd116, %fd115, %fd114, %p48;
	ld.shared.f64 	%fd117, [_ZZN3cub18CUB_300001_SM_10006detail6reduce18DeviceReduceKernelINS2_10policy_hubIdjN4cuda3__47maximumIvEEE10Policy1000EPdjS8_dNS5_3std3__410__identityEEEvT0_PT3_T1_NS0_13GridEvenShareISI_EET2_T4_E12temp_storage+56];
	setp.lt.f64 	%p49, %fd116, %fd117;
	selp.f64 	%fd118, %fd117, %fd116, %p49;
	ld.shared.f64 	%fd119, [_ZZN3cub18CUB_300001_SM_10006detail6reduce18DeviceReduceKernelINS2_10policy_hubIdjN4cuda3__47maximumIvEEE10Policy1000EPdjS8_dNS5_3std3__410__identityEEEvT0_PT3_T1_NS0_13GridEvenShareISI_EET2_T4_E12temp_storage+64];
	setp.lt.f64 	%p50, %fd118, %fd119;
	selp.f64 	%fd374, %fd119, %fd118, %p50;
$L__BB4_71:
	mov.u32 	%r507, %tid.x;
	setp.ne.s32 	%p216, %r507, 0;
	@%p216 bra 	$L__BB4_73;
	ld.param.u64 	%rd196, [_ZN3cub18CUB_300001_SM_10006detail6reduce18DeviceReduceKernelINS2_10policy_hubIdjN4cuda3__47maximumIvEEE10Policy1000EPdjS8_dNS5_3std3__410__identityEEEvT0_PT3_T1_NS0_13GridEvenShareISI_EET2_T4__param_1];
	cvta.to.global.u64 	%rd193, %rd196;
	mul.wide.u32 	%rd194, %r3, 8;
	add.s64 	%rd195, %rd193, %rd194;
	st.global.f64 	[%rd195], %fd374;
$L__BB4_73:
	ret;

}
	// .globl	_ZN3cub18CUB_300001_SM_10006detail6reduce28DeviceReduceSingleTileKernelINS2_10policy_hubIdjN4cuda3__47maximumIvEEE10Policy1000EPdSB_iS8_ddNS5_3std3__410__identityEEEvT0_T1_T2_T3_T4_T6_
.visible .entry _ZN3cub18CUB_300001_SM_10006detail6reduce28DeviceReduceSingleTileKernelINS2_10policy_hubIdjN4cuda3__47maximumIvEEE10Policy1000EPdSB_iS8_ddNS5_3std3__410__identityEEEvT0_T1_T2_T3_T4_T6_(
	.param .u64 .ptr .align 1 _ZN3cub18CUB_300001_SM_10006detail6reduce28DeviceReduceSingleTileKernelINS2_10policy_hubIdjN4cuda3__47maximumIvEEE10Policy1000EPdSB_iS8_ddNS5_3std3__410__identityEEEvT0_T1_T2_T3_T4_T6__param_0,
	.param .u64 .ptr .align 1 _ZN3cub18CUB_300001_SM_10006detail6reduce28DeviceReduceSingleTileKernelINS2_10policy_hubIdjN4cuda3__47maximumIvEEE10Policy1000EPdSB_iS8_ddNS5_3std3__410__identityEEEvT0_T1_T2_T3_T4_T6__param_1,
	.param .u32 _ZN3cub18CUB_300001_SM_10006detail6reduce28DeviceReduceSingleTileKernelINS2_10policy_hubIdjN4cuda3__47maximumIvEEE10Policy1000EPdSB_iS8_ddNS5_3std3__410__identityEEEvT0_T1_T2_T3_T4_T6__param_2,
	.param .align 1 .b8 _ZN3cub18CUB_300001_SM_10006detail6reduce28DeviceReduceSingleTileKernelINS2_10policy_hubIdjN4cuda3__47maximumIvEEE10Policy1000EPdSB_iS8_ddNS5_3std3__410__identityEEEvT0_T1_T2_T3_T4_T6__param_3[1],
	.param .f64 _ZN3cub18CUB_300001_SM_10006detail6reduce28DeviceReduceSingleTileKernelINS2_10policy_hubIdjN4cuda3__47maximumIvEEE10Policy1000EPdSB_iS8_ddNS5_3std3__410__identityEEEvT0_T1_T2_T3_T4_T6__param_4,
	.param .align 1 .b8 _ZN3cub18CUB_300001_SM_10006detail6reduce28DeviceReduceSingleTileKernelINS2_10policy_hubIdjN4cuda3__47maximumIvEEE10Policy1000EPdSB_iS8_ddNS5_3std3__410__identityEEEvT0_T1_T2_T3_T4_T6__param_5[1]
)
.maxntid 256
.minnctapersm 1
{
	.reg .pred 	%p<220>;
	.reg .b32 	%r<472>;
	.reg .b64 	%rd<206>;
	.reg .b64 	%fd<381>;
	// demoted variable
	.shared .align 8 .b8 _ZZN3cub18CUB_300001_SM_10006detail6reduce28DeviceReduceSingleTileKernelINS2_10policy_hubIdjN4cuda3__47maximumIvEEE10Policy1000EPdSB_iS8_ddNS5_3std3__410__identityEEEvT0_T1_T2_T3_T4_T6_E12temp_storage[80];
	ld.param.u64 	%rd15, [_ZN3cub18CUB_300001_SM_10006detail6reduce28DeviceReduceSingleTileKernelINS2_10policy_hubIdjN4cuda3__47maximumIvEEE10Policy1000EPdSB_iS8_ddNS5_3std3__410__identityEEEvT0_T1_T2_T3_T4_T6__param_0];
	ld.param.u64 	%rd16, [_ZN3cub18CUB_300001_SM_10006detail6reduce28DeviceReduceSingleTileKernelINS2_10policy_hubIdjN4cuda3__47maximumIvEEE10Policy1000EPdSB_iS8_ddNS5_3std3__410__identityEEEvT0_T1_T2_T3_T4_T6__param_1];
	ld.param.u32 	%r68, [_ZN3cub18CUB_300001_SM_10006detail6reduce28DeviceReduceSingleTileKernelINS2_10policy_hubIdjN4cuda3__47maximumIvEEE10Policy1000EPdSB_iS8_ddNS5_3std3__410__identityEEEvT0_T1_T2_T3_T4_T6__param_2];
	ld.param.f64 	%fd58, [_ZN3cub18CUB_300001_SM_10006detail6reduce28DeviceReduceSingleTileKernelINS2_10policy_hubIdjN4cuda3__47maximumIvEEE10Policy1000EPdSB_iS8_ddNS5_3std3__410__identityEEEvT0_T1_T2_T3_T4_T6__param_4];
	cvta.to.global.u64 	%rd1, %rd16;
	setp.ne.s32 	%p1, %r68, 0;
	@%p1 bra 	$L__BB5_3;
	mov.u32 	%r445, %tid.x;
	setp.ne.s32 	%p219, %r445, 0;
	@%p219 bra 	$L__BB5_74;
	st.global.f64 	[%rd1], %fd58;
	bra.uni 	$L__BB5_74;
$L__BB5_3:
	and.b64  	%rd17, %rd15, 31;
	setp.ne.s64 	%p2, %rd17, 0;
	@%p2 bra 	$L__BB5_38;
	setp.gt.s32 	%p110, %r68, 2047;
	@%p110 bra 	$L__BB5_22;
	mov.u32 	%r1, %tid.x;
	setp.ge.s32 	%p159, %r1, %r68;
	mov.f64 	%fd359, 0d0000000000000000;
	mov.u32 	%r449, %r1;
	@%p159 bra 	$L__BB5_7;
	mul.wide.u32 	%rd169, %r1, 8;
	add.s64 	%rd168, %rd15, %rd169;
	// begin inline asm
	ld.global.nc.u64 %rd167, [%rd168];
	// end inline asm
	mov.b64 	%fd359, %rd167;
	add.s32 	%r449, %r1, 256;
$L__BB5_7:
	setp.ge.s32 	%p160, %r449, %r68;
	@%p160 bra 	$L__BB5_13;
	not.b32 	%r321, %r449;
	add.s32 	%r4, %r68, %r321;
	and.b32  	%r322, %r4, 768;
	setp.eq.s32 	%p161, %r322, 768;
	@%p161 bra 	$L__BB5_11;
	mul.wide.u32 	%rd170, %r449, 8;
	add.s64 	%rd202, %rd15, %rd170;
	shr.u32 	%r323, %r4, 8;
	add.s32 	%r324, %r323, 1;
	and.b32  	%r325, %r324, 3;
	neg.s32 	%r447, %r325;
$L__BB5_10:
	.pragma "nounroll";
	// begin inline asm
	ld.global.nc.u64 %rd171, [%rd202];
	// end inline asm
	mov.b64 	%fd272, %rd171;
	setp.lt.f64 	%p162, %fd359, %fd272;
	selp.f64 	%fd359, %fd272, %fd359, %p162;
	add.s32 	%r449, %r449, 256;
	add.s64 	%rd202, %rd202, 2048;
	add.s32 	%r447, %r447, 1;
	setp.ne.s32 	%p163, %r447, 0;
	@%p163 bra 	$L__BB5_10;
$L__BB5_11:
	setp.lt.u32 	%p164, %r4, 768;
	@%p164 bra 	$L__BB5_13;
$L__BB5_12:
	mul.wide.s32 	%rd181, %r449, 8;
	add.s64 	%rd174, %rd15, %rd181;
	// begin inline asm
	ld.global.nc.u64 %rd173, [%rd174];
	// end inline asm
	mov.b64 	%fd273, %rd173;
	setp.lt.f64 	%p165, %fd359, %fd273;
	selp.f64 	%fd274, %fd273, %fd359, %p165;
	add.s64 	%rd176, %rd174, 2048;
	// begin inline asm
	ld.global.nc.u64 %rd175, [%rd176];
	// end inline asm
	mov.b64 	%fd275, %rd175;
	setp.lt.f64 	%p166, %fd274, %fd275;
	selp.f64 	%fd276, %fd275, %fd274, %p166;
	add.s64 	%rd178, %rd174, 4096;
	// begin inline asm
	ld.global.nc.u64 %rd177, [%rd178];
	// end inline asm
	mov.b64 	%fd277, %rd177;
	setp.lt.f64 	%p167, %fd276, %fd277;
	selp.f64 	%fd278, %fd277, %fd276, %p167;
	add.s64 	%rd180, %rd174, 6144;
	// begin inline asm
	ld.global.nc.u64 %rd179, [%rd180];
	// end inline asm
	mov.b64 	%fd279, %rd179;
	setp.lt.f64 	%p168, %fd278, %fd279;
	selp.f64 	%fd359, %fd279, %fd278, %p168;
	add.s32 	%r449, %r449, 1024;
	setp.lt.s32 	%p169, %r449, %r68;
	@%p169 bra 	$L__BB5_12;
$L__BB5_13:
	setp.lt.s32 	%p170, %r68, 256;
	@%p170 bra 	$L__BB5_18;
	// begin inline asm
	mov.u32 %r389, %laneid;
	// end inline asm
	mov.b64 	%rd192, %fd359;
	mov.b64 	{%r391, %r396}, %rd192;
	mov.b32 	%r397, 1;
	mov.b32 	%r438, 31;
	mov.b32 	%r439, -1;
	// begin inline asm
	shfl.sync.down.b32 %r390, %r391, %r397, %r438, %r439;
	// end inline asm
	// begin inline asm
	shfl.sync.down.b32 %r395, %r396, %r397, %r438, %r439;
	// end inline asm
	mov.b64 	%rd193, {%r390, %r395};
	mov.b64 	%fd327, %rd193;
	setp.gt.s32 	%p198, %r389, 30;
	setp.lt.f64 	%p199, %fd359, %fd327;
	selp.f64 	%fd328, %fd327, %fd359, %p199;
	selp.f64 	%fd329, %fd359, %fd328, %p198;
	mov.b64 	%rd194, %fd329;
	mov.b64 	{%r401, %r406}, %rd194;
	mov.b32 	%r407, 2;
	// begin inline asm
	shfl.sync.down.b32 %r400, %r401, %r407, %r438, %r439;
	// end inline asm
	// begin inline asm
	shfl.sync.down.b32 %r405, %r406, %r407, %r438, %r439;
	// end inline asm
	mov.b64 	%rd195, {%r400, %r405};
	mov.b64 	%fd330, %rd195;
	setp.gt.s32 	%p200, %r389, 29;
	setp.lt.f64 	%p201, %fd329, %fd330;
	selp.f64 	%fd331, %fd330, %fd329, %p201;
	selp.f64 	%fd332, %fd329, %fd331, %p200;
	mov.b64 	%rd196, %fd332;
	mov.b64 	{%r411, %r416}, %rd196;
	mov.b32 	%r417, 4;
	// begin inline asm
	shfl.sync.down.b32 %r410, %r411, %r417, %r438, %r439;
	// end inline asm
	// begin inline asm
	shfl.sync.down.b32 %r415, %r416, %r417, %r438, %r439;
	// end inline asm
	mov.b64 	%rd197, {%r410, %r415};
	mov.b64 	%fd333, %rd197;
	setp.gt.s32 	%p202, %r389, 27;
	setp.lt.f64 	%p203, %fd332, %fd333;
	selp.f64 	%fd334, %fd333, %fd332, %p203;
	selp.f64 	%fd335, %fd332, %fd334, %p202;
	mov.b64 	%rd198, %fd335;
	mov.b64 	{%r421, %r426}, %rd198;
	mov.b32 	%r427, 8;
	// begin inline asm
	shfl.sync.down.b32 %r420, %r421, %r427, %r438, %r439;
	// end inline asm
	// begin inline asm
	shfl.sync.down.b32 %r425, %r426, %r427, %r438, %r439;
	// end inline asm
	mov.b64 	%rd199, {%r420, %r425};
	mov.b64 	%fd336, %rd199;
	setp.gt.s32 	%p204, %r389, 23;
	setp.lt.f64 	%p205, %fd335, %fd336;
	selp.f64 	%fd337, %fd336, %fd335, %p205;
	selp.f64 	%fd338, %fd335, %fd337, %p204;
	mov.b64 	%rd200, %fd338;
	mov.b64 	{%r431, %r436}, %rd200;
	mov.b32 	%r437, 16;
	// begin inline asm
	shfl.sync.down.b32 %r430, %r431, %r437, %r438, %r439;
	// end inline asm
	// begin inline asm
	shfl.sync.down.b32 %r435, %r436, %r437, %r438, %r439;
	// end inline asm
	mov.b64 	%rd201, {%r430, %r435};
	mov.b64 	%fd339, %rd201;
	setp.gt.s32 	%p206, %r389, 15;
	setp.lt.f64 	%p207, %fd338, %fd339;
	selp.f64 	%fd10, %fd339, %fd338, %p207;
	selp.f64 	%fd380, %fd338, %fd10, %p206;
	setp.ne.s32 	%p208, %r389, 0;
	@%p208 bra 	$L__BB5_16;
	shr.u32 	%r440, %r1, 2;
	and.b32  	%r441, %r440, 248;
	mov.u32 	%r442, _ZZN3cub18CUB_300001_SM_10006detail6reduce28DeviceReduceSingleTileKernelINS2_10policy_hubIdjN4cuda3__47maximumIvEEE10Policy1000EPdSB_iS8_ddNS5_3std3__410__identityEEEvT0_T1_T2_T3_T4_T6_E12temp_storage;
	add.s32 	%r443, %r442, %r441;
	st.shared.f64 	[%r443+8], %fd10;
$L__BB5_16:
	bar.sync 	0;
	setp.ne.s32 	%p209, %r1, 0;
	@%p209 bra 	$L__BB5_72;
	ld.shared.f64 	%fd340, [_ZZN3cub18CUB_300001_SM_10006detail6reduce28DeviceReduceSingleTileKernelINS2_10policy_hubIdjN4cuda3__47maximumIvEEE10Policy1000EPdSB_iS8_ddNS5_3std3__410__identityEEEvT0_T1_T2_T3_T4_T6_E12temp_storage+16];
	setp.lt.f64 	%p210, %fd380, %fd340;
	selp.f64 	%fd341, %fd340, %fd380, %p210;
	ld.shared.f64 	%fd342, [_ZZN3cub18CUB_300001_SM_10006detail6reduce28DeviceReduceSingleTileKernelINS2_10policy_hubIdjN4cuda3__47maximumIvEEE10Policy1000EPdSB_iS8_ddNS5_3std3__410__identityEEEvT0_T1_T2_T3_T4_T6_E12temp_storage+24];
	setp.lt.f64 	%p211, %fd341, %fd342;
	selp.f64 	%fd343, %fd342, %fd341, %p211;
	ld.shared.f64 	%fd344, [_ZZN3cub18CUB_300001_SM_10006detail6reduce28DeviceReduceSingleTileKernelINS2_10policy_hubIdjN4cuda3__47maximumIvEEE10Policy1000EPdSB_iS8_ddNS5_3std3__410__identityEEEvT0_T1_T2_T3_T4_T6_E12temp_storage+32];
	setp.lt.f64 	%p212, %fd343, %fd344;
	selp.f64 	%fd345, %fd344, %fd343, %p212;
	ld.shared.f64 	%fd346, [_ZZN3cub18CUB_300001_SM_10006detail6reduce28DeviceReduceSingleTileKernelINS2_10policy_hubIdjN4cuda3__47maximumIvEEE10Policy1000EPdSB_iS8_ddNS5_3std3__410__identityEEEvT0_T1_T2_T3_T4_T6_E12temp_storage+40];
	setp.lt.f64 	%p213, %fd345, %fd346;
	selp.f64 	%fd347, %fd346, %fd345, %p213;
	ld.shared.f64 	%fd348, [_ZZN3cub18CUB_300001_SM_10006detail6reduce28DeviceReduceSingleTileKernelINS2_10policy_hubIdjN4cuda3__47maximumIvEEE10Policy1000EPdSB_iS8_ddNS5_3std3__410__identityEEEvT0_T1_T2_T3_T4_T6_E12temp_storage+48];
	setp.lt.f64 	%p214, %fd347, %fd348;
	selp.f64 	%fd349, %fd348, %fd347, %p214;
	ld.shared.f64 	%fd350, [_ZZN3cub18CUB_300001_SM_10006detail6reduce28DeviceReduceSingleTileKernelINS2_10policy_hubIdjN4cuda3__47maximumIvEEE10Policy1000EPdSB_iS8_ddNS5_3std3__410__identityEEEvT0_T1_T2_T3_T4_T6_E12temp_storage+56];
	setp.lt.f64 	%p215, %fd349, %fd350;
	selp.f64 	%fd351, %fd350, %fd349, %p215;
	ld.shared.f64 	%fd352, [_ZZN3cub18CUB_300001_SM_10006detail6reduce28DeviceReduceSingleTileKernelINS2_10policy_hubIdjN4cuda3__47maximumIvEEE10Policy1000EPdSB_iS8_ddNS5_3std3__410__identityEEEvT0_T1_T2_T3_T4_T6_E12temp_storage+64];
	setp.lt.f64 	%p216, %fd351, %fd352;
	selp.f64 	%fd380, %fd352, %fd351, %p216;
	bra.uni 	$L__BB5_72;
$L__BB5_18:
	// begin inline asm
	mov.u32 %r326, %laneid;
	// end inline asm
	and.b32  	%r377, %r1, 992;
	add.s32 	%r378, %r377, 32;
	setp.gt.s32 	%p171, %r378, %r68;
	not.b32 	%r379, %r377;
	add.s32 	%r380, %r68, %r379;
	selp.b32 	%r375, %r380, 31, %p171;
	mov.b64 	%rd182, %fd359;
	mov.b64 	{%r328, %r333}, %rd182;
	mov.b32 	%r334, 1;
	mov.b32 	%r376, -1;
	// begin inline asm
	shfl.sync.down.b32 %r327, %r328, %r334, %r375, %r376;
	// end inline asm
	// begin inline asm
	shfl.sync.down.b32 %r332, %r333, %r334, %r375, %r376;
	// end inline asm
	mov.b64 	%rd183, {%r327, %r332};
	mov.b64 	%fd280, %rd183;
	setp.lt.s32 	%p172, %r326, %r375;
	setp.lt.f64 	%p173, %fd359, %fd280;
	selp.f64 	%fd281, %fd280, %fd359, %p173;
	selp.f64 	%fd282, %fd281, %fd359, %p172;
	mov.b64 	%rd184, %fd282;
	mov.b64 	{%r338, %r343}, %rd184;
	mov.b32 	%r344, 2;
	// begin inline asm
	shfl.sync.down.b32 %r337, %r338, %r344, %r375, %r376;
	// end inline asm
	// begin inline asm
	shfl.sync.down.b32 %r342, %r343, %r344, %r375, %r376;
	// end inline asm
	mov.b64 	%rd185, {%r337, %r342};
	mov.b64 	%fd283, %rd185;
	add.s32 	%r381, %r326, 2;
	setp.gt.s32 	%p174, %r381, %r375;
	setp.lt.f64 	%p175, %fd282, %fd283;
	selp.f64 	%fd284, %fd283, %fd282, %p175;
	selp.f64 	%fd285, %fd282, %fd284, %p174;
	mov.b64 	%rd186, %fd285;
	mov.b64 	{%r348, %r353}, %rd186;
	mov.b32 	%r354, 4;
	// begin inline asm
	shfl.sync.down.b32 %r347, %r348, %r354, %r375, %r376;
	// end inline asm
	// begin inline asm
	shfl.sync.down.b32 %r352, %r353, %r354, %r375, %r376;
	// end inline asm
	mov.b64 	%rd187, {%r347, %r352};
	mov.b64 	%fd286, %rd187;
	add.s32 	%r382, %r326, 4;
	setp.gt.s32 	%p176, %r382, %r375;
	setp.lt.f64 	%p177, %fd285, %fd286;
	selp.f64 	%fd287, %fd286, %fd285, %p177;
	selp.f64 	%fd288, %fd285, %fd287, %p176;
	mov.b64 	%rd188, %fd288;
	mov.b64 	{%r358, %r363}, %rd188;
	mov.b32 	%r364, 8;
	// begin inline asm
	shfl.sync.down.b32 %r357, %r358, %r364, %r375, %r376;
	// end inline asm
	// begin inline asm
	shfl.sync.down.b32 %r362, %r363, %r364, %r375, %r376;
	// end inline asm
	mov.b64 	%rd189, {%r357, %r362};
	mov.b64 	%fd289, %rd189;
	add.s32 	%r383, %r326, 8;
	setp.gt.s32 	%p178, %r383, %r375;
	setp.lt.f64 	%p179, %fd288, %fd289;
	selp.f64 	%fd290, %fd289, %fd288, %p179;
	selp.f64 	%fd291, %fd288, %fd290, %p178;
	mov.b64 	%rd190, %fd291;
	mov.b64 	{%r368, %r373}, %rd190;
	mov.b32 	%r374, 16;
	// begin inline asm
	shfl.sync.down.b32 %r367, %r368, %r374, %r375, %r376;
	// end inline asm
	// begin inline asm
	shfl.sync.down.b32 %r372, %r373, %r374, %r375, %r376;
	// end inline asm
	mov.b64 	%rd191, {%r367, %r372};
	mov.b64 	%fd292, %rd191;
	add.s32 	%r384, %r326, 16;
	setp.gt.s32 	%p180, %r384, %r375;
	setp.lt.f64 	%p181, %fd291, %fd292;
	selp.f64 	%fd293, %fd292, %fd291, %p181;
	selp.f64 	%fd380, %fd291, %fd293, %p180;
	setp.ne.s32 	%p182, %r326, 0;
	@%p182 bra 	$L__BB5_20;
	shr.u32 	%r385, %r1, 2;
	and.b32  	%r386, %r385, 248;
	mov.u32 	%r387, _ZZN3cub18CUB_300001_SM_10006detail6reduce28DeviceReduceSingleTileKernelINS2_10policy_hubIdjN4cuda3__47maximumIvEEE10Policy1000EPdSB_iS8_ddNS5_3std3__410__identityEEEvT0_T1_T2_T3_T4_T6_E12temp_storage;
	add.s32 	%r388, %r387, %r386;
	st.shared.f64 	[%r388+8], %fd380;
$L__BB5_20:
	bar.sync 	0;
	setp.ne.s32 	%p183, %r1, 0;
	@%p183 bra 	$L__BB5_72;
	setp.gt.s32 	%p184, %r68, 32;
	ld.shared.f64 	%fd294, [_ZZN3cub18CUB_300001_SM_10006detail6reduce28DeviceReduceSingleTileKernelINS2_10policy_hubIdjN4cuda3__47maximumIvEEE10Policy1000EPdSB_iS8_ddNS5_3std3__410__identityEEEvT0_T1_T2_T3_T4_T6_E12temp_storage+16];
	setp.lt.f64 	%p185, %fd380, %fd294;
	selp.f64 	%fd296, %fd294, %fd380, %p185;
	selp.f64 	%fd297, %fd296, %fd380, %p184;
	setp.gt.s32 	%p186, %r68, 64;
	ld.shared.f64 	%fd299, [_ZZN3cub18CUB_300001_SM_10006detail6reduce28DeviceReduceSingleTileKernelINS2_10policy_hubIdjN4cuda3__47maximumIvEEE10Policy1000EPdSB_iS8_ddNS5_3std3__410__identityEEEvT0_T1_T2_T3_T4_T6_E12temp_storage+24];
	setp.lt.f64 	%p187, %fd297, %fd299;
	selp.f64 	%fd301, %fd299, %fd297, %p187;
	selp.f64 	%fd302, %fd301, %fd297, %p186;
	setp.gt.s32 	%p188, %r68, 96;
	ld.shared.f64 	%fd304, [_ZZN3cub18CUB_300001_SM_10006detail6reduce28DeviceReduceSingleTileKernelINS2_10policy_hubIdjN4cuda3__47maximumIvEEE10Policy1000EPdSB_iS8_ddNS5_3std3__410__identityEEEvT0_T1_T2_T3_T4_T6_E12temp_storage+32];
	setp.lt.f64 	%p189, %fd302, %fd304;
	selp.f64 	%fd306, %fd304, %fd302, %p189;
	selp.f64 	%fd307, %fd306, %fd302, %p188;
	setp.gt.s32 	%p190, %r68, 128;
	ld.shared.f64 	%fd309, [_ZZN3cub18CUB_300001_SM_10006detail6reduce28DeviceReduceSingleTileKernelINS2_10policy_hubIdjN4cuda3__47maximumIvEEE10Policy1000EPdSB_iS8_ddNS5_3std3__410__identityEEEvT0_T1_T2_T3_T4_T6_E12temp_storage+40];
	setp.lt.f64 	%p191, %fd307, %fd309;
	selp.f64 	%fd311, %fd309, %fd307, %p191;
	selp.f64 	%fd312, %fd311, %fd307, %p190;
	setp.gt.s32 	%p192, %r68, 160;
	ld.shared.f64 	%fd314, [_ZZN3cub18CUB_300001_SM_10006detail6reduce28DeviceReduceSingleTileKernelINS2_10policy_hubIdjN4cuda3__47maximumIvEEE10Policy1000EPdSB_iS8_ddNS5_3std3__410__identityEEEvT0_T1_T2_T3_T4_T6_E12temp_storage+48];
	setp.lt.f64 	%p193, %fd312, %fd314;
	selp.f64 	%fd316, %fd314, %fd312, %p193;
	selp.f64 	%fd317, %fd316, %fd312, %p192;
	setp.gt.s32 	%p194, %r68, 192;
	ld.shared.f64 	%fd319, [_ZZN3cub18CUB_300001_SM_10006detail6reduce28DeviceReduceSingleTileKernelINS2_10policy_hubIdjN4cuda3__47maximumIvEEE10Policy1000EPdSB_iS8_ddNS5_3std3__410__identityEEEvT0_T1_T2_T3_T4_T6_E12temp_storage+56];
	setp.lt.f64 	%p195, %fd317, %fd319;
	selp.f64 	%fd321, %fd319, %fd317, %p195;
	selp.f64 	%fd322, %fd321, %fd317, %p194;
	setp.gt.s32 	%p196, %r68, 224;
	ld.shared.f64 	%fd324, [_ZZN3cub18CUB_300001_SM_10006detail6reduce28DeviceReduceSingleTileKernelINS2_10policy_hubIdjN4cuda3__47maximumIvEEE10Policy1000EPdSB_iS8_ddNS5_3std3__410__identityEEEvT0_T1_T2_T3_T4_T6_E12temp_storage+64];
	setp.lt.f64 	%p197, %fd322, %fd324;
	selp.f64 	%fd326, %fd324, %fd322, %p197;
	selp.f64 	%fd380, %fd326, %fd322, %p196;
	bra.uni 	$L__BB5_72;
$L__BB5_22:
	mov.u32 	%r13, %tid.x;
	shl.b32 	%r14, %r13, 2;
	mul.wide.u32 	%rd126, %r14, 8;
	add.s64 	%rd116, %rd15, %rd126;
	// begin inline asm
	ld.global.nc.v2.u64 {%rd114, %rd115}, [%rd116];
	// end inline asm
	add.s64 	%rd119, %rd116, 16;
	// begin inline asm
	ld.global.nc.v2.u64 {%rd117, %rd118}, [%rd119];
	// end inline asm
	mov.b64 	%fd206, %rd114;
	mov.b64 	%fd207, %rd115;
	mov.b64 	%fd208, %rd117;
	mov.b64 	%fd209, %rd118;
	add.s64 	%rd122, %rd116, 8192;
	// begin inline asm
	ld.global.nc.v2.u64 {%rd120, %rd121}, [%rd122];
	// end inline asm
	add.s64 	%rd125, %rd116, 8208;
	// begin inline asm
	ld.global.nc.v2.u64 {%rd123, %rd124}, [%rd125];
	// end inline asm
	mov.b64 	%fd210, %rd120;
	mov.b64 	%fd211, %rd121;
	mov.b64 	%fd212, %rd123;
	mov.b64 	%fd213, %rd124;
	setp.lt.f64 	%p111, %fd206, %fd207;
	selp.f64 	%fd214, %fd207, %fd206, %p111;
	setp.lt.f64 	%p112, %fd214, %fd208;
	selp.f64 	%fd215, %fd208, %fd214, %p112;
	setp.lt.f64 	%p113, %fd215, %fd209;
	selp.f64 	%fd216, %fd209, %fd215, %p113;
	setp.lt.f64 	%p114, %fd216, %fd210;
	selp.f64 	%fd217, %fd210, %fd216, %p114;
	setp.lt.f64 	%p115, %fd217, %fd211;
	selp.f64 	%fd218, %fd211, %fd217, %p115;
	setp.lt.f64 	%p116, %fd218, %fd212;
	selp.f64 	%fd219, %fd212, %fd218, %p116;
	setp.lt.f64 	%p117, %fd219, %fd213;
	selp.f64 	%fd366, %fd213, %fd219, %p117;
	setp.lt.u32 	%p118, %r68, 4096;
	mov.b32 	%r452, 2048;
	@%p118 bra 	$L__BB5_26;
	add.s32 	%r15, %r68, -2048;
	mov.b32 	%r452, 2048;
$L__BB5_24:
	add.s32 	%r258, %r452, %r14;
	mul.wide.u32 	%rd139, %r258, 8;
	add.s64 	%rd129, %rd15, %rd139;
	// begin inline asm
	ld.global.nc.v2.u64 {%rd127, %rd128}, [%rd129];
	// end inline asm
	add.s64 	%rd132, %rd129, 16;
	// begin inline asm
	ld.global.nc.v2.u64 {%rd130, %rd131}, [%rd132];
	// end inline asm
	mov.b64 	%fd220, %rd127;
	mov.b64 	%fd221, %rd128;
	mov.b64 	%fd222, %rd130;
	mov.b64 	%fd223, %rd131;
	add.s64 	%rd135, %rd129, 8192;
	// begin inline asm
	ld.global.nc.v2.u64 {%rd133, %rd134}, [%rd135];
	// end inline asm
	add.s64 	%rd138, %rd129, 8208;
	// begin inline asm
	ld.global.nc.v2.u64 {%rd136, %rd137}, [%rd138];
	// end inline asm
	mov.b64 	%fd224, %rd133;
	mov.b64 	%fd225, %rd134;
	mov.b64 	%fd226, %rd136;
	mov.b64 	%fd227, %rd137;
	setp.lt.f64 	%p119, %fd366, %fd220;
	selp.f64 	%fd228, %fd220, %fd366, %p119;
	setp.lt.f64 	%p120, %fd228, %fd221;
	selp.f64 	%fd229, %fd221, %fd228, %p120;
	setp.lt.f64 	%p121, %fd229, %fd222;
	selp.f64 	%fd230, %fd222, %fd229, %p121;
	setp.lt.f64 	%p122, %fd230, %fd223;
	selp.f64 	%fd231, %fd223, %fd230, %p122;
	setp.lt.f64 	%p123, %fd231, %fd224;
	selp.f64 	%fd232, %fd224, %fd231, %p123;
	setp.lt.f64 	%p124, %fd232, %fd225;
	selp.f64 	%fd233, %fd225, %fd232, %p124;
	setp.lt.f64 	%p125, %fd233, %fd226;
	selp.f64 	%fd234, %fd226, %fd233, %p125;
	setp.lt.f64 	%p126, %fd234, %fd227;
	selp.f64 	%fd366, %fd227, %fd234, %p126;
	sub.s32 	%r259, %r68, %r452;
	setp.lt.s32 	%p127, %r259, 2048;
	@%p127 bra 	$L__BB5_34;
	add.s32 	%r452, %r452, 2048;
	setp.le.s32 	%p128, %r452, %r15;
	@%p128 bra 	$L__BB5_24;
$L__BB5_26:
	setp.le.s32 	%p129, %r68, %r452;
	@%p129 bra 	$L__BB5_34;
	sub.s32 	%r19, %r68, %r452;
	setp.ge.s32 	%p130, %r13, %r19;
	@%p130 bra 	$L__BB5_34;
	not.b32 	%r260, %r13;
	add.s32 	%r261, %r68, %r260;
	sub.s32 	%r20, %r261, %r452;
	and.b32  	%r262, %r20, 768;
	setp.eq.s32 	%p131, %r262, 768;
	mov.u32 	%r456, %r13;
	@%p131 bra 	$L__BB5_31;
	add.s32 	%r454, %r13, %r452;
	shr.u32 	%r263, %r20, 8;
	add.s32 	%r264, %r263, 1;
	and.b32  	%r265, %r264, 3;
	neg.s32 	%r453, %r265;
	mov.u32 	%r456, %r13;
$L__BB5_30:
	.pragma "nounroll";
	mul.wide.u32 	%rd142, %r454, 8;
	add.s64 	%rd141, %rd15, %rd142;
	// begin inline asm
	ld.global.nc.u64 %rd140, [%rd141];
	// end inline asm
	mov.b64 	%fd236, %rd140;
	setp.lt.f64 	%p132, %fd366, %fd236;
	selp.f64 	%fd366, %fd236, %fd366, %p132;
	add.s32 	%r456, %r456, 256;
	add.s32 	%r454, %r454, 256;
	add.s32 	%r453, %r453, 1;
	setp.ne.s32 	%p133, %r453, 0;
	@%p133 bra 	$L__BB5_30;
$L__BB5_31:
	setp.lt.u32 	%p134, %r20, 768;
	@%p134 bra 	$L__BB5_34;
	cvt.u64.u32 	%rd143, %r456;
	cvt.u64.u32 	%rd144, %r452;
	add.s64 	%rd145, %rd143, %rd144;
	shl.b64 	%rd146, %rd145, 3;
	add.s64 	%rd147, %rd146, %rd15;
	add.s64 	%rd203, %rd147, 4096;
	add.s32 	%r457, %r456, %r452;
$L__BB5_33:
	mul.wide.u32 	%rd156, %r457, 8;
	add.s64 	%rd149, %rd15, %rd156;
	// begin inline asm
	ld.global.nc.u64 %rd148, [%rd149];
	// end inline asm
	mov.b64 	%fd237, %rd148;
	setp.lt.f64 	%p135, %fd366, %fd237;
	selp.f64 	%fd238, %fd237, %fd366, %p135;
	add.s64 	%rd151, %rd203, -2048;
	// begin inline asm
	ld.global.nc.u64 %rd150, [%rd151];
	// end inline asm
	mov.b64 	%fd239, %rd150;
	setp.lt.f64 	%p136, %fd238, %fd239;
	selp.f64 	%fd240, %fd239, %fd238, %p136;
	// begin inline asm
	ld.global.nc.u64 %rd152, [%rd203];
	// end inline asm
	mov.b64 	%fd241, %rd152;
	setp.lt.f64 	%p137, %fd240, %fd241;
	selp.f64 	%fd242, %fd241, %fd240, %p137;
	add.s64 	%rd155, %rd203, 2048;
	// begin inline asm
	ld.global.nc.u64 %rd154, [%rd155];
	// end inline asm
	mov.b64 	%fd243, %rd154;
	setp.lt.f64 	%p138, %fd242, %fd243;
	selp.f64 	%fd366, %fd243, %fd242, %p138;
	add.s32 	%r456, %r456, 1024;
	add.s64 	%rd203, %rd203, 8192;
	add.s32 	%r457, %r457, 1024;
	setp.lt.s32 	%p139, %r456, %r19;
	@%p139 bra 	$L__BB5_33;
$L__BB5_34:
	// begin inline asm
	mov.u32 %r266, %laneid;
	// end inline asm
	mov.b64 	%rd157, %fd366;
	mov.b64 	{%r268, %r273}, %rd157;
	mov.b32 	%r274, 1;
	mov.b32 	%r315, 31;
	mov.b32 	%r316, -1;
	// begin inline asm
	shfl.sync.down.b32 %r267, %r268, %r274, %r315, %r316;
	// end inline asm
	// begin inline asm
	shfl.sync.down.b32 %r272, %r273, %r274, %r315, %r316;
	// end inline asm
	mov.b64 	%rd158, {%r267, %r272};
	mov.b64 	%fd244, %rd158;
	setp.gt.s32 	%p140, %r266, 30;
	setp.lt.f64 	%p141, %fd366, %fd244;
	selp.f64 	%fd245, %fd244, %fd366, %p141;
	selp.f64 	%fd246, %fd366, %fd245, %p140;
	mov.b64 	%rd159, %fd246;
	mov.b64 	{%r278, %r283}, %rd159;
	mov.b32 	%r284, 2;
	// begin inline asm
	shfl.sync.down.b32 %r277, %r278, %r284, %r315, %r316;
	// end inline asm
	// begin inline asm
	shfl.sync.down.b32 %r282, %r283, %r284, %r315, %r316;
	// end inline asm
	mov.b64 	%rd160, {%r277, %r282};
	mov.b64 	%fd247, %rd160;
	setp.gt.s32 	%p142, %r266, 29;
	setp.lt.f64 	%p143, %fd246, %fd247;
	selp.f64 	%fd248, %fd247, %fd246, %p143;
	selp.f64 	%fd249, %fd246, %fd248, %p142;
	mov.b64 	%rd161, %fd249;
	mov.b64 	{%r288, %r293}, %rd161;
	mov.b32 	%r294, 4;
	// begin inline asm
	shfl.sync.down.b32 %r287, %r288, %r294, %r315, %r316;
	// end inline asm
	// begin inline asm
	shfl.sync.down.b32 %r292, %r293, %r294, %r315, %r316;
	// end inline asm
	mov.b64 	%rd162, {%r287, %r292};
	mov.b64 	%fd250, %rd162;
	setp.gt.s32 	%p144, %r266, 27;
	setp.lt.f64 	%p145, %fd249, %fd250;
	selp.f64 	%fd251, %fd250, %fd249, %p145;
	selp.f64 	%fd252, %fd249, %fd251, %p144;
	mov.b64 	%rd163, %fd252;
	mov.b64 	{%r298, %r303}, %rd163;
	mov.b32 	%r304, 8;
	// begin inline asm
	shfl.sync.down.b32 %r297, %r298, %r304, %r315, %r316;
	// end inline asm
	// begin inline asm
	shfl.sync.down.b32 %r302, %r303, %r304, %r315, %r316;
	// end inline asm
	mov.b64 	%rd164, {%r297, %r302};
	mov.b64 	%fd253, %rd164;
	setp.gt.s32 	%p146, %r266, 23;
	setp.lt.f64 	%p147, %fd252, %fd253;
	selp.f64 	%fd254, %fd253, %fd252, %p147;
	selp.f64 	%fd255, %fd252, %fd254, %p146;
	mov.b64 	%rd165, %fd255;
	mov.b64 	{%r308, %r313}, %rd165;
	mov.b32 	%r314, 16;
	// begin inline asm
	shfl.sync.down.b32 %r307, %r308, %r314, %r315, %r316;
	// end inline asm
	// begin inline asm
	shfl.sync.down.b32 %r312, %r313, %r314, %r315, %r316;
	// end inline asm
	mov.b64 	%rd166, {%r307, %r312};
	mov.b64 	%fd256, %rd166;
	setp.gt.s32 	%p148, %r266, 15;
	setp.lt.f64 	%p149, %fd255, %fd256;
	selp.f64 	%fd26, %fd256, %fd255, %p149;
	selp.f64 	%fd380, %fd255, %fd26, %p148;
	setp.ne.s32 	%p150, %r266, 0;
	@%p150 bra 	$L__BB5_36;
	shr.u32 	%r317, %r13, 2;
	and.b32  	%r318, %r317, 248;
	mov.u32 	%r319, _ZZN3cub18CUB_300001_SM_10006detail6reduce28DeviceReduceSingleTileKernelINS2_10policy_hubIdjN4cuda3__47maximumIvEEE10Policy1000EPdSB_iS8_ddNS5_3std3__410__identityEEEvT0_T1_T2_T3_T4_T6_E12temp_storage;
	add.s32 	%r320, %r319, %r318;
	st.shared.f64 	[%r320+8], %fd26;
$L__BB5_36:
	bar.sync 	0;
	setp.ne.s32 	%p151, %r13, 0;
	@%p151 bra 	$L__BB5_72;
	ld.shared.f64 	%fd257, [_ZZN3cub18CUB_300001_SM_10006detail6reduce28DeviceReduceSingleTileKernelINS2_10policy_hubIdjN4cuda3__47maximumIvEEE10Policy1000EPdSB_iS8_ddNS5_3std3__410__identityEEEvT0_T1_T2_T3_T4_T6_E12temp_storage+16];
	setp.lt.f64 	%p152, %fd380, %fd257;
	selp.f64 	%fd258, %fd257, %fd380, %p152;
	ld.shared.f64 	%fd259, [_ZZN3cub18CUB_300001_SM_10006detail6reduce28DeviceReduceSingleTileKernelINS2_10policy_hubIdjN4cuda3__47maximumIvEEE10Policy1000EPdSB_iS8_ddNS5_3std3__410__identityEEEvT0_T1_T2_T3_T4_T6_E12temp_storage+24];
	setp.lt.f64 	%p153, %fd258, %fd259;
	selp.f64 	%fd260, %fd259, %fd258, %p153;
	ld.shared.f64 	%fd261, [_ZZN3cub18CUB_300001_SM_10006detail6reduce28DeviceReduceSingleTileKernelINS2_10policy_hubIdjN4cuda3__47maximumIvEEE10Policy1000EPdSB_iS8_ddNS5_3std3__410__identityEEEvT0_T1_T2_T3_T4_T6_E12temp_storage+32];
	setp.lt.f64 	%p154, %fd260, %fd261;
	selp.f64 	%fd262, %fd261, %fd260, %p154;
	ld.shared.f64 	%fd263, [_ZZN3cub18CUB_300001_SM_10006detail6reduce28DeviceReduceSingleTileKernelINS2_10policy_hubIdjN4cuda3__47maximumIvEEE10Policy1000EPdSB_iS8_ddNS5_3std3__410__identityEEEvT0_T1_T2_T3_T4_T6_E12temp_storage+40];
	setp.lt.f64 	%p155, %fd262, %fd263;
	selp.f64 	%fd264, %fd263, %fd262, %p155;
	ld.shared.f64 	%fd265, [_ZZN3cub18CUB_300001_SM_10006detail6reduce28DeviceReduceSingleTileKernelINS2_10policy_hubIdjN4cuda3__47maximumIvEEE10Policy1000EPdSB_iS8_ddNS5_3std3__410__identityEEEvT0_T1_T2_T3_T4_T6_E12temp_storage+48];
	setp.lt.f64 	%p156, %fd264, %fd265;
	selp.f64 	%fd266, %fd265, %fd264, %p156;
	ld.shared.f64 	%fd267, [_ZZN3cub18CUB_300001_SM_10006detail6reduce28DeviceReduceSingleTileKernelINS2_10policy_hubIdjN4cuda3__47maximumIvEEE10Policy1000EPdSB_iS8_ddNS5_3std3__410__identityEEEvT0_T1_T2_T3_T4_T6_E12temp_storage+56];
	setp.lt.f64 	%p157, %fd266, %fd267;
	selp.f64 	%fd268, %fd267, %fd266, %p157;
	ld.shared.f64 	%fd269, [_ZZN3cub18CUB_300001_SM_10006detail6reduce28DeviceReduceSingleTileKernelINS2_10policy_hubIdjN4cuda3__47maximumIvEEE10Policy1000EPdSB_iS8_ddNS5_3std3__410__identityEEEvT0_T1_T2_T3_T4_T6_E12temp_storage+64];
	setp.lt.f64 	%p158, %fd268, %fd269;
	selp.f64 	%fd380, %fd269, %fd268, %p158;
	bra.uni 	$L__BB5_72;
$L__BB5_38:
	setp.gt.s32 	%p3, %r68, 2047;
	@%p3 bra 	$L__BB5_56;
	mov.u32 	%r35, %tid.x;
	setp.ge.s32 	%p52, %r35, %r68;
	mov.f64 	%fd372, 0d0000000000000000;
	mov.u32 	%r462, %r35;
	@%p52 bra 	$L__BB5_41;
	mul.wide.u32 	%rd81, %r35, 8;
	add.s64 	%rd80, %rd15, %rd81;
	// begin inline asm
	ld.global.nc.u64 %rd79, [%rd80];
	// end inline asm
	mov.b64 	%fd372, %rd79;
	add.s32 	%r462, %r35, 256;
$L__BB5_41:
	setp.ge.s32 	%p53, %r462, %r68;
	@%p53 bra 	$L__BB5_47;
	not.b32 	%r133, %r462;
	add.s32 	%r38, %r68, %r133;
	and.b32  	%r134, %r38, 768;
	setp.eq.s32 	%p54, %r134, 768;
	@%p54 bra 	$L__BB5_45;
	mul.wide.u32 	%rd82, %r462, 8;
	add.s64 	%rd204, %rd15, %rd82;
	shr.u32 	%r135, %r38, 8;
	add.s32 	%r136, %r135, 1;
	and.b32  	%r137, %r136, 3;
	neg.s32 	%r460, %r137;
$L__BB5_44:
	.pragma "nounroll";
	// begin inline asm
	ld.global.nc.u64 %rd83, [%rd204];
	// end inline asm
	mov.b64 	%fd125, %rd83;
	setp.lt.f64 	%p55, %fd372, %fd125;
	selp.f64 	%fd372, %fd125, %fd372, %p55;
	add.s32 	%r462, %r462, 256;
	add.s64 	%rd204, %rd204, 2048;
	add.s32 	%r460, %r460, 1;
	setp.ne.s32 	%p56, %r460, 0;
	@%p56 bra 	$L__BB5_44;
$L__BB5_45:
	setp.lt.u32 	%p57, %r38, 768;
	@%p57 bra 	$L__BB5_47;
$L__BB5_46:
	mul.wide.s32 	%rd93, %r462, 8;
	add.s64 	%rd86, %rd15, %rd93;
	// begin inline asm
	ld.global.nc.u64 %rd85, [%rd86];
	// end inline asm
	mov.b64 	%fd126, %rd85;
	setp.lt.f64 	%p58, %fd372, %fd126;
	selp.f64 	%fd127, %fd126, %fd372, %p58;
	add.s64 	%rd88, %rd86, 2048;
	// begin inline asm
	ld.global.nc.u64 %rd87, [%rd88];
	// end inline asm
	mov.b64 	%fd128, %rd87;
	setp.lt.f64 	%p59, %fd127, %fd128;
	selp.f64 	%fd129, %fd128, %fd127, %p59;
	add.s64 	%rd90, %rd86, 4096;
	// begin inline asm
	ld.global.nc.u64 %rd89, [%rd90];
	// end inline asm
	mov.b64 	%fd130, %rd89;
	setp.lt.f64 	%p60, %fd129, %fd130;
	selp.f64 	%fd131, %fd130, %fd129, %p60;
	add.s64 	%rd92, %rd86, 6144;
	// begin inline asm
	ld.global.nc.u64 %rd91, [%rd92];
	// end inline asm
	mov.b64 	%fd132, %rd91;
	setp.lt.f64 	%p61, %fd131, %fd132;
	selp.f64 	%fd372, %fd132, %fd131, %p61;
	add.s32 	%r462, %r462, 1024;
	setp.lt.s32 	%p62, %r462, %r68;
	@%p62 bra 	$L__BB5_46;
$L__BB5_47:
	setp.lt.s32 	%p63, %r68, 256;
	@%p63 bra 	$L__BB5_52;
	// begin inline asm
	mov.u32 %r201, %laneid;
	// end inline asm
	mov.b64 	%rd104, %fd372;
	mov.b64 	{%r203, %r208}, %rd104;
	mov.b32 	%r209, 1;
	mov.b32 	%r250, 31;
	mov.b32 	%r251, -1;
	// begin inline asm
	shfl.sync.down.b32 %r202, %r203, %r209, %r250, %r251;
	// end inline asm
	// begin inline asm
	shfl.sync.down.b32 %r207, %r208, %r209, %r250, %r251;
	// end inline asm
	mov.b64 	%rd105, {%r202, %r207};
	mov.b64 	%fd180, %rd105;
	setp.gt.s32 	%p91, %r201, 30;
	setp.lt.f64 	%p92, %fd372, %fd180;
	selp.f64 	%fd181, %fd180, %fd372, %p92;
	selp.f64 	%fd182, %fd372, %fd181, %p91;
	mov.b64 	%rd106, %fd182;
	mov.b64 	{%r213, %r218}, %rd106;
	mov.b32 	%r219, 2;
	// begin inline asm
	shfl.sync.down.b32 %r212, %r213, %r219, %r250, %r251;
	// end inline asm
	// begin inline asm
	shfl.sync.down.b32 %r217, %r218, %r219, %r250, %r251;
	// end inline asm
	mov.b64 	%rd107, {%r212, %r217};
	mov.b64 	%fd183, %rd107;
	setp.gt.s32 	%p93, %r201, 29;
	setp.lt.f64 	%p94, %fd182, %fd183;
	selp.f64 	%fd184, %fd183, %fd182, %p94;
	selp.f64 	%fd185, %fd182, %fd184, %p93;
	mov.b64 	%rd108, %fd185;
	mov.b64 	{%r223, %r228}, %rd108;
	mov.b32 	%r229, 4;
	// begin inline asm
	shfl.sync.down.b32 %r222, %r223, %r229, %r250, %r251;
	// end inline asm
	// begin inline asm
	shfl.sync.down.b32 %r227, %r228, %r229, %r250, %r251;
	// end inline asm
	mov.b64 	%rd109, {%r222, %r227};
	mov.b64 	%fd186, %rd109;
	setp.gt.s32 	%p95, %r201, 27;
	setp.lt.f64 	%p96, %fd185, %fd186;
	selp.f64 	%fd187, %fd186, %fd185, %p96;
	selp.f64 	%fd188, %fd185, %fd187, %p95;
	mov.b64 	%rd110, %fd188;
	mov.b64 	{%r233, %r238}, %rd110;
	mov.b32 	%r239, 8;
	// begin inline asm
	shfl.sync.down.b32 %r232, %r233, %r239, %r250, %r251;
	// end inline asm
	// begin inline asm
	shfl.sync.down.b32 %r237, %r238, %r239, %r250, %r251;
	// end inline asm
	mov.b64 	%rd111, {%r232, %r237};
	mov.b64 	%fd189, %rd111;
	setp.gt.s32 	%p97, %r201, 23;
	setp.lt.f64 	%p98, %fd188, %fd189;
	selp.f64 	%fd190, %fd189, %fd188, %p98;
	selp.f64 	%fd191, %fd188, %fd190, %p97;
	mov.b64 	%rd112, %fd191;
	mov.b64 	{%r243, %r248}, %rd112;
	mov.b32 	%r249, 16;
	// begin inline asm
	shfl.sync.down.b32 %r242, %r243, %r249, %r250, %r251;
	// end inline asm
	// begin inline asm
	shfl.sync.down.b32 %r247, %r248, %r249, %r250, %r251;
	// end inline asm
	mov.b64 	%rd113, {%r242, %r247};
	mov.b64 	%fd192, %rd113;
	setp.gt.s32 	%p99, %r201, 15;
	setp.lt.f64 	%p100, %fd191, %fd192;
	selp.f64 	%fd38, %fd192, %fd191, %p100;
	selp.f64 	%fd380, %fd191, %fd38, %p99;
	setp.ne.s32 	%p101, %r201, 0;
	@%p101 bra 	$L__BB5_50;
	shr.u32 	%r252, %r35, 2;
	and.b32  	%r253, %r252, 248;
	mov.u32 	%r254, _ZZN3cub18CUB_300001_SM_10006detail6reduce28DeviceReduceSingleTileKernelINS2_10policy_hubIdjN4cuda3__47maximumIvEEE10Policy1000EPdSB_iS8_ddNS5_3std3__410__identityEEEvT0_T1_T2_T3_T4_T6_E12temp_storage;
	add.s32 	%r255, %r254, %r253;
	st.shared.f64 	[%r255+8], %fd38;
$L__BB5_50:
	bar.sync 	0;
	setp.ne.s32 	%p102, %r35, 0;
	@%p102 bra 	$L__BB5_72;
	ld.shared.f64 	%fd193, [_ZZN3cub18CUB_300001_SM_10006detail6reduce28DeviceReduceSingleTileKernelINS2_10policy_hubIdjN4cuda3__47maximumIvEEE10Policy1000EPdSB_iS8_ddNS5_3std3__410__identityEEEvT0_T1_T2_T3_T4_T6_E12temp_storage+16];
	setp.lt.f64 	%p103, %fd380, %fd193;
	selp.f64 	%fd194, %fd193, %fd380, %p103;
	ld.shared.f64 	%fd195, [_ZZN3cub18CUB_300001_SM_10006detail6reduce28DeviceReduceSingleTileKernelINS2_10policy_hubIdjN4cuda3__47maximumIvEEE10Policy1000EPdSB_iS8_ddNS5_3std3__410__identityEEEvT0_T1_T2_T3_T4_T6_E12temp_storage+24];
	setp.lt.f64 	%p104, %fd194, %fd195;
	selp.f64 	%fd196, %fd195, %fd194, %p104;
	ld.shared.f64 	%fd197, [_ZZN3cub18CUB_300001_SM_10006detail6reduce28DeviceReduceSingleTileKernelINS2_10policy_hubIdjN4cuda3__47maximumIvEEE10Policy1000EPdSB_iS8_ddNS5_3std3__410__identityEEEvT0_T1_T2_T3_T4_T6_E12temp_storage+32];
	setp.lt.f64 	%p105, %fd196, %fd197;
	selp.f64 	%fd198, %fd197, %fd196, %p105;
	ld.shared.f64 	%fd199, [_ZZN3cub18CUB_300001_SM_10006detail6reduce28DeviceReduceSingleTileKernelINS2_10policy_hubIdjN4cuda3__47maximumIvEEE10Policy1000EPdSB_iS8_ddNS5_3std3__410__identityEEEvT0_T1_T2_T3_T4_T6_E12temp_storage+40];
	setp.lt.f64 	%p106, %fd198, %fd199;
	selp.f64 	%fd200, %fd199, %fd198, %p106;
	ld.shared.f64 	%fd201, [_ZZN3cub18CUB_300001_SM_10006detail6reduce28DeviceReduceSingleTileKernelINS2_10policy_hubIdjN4cuda3__47maximumIvEEE10Policy1000EPdSB_iS8_ddNS5_3std3__410__identityEEEvT0_T1_T2_T3_T4_T6_E12temp_storage+48];
	setp.lt.f64 	%p107, %fd200, %fd201;
	selp.f64 	%fd202, %fd201, %fd200, %p107;
	ld.shared.f64 	%fd203, [_ZZN3cub18CUB_300001_SM_10006detail6reduce28DeviceReduceSingleTileKernelINS2_10policy_hubIdjN4cuda3__47maximumIvEEE10Policy1000EPdSB_iS8_ddNS5_3std3__410__identityEEEvT0_T1_T2_T3_T4_T6_E12temp_storage+56];
	setp.lt.f64 	%p108, %fd202, %fd203;
	selp.f64 	%fd204, %fd203, %fd202, %p108;
	ld.shared.f64 	%fd205, [_ZZN3cub18CUB_300001_SM_10006detail6reduce28DeviceReduceSingleTileKernelINS2_10policy_hubIdjN4cuda3__47maximumIvEEE10Policy1000EPdSB_iS8_ddNS5_3std3__410__identityEEEvT0_T1_T2_T3_T4_T6_E12temp_storage+64];
	setp.lt.f64 	%p109, %fd204, %fd205;
	selp.f64 	%fd380, %fd205, %fd204, %p109;
	bra.uni 	$L__BB5_72;
$L__BB5_52:
	// begin inline asm
	mov.u32 %r138, %laneid;
	// end inline asm
	and.b32  	%r189, %r35, 992;
	add.s32 	%r190, %r189, 32;
	setp.gt.s32 	%p64, %r190, %r68;
	not.b32 	%r191, %r189;
	add.s32 	%r192, %r68, %r191;
	selp.b32 	%r187, %r192, 31, %p64;
	mov.b64 	%rd94, %fd372;
	mov.b64 	{%r140, %r145}, %rd94;
	mov.b32 	%r146, 1;
	mov.b32 	%r188, -1;
	// begin inline asm
	shfl.sync.down.b32 %r139, %r140, %r146, %r187, %r188;
	// end inline asm
	// begin inline asm
	shfl.sync.down.b32 %r144, %r145, %r146, %r187, %r188;
	// end inline asm
	mov.b64 	%rd95, {%r139, %r144};
	mov.b64 	%fd133, %rd95;
	setp.lt.s32 	%p65, %r138, %r187;
	setp.lt.f64 	%p66, %fd372, %fd133;
	selp.f64 	%fd134, %fd133, %fd372, %p66;
	selp.f64 	%fd135, %fd134, %fd372, %p65;
	mov.b64 	%rd96, %fd135;
	mov.b64 	{%r150, %r155}, %rd96;
	mov.b32 	%r156, 2;
	// begin inline asm
	shfl.sync.down.b32 %r149, %r150, %r156, %r187, %r188;
	// end inline asm
	// begin inline asm
	shfl.sync.down.b32 %r154, %r155, %r156, %r187, %r188;
	// end inline asm
	mov.b64 	%rd97, {%r149, %r154};
	mov.b64 	%fd136, %rd97;
	add.s32 	%r193, %r138, 2;
	setp.gt.s32 	%p67, %r193, %r187;
	setp.lt.f64 	%p68, %fd135, %fd136;
	selp.f64 	%fd137, %fd136, %fd135, %p68;
	selp.f64 	%fd138, %fd135, %fd137, %p67;
	mov.b64 	%rd98, %fd138;
	mov.b64 	{%r160, %r165}, %rd98;
	mov.b32 	%r166, 4;
	// begin inline asm
	shfl.sync.down.b32 %r159, %r160, %r166, %r187, %r188;
	// end inline asm
	// begin inline asm
	shfl.sync.down.b32 %r164, %r165, %r166, %r187, %r188;
	// end inline asm
	mov.b64 	%rd99, {%r159, %r164};
	mov.b64 	%fd139, %rd99;
	add.s32 	%r194, %r138, 4;
	setp.gt.s32 	%p69, %r194, %r187;
	setp.lt.f64 	%p70, %fd138, %fd139;
	selp.f64 	%fd140, %fd139, %fd138, %p70;
	selp.f64 	%fd141, %fd138, %fd140, %p69;
	mov.b64 	%rd100, %fd141;
	mov.b64 	{%r170, %r175}, %rd100;
	mov.b32 	%r176, 8;
	// begin inline asm
	shfl.sync.down.b32 %r169, %r170, %r176, %r187, %r188;
	// end inline asm
	// begin inline asm
	shfl.sync.down.b32 %r174, %r175, %r176, %r187, %r188;
	// end inline asm
	mov.b64 	%rd101, {%r169, %r174};
	mov.b64 	%fd142, %rd101;
	add.s32 	%r195, %r138, 8;
	setp.gt.s32 	%p71, %r195, %r187;
	setp.lt.f64 	%p72, %fd141, %fd142;
	selp.f64 	%fd143, %fd142, %fd141, %p72;
	selp.f64 	%fd144, %fd141, %fd143, %p71;
	mov.b64 	%rd102, %fd144;
	mov.b64 	{%r180, %r185}, %rd102;
	mov.b32 	%r186, 16;
	// begin inline asm
	shfl.sync.down.b32 %r179, %r180, %r186, %r187, %r188;
	// end inline asm
	// begin inline asm
	shfl.sync.down.b32 %r184, %r185, %r186, %r187, %r188;
	// end inline asm
	mov.b64 	%rd103, {%r179, %r184};
	mov.b64 	%fd145, %rd103;
	add.s32 	%r196, %r138, 16;
	setp.gt.s32 	%p73, %r196, %r187;
	setp.lt.f64 	%p74, %fd144, %fd145;
	selp.f64 	%fd146, %fd145, %fd144, %p74;
	selp.f64 	%fd380, %fd144, %fd146, %p73;
	setp.ne.s32 	%p75, %r138, 0;
	@%p75 bra 	$L__BB5_54;
	shr.u32 	%r197, %r35, 2;
	and.b32  	%r198, %r197, 248;
	mov.u32 	%r199, _ZZN3cub18CUB_300001_SM_10006detail6reduce28DeviceReduceSingleTileKernelINS2_10policy_hubIdjN4cuda3__47maximumIvEEE10Policy1000EPdSB_iS8_ddNS5_3std3__410__identityEEEvT0_T1_T2_T3_T4_T6_E12temp_storage;
	add.s32 	%r200, %r199, %r198;
	st.shared.f64 	[%r200+8], %fd380;
$L__BB5_54:
	bar.sync 	0;
	setp.ne.s32 	%p76, %r35, 0;
	@%p76 bra 	$L__BB5_72;
	setp.gt.s32 	%p77, %r68, 32;
	ld.shared.f64 	%fd147, [_ZZN3cub18CUB_300001_SM_10006detail6reduce28DeviceReduceSingleTileKernelINS2_10policy_hubIdjN4cuda3__47maximumIvEEE10Policy1000EPdSB_iS8_ddNS5_3std3__410__identityEEEvT0_T1_T2_T3_T4_T6_E12temp_storage+16];
	setp.lt.f64 	%p78, %fd380, %fd147;
	selp.f64 	%fd149, %fd147, %fd380, %p78;
	selp.f64 	%fd150, %fd149, %fd380, %p77;
	setp.gt.s32 	%p79, %r68, 64;
	ld.shared.f64 	%fd152, [_ZZN3cub18CUB_300001_SM_10006detail6reduce28DeviceReduceSingleTileKernelINS2_10policy_hubIdjN4cuda3__47maximumIvEEE10Policy1000EPdSB_iS8_ddNS5_3std3__410__identityEEEvT0_T1_T2_T3_T4_T6_E12temp_storage+24];
	setp.lt.f64 	%p80, %fd150, %fd152;
	selp.f64 	%fd154, %fd152, %fd150, %p80;
	selp.f64 	%fd155, %fd154, %fd150, %p79;
	setp.gt.s32 	%p81, %r68, 96;
	ld.shared.f64 	%fd157, [_ZZN3cub18CUB_300001_SM_10006detail6reduce28DeviceReduceSingleTileKernelINS2_10policy_hubIdjN4cuda3__47maximumIvEEE10Policy1000EPdSB_iS8_ddNS5_3std3__410__identityEEEvT0_T1_T2_T3_T4_T6_E12temp_storage+32];
	setp.lt.f64 	%p82, %fd155, %fd157;
	selp.f64 	%fd159, %fd157, %fd155, %p82;
	selp.f64 	%fd160, %fd159, %fd155, %p81;
	setp.gt.s32 	%p83, %r68, 128;
	ld.shared.f64 	%fd162, [_ZZN3cub18CUB_300001_SM_10006detail6reduce28DeviceReduceSingleTileKernelINS2_10policy_hubIdjN4cuda3__47maximumIvEEE10Policy1000EPdSB_iS8_ddNS5_3std3__410__identityEEEvT0_T1_T2_T3_T4_T6_E12temp_storage+40];
	setp.lt.f64 	%p84, %fd160, %fd162;
	selp.f64 	%fd164, %fd162, %fd160, %p84;
	selp.f64 	%fd165, %fd164, %fd160, %p83;
	setp.gt.s32 	%p85, %r68, 160;
	ld.shared.f64 	%fd167, [_ZZN3cub18CUB_300001_SM_10006detail6reduce28DeviceReduceSingleTileKernelINS2_10policy_hubIdjN4cuda3__47maximumIvEEE10Policy1000EPdSB_iS8_ddNS5_3std3__410__identityEEEvT0_T1_T2_T3_T4_T6_E12temp_storage+48];
	setp.lt.f64 	%p86, %fd165, %fd167;
	selp.f64 	%fd169, %fd167, %fd165, %p86;
	selp.f64 	%fd170, %fd169, %fd165, %p85;
	setp.gt.s32 	%p87, %r68, 192;
	ld.shared.f64 	%fd172, [_ZZN3cub18CUB_300001_SM_10006detail6reduce28DeviceReduceSingleTileKernelINS2_10policy_hubIdjN4cuda3__47maximumIvEEE10Policy1000EPdSB_iS8_ddNS5_3std3__410__identityEEEvT0_T1_T2_T3_T4_T6_E12temp_storage+56];
	setp.lt.f64 	%p88, %fd170, %fd172;
	selp.f64 	%fd174, %fd172, %fd170, %p88;
	selp.f64 	%fd175, %fd174, %fd170, %p87;
	setp.gt.s32 	%p89, %r68, 224;
	ld.shared.f64 	%fd177, [_ZZN3cub18CUB_300001_SM_10006detail6reduce28DeviceReduceSingleTileKernelINS2_10policy_hubIdjN4cuda3__47maximumIvEEE10Policy1000EPdSB_iS8_ddNS5_3std3__410__identityEEEvT0_T1_T2_T3_T4_T6_E12temp_storage+64];
	setp.lt.f64 	%p90, %fd175, %fd177;
	selp.f64 	%fd179, %fd177, %fd175, %p90;
	selp.f64 	%fd380, %fd179, %fd175, %p89;
	bra.uni 	$L__BB5_72;
$L__BB5_56:
	mov.u32 	%r47, %tid.x;
	mul.wide.u32 	%rd34, %r47, 8;
	add.s64 	%rd19, %rd15, %rd34;
	// begin inline asm
	ld.global.nc.u64 %rd18, [%rd19];
	// end inline asm
	mov.b64 	%fd59, %rd18;
	add.s64 	%rd21, %rd19, 2048;
	// begin inline asm
	ld.global.nc.u64 %rd20, [%rd21];
	// end inline asm
	mov.b64 	%fd60, %rd20;
	add.s64 	%rd23, %rd19, 4096;
	// begin inline asm
	ld.global.nc.u64 %rd22, [%rd23];
	// end inline asm
	mov.b64 	%fd61, %rd22;
	add.s64 	%rd25, %rd19, 6144;
	// begin inline asm
	ld.global.nc.u64 %rd24, [%rd25];
	// end inline asm
	mov.b64 	%fd62, %rd24;
	add.s64 	%rd27, %rd19, 8192;
	// begin inline asm
	ld.global.nc.u64 %rd26, [%rd27];
	// end inline asm
	mov.b64 	%fd63, %rd26;
	add.s64 	%rd29, %rd19, 10240;
	// begin inline asm
	ld.global.nc.u64 %rd28, [%rd29];
	// end inline asm
	mov.b64 	%fd64, %rd28;
	add.s64 	%rd31, %rd19, 12288;
	// begin inline asm
	ld.global.nc.u64 %rd30, [%rd31];
	// end inline asm
	mov.b64 	%fd65, %rd30;
	add.s64 	%rd33, %rd19, 14336;
	// begin inline asm
	ld.global.nc.u64 %rd32, [%rd33];
	// end inline asm
	mov.b64 	%fd66, %rd32;
	setp.lt.f64 	%p4, %fd59, %fd60;
	selp.f64 	%fd67, %fd60, %fd59, %p4;
	setp.lt.f64 	%p5, %fd67, %fd61;
	selp.f64 	%fd68, %fd61, %fd67, %p5;
	setp.lt.f64 	%p6, %fd68, %fd62;
	selp.f64 	%fd69, %fd62, %fd68, %p6;
	setp.lt.f64 	%p7, %fd69, %fd63;
	selp.f64 	%fd70, %fd63, %fd69, %p7;
	setp.lt.f64 	%p8, %fd70, %fd64;
	selp.f64 	%fd71, %fd64, %fd70, %p8;
	setp.lt.f64 	%p9, %fd71, %fd65;
	selp.f64 	%fd72, %fd65, %fd71, %p9;
	setp.lt.f64 	%p10, %fd72, %fd66;
	selp.f64 	%fd379, %fd66, %fd72, %p10;
	setp.lt.u32 	%p11, %r68, 4096;
	mov.b32 	%r465, 2048;
	@%p11 bra 	$L__BB5_60;
	add.s32 	%r48, %r68, -2048;
	mov.b32 	%r465, 2048;
$L__BB5_58:
	mul.wide.s32 	%rd51, %r465, 8;
	add.s64 	%rd36, %rd19, %rd51;
	// begin inline asm
	ld.global.nc.u64 %rd35, [%rd36];
	// end inline asm
	mov.b64 	%fd73, %rd35;
	add.s64 	%rd38, %rd36, 2048;
	// begin inline asm
	ld.global.nc.u64 %rd37, [%rd38];
	// end inline asm
	mov.b64 	%fd74, %rd37;
	add.s64 	%rd40, %rd36, 4096;
	// begin inline asm
	ld.global.nc.u64 %rd39, [%rd40];
	// end inline asm
	mov.b64 	%fd75, %rd39;
	add.s64 	%rd42, %rd36, 6144;
	// begin inline asm
	ld.global.nc.u64 %rd41, [%rd42];
	// end inline asm
	mov.b64 	%fd76, %rd41;
	add.s64 	%rd44, %rd36, 8192;
	// begin inline asm
	ld.global.nc.u64 %rd43, [%rd44];
	// end inline asm
	mov.b64 	%fd77, %rd43;
	add.s64 	%rd46, %rd36, 10240;
	// begin inline asm
	ld.global.nc.u64 %rd45, [%rd46];
	// end inline asm
	mov.b64 	%fd78, %rd45;
	add.s64 	%rd48, %rd36, 12288;
	// begin inline asm
	ld.global.nc.u64 %rd47, [%rd48];
	// end inline asm
	mov.b64 	%fd79, %rd47;
	add.s64 	%rd50, %rd36, 14336;
	// begin inline asm
	ld.global.nc.u64 %rd49, [%rd50];
	// end inline asm
	mov.b64 	%fd80, %rd49;
	setp.lt.f64 	%p12, %fd379, %fd73;
	selp.f64 	%fd81, %fd73, %fd379, %p12;
	setp.lt.f64 	%p13, %fd81, %fd74;
	selp.f64 	%fd82, %fd74, %fd81, %p13;
	setp.lt.f64 	%p14, %fd82, %fd75;
	selp.f64 	%fd83, %fd75, %fd82, %p14;
	setp.lt.f64 	%p15, %fd83, %fd76;
	selp.f64 	%fd84, %fd76, %fd83, %p15;
	setp.lt.f64 	%p16, %fd84, %fd77;
	selp.f64 	%fd85, %fd77, %fd84, %p16;
	setp.lt.f64 	%p17, %fd85, %fd78;
	selp.f64 	%fd86, %fd78, %fd85, %p17;
	setp.lt.f64 	%p18, %fd86, %fd79;
	selp.f64 	%fd87, %fd79, %fd86, %p18;
	setp.lt.f64 	%p19, %fd87, %fd80;
	selp.f64 	%fd379, %fd80, %fd87, %p19;
	sub.s32 	%r71, %r68, %r465;
	setp.lt.s32 	%p20, %r71, 2048;
	@%p20 bra 	$L__BB5_68;
	add.s32 	%r465, %r465, 2048;
	setp.le.s32 	%p21, %r465, %r48;
	@%p21 bra 	$L__BB5_58;
$L__BB5_60:
	setp.le.s32 	%p22, %r68, %r465;
	@%p22 bra 	$L__BB5_68;
	sub.s32 	%r52, %r68, %r465;
	setp.ge.s32 	%p23, %r47, %r52;
	@%p23 bra 	$L__BB5_68;
	not.b32 	%r72, %r47;
	add.s32 	%r73, %r68, %r72;
	sub.s32 	%r53, %r73, %r465;
	and.b32  	%r74, %r53, 768;
	setp.eq.s32 	%p24, %r74, 768;
	mov.u32 	%r469, %r47;
	@%p24 bra 	$L__BB5_65;
	add.s32 	%r467, %r47, %r465;
	shr.u32 	%r75, %r53, 8;
	add.s32 	%r76, %r75, 1;
	and.b32  	%r77, %r76, 3;
	neg.s32 	%r466, %r77;
	mov.u32 	%r469, %r47;
$L__BB5_64:
	.pragma "nounroll";
	mul.wide.u32 	%rd54, %r467, 8;
	add.s64 	%rd53, %rd15, %rd54;
	// begin inline asm
	ld.global.nc.u64 %rd52, [%rd53];
	// end inline asm
	mov.b64 	%fd89, %rd52;
	setp.lt.f64 	%p25, %fd379, %fd89;
	selp.f64 	%fd379, %fd89, %fd379, %p25;
	add.s32 	%r469, %r469, 256;
	add.s32 	%r467, %r467, 256;
	add.s32 	%r466, %r466, 1;
	setp.ne.s32 	%p26, %r466, 0;
	@%p26 bra 	$L__BB5_64;
$L__BB5_65:
	setp.lt.u32 	%p27, %r53, 768;
	@%p27 bra 	$L__BB5_68;
	cvt.u64.u32 	%rd55, %r469;
	cvt.u64.u32 	%rd56, %r465;
	add.s64 	%rd57, %rd55, %rd56;
	shl.b64 	%rd58, %rd57, 3;
	add.s64 	%rd59, %rd58, %rd15;
	add.s64 	%rd205, %rd59, 4096;
	add.s32 	%r470, %r469, %r465;
$L__BB5_67:
	mul.wide.u32 	%rd68, %r470, 8;
	add.s64 	%rd61, %rd15, %rd68;
	// begin inline asm
	ld.global.nc.u64 %rd60, [%rd61];
	// end inline asm
	mov.b64 	%fd90, %rd60;
	setp.lt.f64 	%p28, %fd379, %fd90;
	selp.f64 	%fd91, %fd90, %fd379, %p28;
	add.s64 	%rd63, %rd205, -2048;
	// begin inline asm
	ld.global.nc.u64 %rd62, [%rd63];
	// end inline asm
	mov.b64 	%fd92, %rd62;
	setp.lt.f64 	%p29, %fd91, %fd92;
	selp.f64 	%fd93, %fd92, %fd91, %p29;
	// begin inline asm
	ld.global.nc.u64 %rd64, [%rd205];
	// end inline asm
	mov.b64 	%fd94, %rd64;
	setp.lt.f64 	%p30, %fd93, %fd94;
	selp.f64 	%fd95, %fd94, %fd93, %p30;
	add.s64 	%rd67, %rd205, 2048;
	// begin inline asm
	ld.global.nc.u64 %rd66, [%rd67];
	// end inline asm
	mov.b64 	%fd96, %rd66;
	setp.lt.f64 	%p31, %fd95, %fd96;
	selp.f64 	%fd379, %fd96, %fd95, %p31;
	add.s32 	%r469, %r469, 1024;
	add.s64 	%rd205, %rd205, 8192;
	add.s32 	%r470, %r470, 1024;
	setp.lt.s32 	%p32, %r469, %r52;
	@%p32 bra 	$L__BB5_67;
$L__BB5_68:
	// begin inline asm
	mov.u32 %r78, %laneid;
	// end inline asm
	mov.b64 	%rd69, %fd379;
	mov.b64 	{%r80, %r85}, %rd69;
	mov.b32 	%r86, 1;
	mov.b32 	%r127, 31;
	mov.b32 	%r128, -1;
	// begin inline asm
	shfl.sync.down.b32 %r79, %r80, %r86, %r127, %r128;
	// end inline asm
	// begin inline asm
	shfl.sync.down.b32 %r84, %r85, %r86, %r127, %r128;
	// end inline asm
	mov.b64 	%rd70, {%r79, %r84};
	mov.b64 	%fd97, %rd70;
	setp.gt.s32 	%p33, %r78, 30;
	setp.lt.f64 	%p34, %fd379, %fd97;
	selp.f64 	%fd98, %fd97, %fd379, %p34;
	selp.f64 	%fd99, %fd379, %fd98, %p33;
	mov.b64 	%rd71, %fd99;
	mov.b64 	{%r90, %r95}, %rd71;
	mov.b32 	%r96, 2;
	// begin inline asm
	shfl.sync.down.b32 %r89, %r90, %r96, %r127, %r128;
	// end inline asm
	// begin inline asm
	shfl.sync.down.b32 %r94, %r95, %r96, %r127, %r128;
	// end inline asm
	mov.b64 	%rd72, {%r89, %r94};
	mov.b64 	%fd100, %rd72;
	setp.gt.s32 	%p35, %r78, 29;
	setp.lt.f64 	%p36, %fd99, %fd100;
	selp.f64 	%fd101, %fd100, %fd99, %p36;
	selp.f64 	%fd102, %fd99, %fd101, %p35;
	mov.b64 	%rd73, %fd102;
	mov.b64 	{%r100, %r105}, %rd73;
	mov.b32 	%r106, 4;
	// begin inline asm
	shfl.sync.down.b32 %r99, %r100, %r106, %r127, %r128;
	// end inline asm
	// begin inline asm
	shfl.sync.down.b32 %r104, %r105, %r106, %r127, %r128;
	// end inline asm
	mov.b64 	%rd74, {%r99, %r104};
	mov.b64 	%fd103, %rd74;
	setp.gt.s32 	%p37, %r78, 27;
	setp.lt.f64 	%p38, %fd102, %fd103;
	selp.f64 	%fd104, %fd103, %fd102, %p38;
	selp.f64 	%fd105, %fd102, %fd104, %p37;
	mov.b64 	%rd75, %fd105;
	mov.b64 	{%r110, %r115}, %rd75;
	mov.b32 	%r116, 8;
	// begin inline asm
	shfl.sync.down.b32 %r109, %r110, %r116, %r127, %r128;
	// end inline asm
	// begin inline asm
	shfl.sync.down.b32 %r114, %r115, %r116, %r127, %r128;
	// end inline asm
	mov.b64 	%rd76, {%r109, %r114};
	mov.b64 	%fd106, %rd76;
	setp.gt.s32 	%p39, %r78, 23;
	setp.lt.f64 	%p40, %fd105, %fd106;
	selp.f64 	%fd107, %fd106, %fd105, %p40;
	selp.f64 	%fd108, %fd105, %fd107, %p39;
	mov.b64 	%rd77, %fd108;
	mov.b64 	{%r120, %r125}, %rd77;
	mov.b32 	%r126, 16;
	// begin inline asm
	shfl.sync.down.b32 %r119, %r120, %r126, %r127, %r128;
	// end inline asm
	// begin inline asm
	shfl.sync.down.b32 %r124, %r125, %r126, %r127, %r128;
	// end inline asm
	mov.b64 	%rd78, {%r119, %r124};
	mov.b64 	%fd109, %rd78;
	setp.gt.s32 	%p41, %r78, 15;
	setp.lt.f64 	%p42, %fd108, %fd109;
	selp.f64 	%fd54, %fd109, %fd108, %p42;
	selp.f64 	%fd380, %fd108, %fd54, %p41;
	setp.ne.s32 	%p43, %r78, 0;
	@%p43 bra 	$L__BB5_70;
	shr.u32 	%r129, %r47, 2;
	and.b32  	%r130, %r129, 248;
	mov.u32 	%r131, _ZZN3cub18CUB_300001_SM_10006detail6reduce28DeviceReduceSingleTileKernelINS2_10policy_hubIdjN4cuda3__47maximumIvEEE10Policy1000EPdSB_iS8_ddNS5_3std3__410__identityEEEvT0_T1_T2_T3_T4_T6_E12temp_storage;
	add.s32 	%r132, %r131, %r130;
	st.shared.f64 	[%r132+8], %fd54;
$L__BB5_70:
	bar.sync 	0;
	setp.ne.s32 	%p44, %r47, 0;
	@%p44 bra 	$L__BB5_72;
	ld.shared.f64 	%fd110, [_ZZN3cub18CUB_300001_SM_10006detail6reduce28DeviceReduceSingleTileKernelINS2_10policy_hubIdjN4cuda3__47maximumIvEEE10Policy1000EPdSB_iS8_ddNS5_3std3__410__identityEEEvT0_T1_T2_T3_T4_T6_E12temp_storage+16];
	setp.lt.f64 	%p45, %fd380, %fd110;
	selp.f64 	%fd111, %fd110, %fd380, %p45;
	ld.shared.f64 	%fd112, [_ZZN3cub18CUB_300001_SM_10006detail6reduce28DeviceReduceSingleTileKernelINS2_10policy_hubIdjN4cuda3__47maximumIvEEE10Policy1000EPdSB_iS8_ddNS5_3std3__410__identityEEEvT0_T1_T2_T3_T4_T6_E12temp_storage+24];
	setp.lt.f64 	%p46, %fd111, %fd112;
	selp.f64 	%fd113, %fd112, %fd111, %p46;
	ld.shared.f64 	%fd114, [_ZZN3cub18CUB_300001_SM_10006detail6reduce28DeviceReduceSingleTileKernelINS2_10policy_hubIdjN4cuda3__47maximumIvEEE10Policy1000EPdSB_iS8_ddNS5_3std3__410__identityEEEvT0_T1_T2_T3_T4_T6_E12temp_storage+32];
	setp.lt.f64 	%p47, %fd113, %fd114;
	selp.f64 	%fd115, %fd114, %fd113, %p47;
	ld.shared.f64 	%fd116, [_ZZN3cub18CUB_300001_SM_10006detail6reduce28DeviceReduceSingleTileKernelINS2_10policy_hubIdjN4cuda3__47maximumIvEEE10Policy1000EPdSB_iS8_ddNS5_3std3__410__identityEEEvT0_T1_T2_T3_T4_T6_E12temp_storage+40];
	setp.lt.f64 	%p48, %fd115, %fd116;
	selp.f64 	%fd117, %fd116, %fd115, %p48;
	ld.shared.f64 	%fd118, [_ZZN3cub18CUB_300001_SM_10006detail6reduce28DeviceReduceSingleTileKernelINS2_10policy_hubIdjN4cuda3__47maximumIvEEE10Policy1000EPdSB_iS8_ddNS5_3std3__410__identityEEEvT0_T1_T2_T3_T4_T6_E12temp_storage+48];
	setp.lt.f64 	%p49, %fd117, %fd118;
	selp.f64 	%fd119, %fd118, %fd117, %p49;
	ld.shared.f64 	%fd120, [_ZZN3cub18CUB_300001_SM_10006detail6reduce28DeviceReduceSingleTileKernelINS2_10policy_hubIdjN4cuda3__47maximumIvEEE10Policy1000EPdSB_iS8_ddNS5_3std3__410__identityEEEvT0_T1_T2_T3_T4_T6_E12temp_storage+56];
	setp.lt.f64 	%p50, %fd119, %fd120;
	selp.f64 	%fd121, %fd120, %fd119, %p50;
	ld.shared.f64 	%fd122, [_ZZN3cub18CUB_300001_SM_10006detail6reduce28DeviceReduceSingleTileKernelINS2_10policy_hubIdjN4cuda3__47maximumIvEEE10Policy1000EPdSB_iS8_ddNS5_3std3__410__identityEEEvT0_T1_T2_T3_T4_T6_E12temp_storage+64];
	setp.lt.f64 	%p51, %fd121, %fd122;
	selp.f64 	%fd380, %fd122, %fd121, %p51;
$L__BB5_72:
	mov.u32 	%r444, %tid.x;
	setp.ne.s32 	%p217, %r444, 0;
	@%p217 bra 	$L__BB5_74;
	setp.lt.f64 	%p218, %fd58, %fd380;
	selp.f64 	%fd353, %fd380, %fd58, %p218;
	st.global.f64 	[%rd1], %fd353;
$L__BB5_74:
	ret;

}


// ===== COMPILED SASS (sm_100) =====

	.target	sm_100

	.elftype	@"ET_EXEC"


//--------------------- .note.nv.tkinfo           --------------------------
	.section	.note.nv.tkinfo,"",@"SHT_NOTE"
	.sectionflags	@"SHF_NOTE_NV_TKINFO"
	.tkinfo
        /*0018*/ 	.word	0x00000002
        /*0030*/ 	.string	""
        /*0030*/ 	.string	"ptxas"
        /*0030*/ 	.string	"Cuda compilation tools, release 13.0, V13.0.88"
        /*0030*/ 	.string	"Build cuda_13.0.r13.0/compiler.36424714_0"
        /*0030*/ 	.string	"-arch sm_100 -m 64 "



//--------------------- .note.nv.cuinfo           --------------------------
	.section	.note.nv.cuinfo,"",@"SHT_NOTE"
	.sectionflags	@"SHF_NOTE_NV_CUINFO"
        /*0018*/ 	.short	0x0002
        /*001a*/ 	.short	0x0064
        /*001c*/ 	.short	0x0082
	.zero		2


//--------------------- .nv.info                  --------------------------
	.section	.nv.info,"",@"SHT_CUDA_INFO"
	.align	4


	//----- nvinfo : EIATTR_REGCOUNT
	.align		4
        /*0000*/ 	.byte	0x04, 0x2f
        /*0002*/ 	.short	(.L_41 - .L_40)
	.align		4
.L_40:
        /*0004*/ 	.word	index@(_Z18calc_heat_equationPdS_i)
        /*0008*/ 	.word	0x0000000e


	//----- nvinfo : EIATTR_FRAME_SIZE
	.align		4
.L_41:
        /*000c*/ 	.byte	0x04, 0x11
        /*000e*/ 	.short	(.L_43 - .L_42)
	.align		4
.L_42:
        /*0010*/ 	.word	index@(_Z18calc_heat_equationPdS_i)
        /*0014*/ 	.word	0x00000000


	//----- nvinfo : EIATTR_REGCOUNT
	.align		4
.L_43:
        /*0018*/ 	.byte	0x04, 0x2f
        /*001a*/ 	.short	(.L_45 - .L_44)
	.align		4
.L_44:
        /*001c*/ 	.word	index@(_Z9calc_diffPdS_S_i)
        /*0020*/ 	.word	0x0000000e


	//----- nvinfo : EIATTR_FRAME_SIZE
	.align		4
.L_45:
        /*0024*/ 	.byte	0x04, 0x11
        /*0026*/ 	.short	(.L_47 - .L_46)
	.align		4
.L_46:
        /*0028*/ 	.word	index@(_Z9calc_diffPdS_S_i)
        /*002c*/ 	.word	0x00000000


	//----- nvinfo : EIATTR_REGCOUNT
	.align		4
.L_47:
        /*0030*/ 	.byte	0x04, 0x2f
        /*0032*/ 	.short	(.L_49 - .L_48)
	.align		4
.L_48:
        /*0034*/ 	.word	index@(_ZN3cub18CUB_300001_SM_10006detail11EmptyKernelIvEEvv)
        /*0038*/ 	.word	0x00000004


	//----- nvinfo : EIATTR_FRAME_SIZE
	.align		4
.L_49:
        /*003c*/ 	.byte	0x04, 0x11
        /*003e*/ 	.short	(.L_51 - .L_50)
	.align		4
.L_50:
        /*0040*/ 	.word	index@(_ZN3cub18CUB_300001_SM_10006detail11EmptyKernelIvEEvv)
        /*0044*/ 	.word	0x00000000


	//----- nvinfo : EIATTR_REGCOUNT
	.align		4
.L_51:
        /*0048*/ 	.byte	0x04, 0x2f
        /*004a*/ 	.short	(.L_53 - .L_52)
	.align		4
.L_52:
        /*004c*/ 	.word	index@(_ZN3cub18CUB_300001_SM_10006detail6reduce28DeviceReduceSingleTileKernelINS2_10policy_hubIdjN4cuda3__47maximumIvEEE10Policy1000EPdSB_jS8_ddNS5_3std3__410__identityEEEvT0_T1_T2_T3_T4_T6_)
        /*0050*/ 	.word	0x0000002c


	//----- nvinfo : EIATTR_FRAME_SIZE
	.align		4
.L_53:
        /*0054*/ 	.byte	0x04, 0x11
        /*0056*/ 	.short	(.L_55 - .L_54)
	.align		4
.L_54:
        /*0058*/ 	.word	index@(_ZN3cub18CUB_300001_SM_10006detail6reduce28DeviceReduceSingleTileKernelINS2_10policy_hubIdjN4cuda3__47maximumIvEEE10Policy1000EPdSB_jS8_ddNS5_3std3__410__identityEEEvT0_T1_T2_T3_T4_T6_)
        /*005c*/ 	.word	0x00000000


	//----- nvinfo : EIATTR_REGCOUNT
	.align		4
.L_55:
        /*0060*/ 	.byte	0x04, 0x2f
        /*0062*/ 	.short	(.L_57 - .L_56)
	.align		4
.L_56:
        /*0064*/ 	.word	index@(_ZN3cub18CUB_300001_SM_10006detail6reduce18DeviceReduceKernelINS2_10policy_hubIdjN4cuda3__47maximumIvEEE10Policy1000EPdjS8_dNS5_3std3__410__identityEEEvT0_PT3_T1_NS0_13GridEvenShareISI_EET2_T4_)
        /*0068*/ 	.word	0x0000001c


	//----- nvinfo : EIATTR_FRAME_SIZE
	.align		4
.L_57:
        /*006c*/ 	.byte	0x04, 0x11
        /*006e*/ 	.short	(.L_59 - .L_58)
	.align		4
.L_58:
        /*0070*/ 	.word	index@(_ZN3cub18CUB_300001_SM_10006detail6reduce18DeviceReduceKernelINS2_10policy_hubIdjN4cuda3__47maximumIvEEE10Policy1000EPdjS8_dNS5_3std3__410__identityEEEvT0_PT3_T1_NS0_13GridEvenShareISI_EET2_T4_)
        /*0074*/ 	.word	0x00000000


	//----- nvinfo : EIATTR_REGCOUNT
	.align		4
.L_59:
        /*0078*/ 	.byte	0x04, 0x2f
        /*007a*/ 	.short	(.L_61 - .L_60)
	.align		4
.L_60:
        /*007c*/ 	.word	index@(_ZN3cub18CUB_300001_SM_10006detail6reduce28DeviceReduceSingleTileKernelINS2_10policy_hubIdjN4cuda3__47maximumIvEEE10Policy1000EPdSB_iS8_ddNS5_3std3__410__identityEEEvT0_T1_T2_T3_T4_T6_)
        /*0080*/ 	.word	0x00000030


	//----- nvinfo : EIATTR_FRAME_SIZE
	.align		4
.L_61:
        /*0084*/ 	.byte	0x04, 0x11
        /*0086*/ 	.short	(.L_63 - .L_62)
	.align		4
.L_62:
        /*0088*/ 	.word	index@(_ZN3cub18CUB_300001_SM_10006detail6reduce28DeviceReduceSingleTileKernelINS2_10policy_hubIdjN4cuda3__47maximumIvEEE10Policy1000EPdSB_iS8_ddNS5_3std3__410__identityEEEvT0_T1_T2_T3_T4_T6_)
        /*008c*/ 	.word	0x00000000


	//----- nvinfo : EIATTR_MIN_STACK_SIZE
	.align		4
.L_63:
        /*0090*/ 	.byte	0x04, 0x12
        /*0092*/ 	.short	(.L_65 - .L_64)
	.align		4
.L_64:
        /*0094*/ 	.word	index@(_ZN3cub18CUB_300001_SM_10006detail6reduce28DeviceReduceSingleTileKernelINS2_10policy_hubIdjN4cuda3__47maximumIvEEE10Policy1000EPdSB_iS8_ddNS5_3std3__410__identityEEEvT0_T1_T2_T3_T4_T6_)
        /*0098*/ 	.word	0x00000000


	//----- nvinfo : EIATTR_MIN_STACK_SIZE
	.align		4
.L_65:
        /*009c*/ 	.byte	0x04, 0x12
        /*009e*/ 	.short	(.L_67 - .L_66)
	.align		4
.L_66:
        /*00a0*/ 	.word	index@(_ZN3cub18CUB_300001_SM_10006detail6reduce18DeviceReduceKernelINS2_10policy_hubIdjN4cuda3__47maximumIvEEE10Policy1000EPdjS8_dNS5_3std3__410__identityEEEvT0_PT3_T1_NS0_13GridEvenShareISI_EET2_T4_)
        /*00a4*/ 	.word	0x00000000


	//----- nvinfo : EIATTR_MIN_STACK_SIZE
	.align		4
.L_67:
        /*00a8*/ 	.byte	0x04, 0x12
        /*00aa*/ 	.short	(.L_69 - .L_68)
	.align		4
.L_68:
        /*00ac*/ 	.word	index@(_ZN3cub18CUB_300001_SM_10006detail6reduce28DeviceReduceSingleTileKernelINS2_10policy_hubIdjN4cuda3__47maximumIvEEE10Policy1000EPdSB_jS8_ddNS5_3std3__410__identityEEEvT0_T1_T2_T3_T4_T6_)
        /*00b0*/ 	.word	0x00000000


	//----- nvinfo : EIATTR_MIN_STACK_SIZE
	.align		4
.L_69:
        /*00b4*/ 	.byte	0x04, 0x12
        /*00b6*/ 	.short	(.L_71 - .L_70)
	.align		4
.L_70:
        /*00b8*/ 	.word	index@(_ZN3cub18CUB_300001_SM_10006detail11EmptyKernelIvEEvv)
        /*00bc*/ 	.word	0x00000000


	//----- nvinfo : EIATTR_MIN_STACK_SIZE
	.align		4
.L_71:
        /*00c0*/ 	.byte	0x04, 0x12
        /*00c2*/ 	.short	(.L_73 - .L_72)
	.align		4
.L_72:
        /*00c4*/ 	.word	index@(_Z9calc_diffPdS_S_i)
        /*00c8*/ 	.word	0x00000000


	//----- nvinfo : EIATTR_MIN_STACK_SIZE
	.align		4
.L_73:
        /*00cc*/ 	.byte	0x04, 0x12
        /*00ce*/ 	.short	(.L_75 - .L_74)
	.align		4
.L_74:
        /*00d0*/ 	.word	index@(_Z18calc_heat_equationPdS_i)
        /*00d4*/ 	.word	0x00000000
.L_75:


//--------------------- .nv.compat                --------------------------
	.section	.nv.compat,"",@"SHT_CUDA_COMPAT_INFO"
	.align	4
        /*0000*/ 	.byte	0x02, 0x09, 0x00, 0x00, 0x02, 0x02, 0x01, 0x00, 0x02, 0x05, 0x05, 0x00, 0x03, 0x07, 0x01, 0x01
        /*0010*/ 	.byte	0x02, 0x03, 0x00, 0x00, 0x02, 0x06, 0x01, 0x00, 0x04, 0x0b, 0x08, 0x00, 0x01, 0x00, 0x00, 0x00
        /*0020*/ 	.byte	0x00, 0x00, 0x00, 0x00


//--------------------- .nv.info._ZN3cub18CUB_300001_SM_10006detail6reduce28DeviceReduceSingleTileKernelINS2_10policy_hubIdjN4cuda3__47maximumIvEEE10Policy1000EPdSB_iS8_ddNS5_3std3__410__identityEEEvT0_T1_T2_T3_T4_T6_ --------------------------
	.section	.nv.info._ZN3cub18CUB_300001_SM_10006detail6reduce28DeviceReduceSingleTileKernelINS2_10policy_hubIdjN4cuda3__47maximumIvEEE10Policy1000EPdSB_iS8_ddNS5_3std3__410__identityEEEvT0_T1_T2_T3_T4_T6_,"",@"SHT_CUDA_INFO"
	.sectionflags	@""
	.align	4


	//----- nvinfo : EIATTR_CUDA_API_VERSION
	.align		4
        /*0000*/ 	.byte	0x04, 0x37
        /*0002*/ 	.short	(.L_77 - .L_76)
.L_76:
        /*0004*/ 	.word	0x00000082


	//----- nvinfo : EIATTR_KPARAM_INFO
	.align		4
.L_77:
        /*0008*/ 	.byte	0x04, 0x17
        /*000a*/ 	.short	(.L_79 - .L_78)
.L_78:
        /*000c*/ 	.word	0x00000000
        /*0010*/ 	.short	0x0005
        /*0012*/ 	.short	0x0020
        /*0014*/ 	.byte	0x00, 0xf0, 0x05, 0x00


	//----- nvinfo : EIATTR_KPARAM_INFO
	.align		4
.L_79:
        /*0018*/ 	.byte	0x04, 0x17
        /*001a*/ 	.short	(.L_81 - .L_80)
.L_80:
        /*001c*/ 	.word	0x00000000
        /*0020*/ 	.short	0x0004
        /*0022*/ 	.short	0x0018
        /*0024*/ 	.byte	0x00, 0xf0, 0x21, 0x00


	//----- nvinfo : EIATTR_KPARAM_INFO
	.align		4
.L_81:
        /*0028*/ 	.byte	0x04, 0x17
        /*002a*/ 	.short	(.L_83 - .L_82)
.L_82:
        /*002c*/ 	.word	0x00000000
        /*0030*/ 	.short	0x0003
        /*0032*/ 	.short	0x0014
        /*0034*/ 	.byte	0x00, 0xf0, 0x05, 0x00


	//----- nvinfo : EIATTR_KPARAM_INFO
	.align		4
.L_83:
        /*0038*/ 	.byte	0x04, 0x17
        /*003a*/ 	.short	(.L_85 - .L_84)
.L_84:
        /*003c*/ 	.word	0x00000000
        /*0040*/ 	.short	0x0002
        /*0042*/ 	.short	0x0010
        /*0044*/ 	.byte	0x00, 0xf0, 0x11, 0x00


	//----- nvinfo : EIATTR_KPARAM_INFO
	.align		4
.L_85:
        /*0048*/ 	.byte	0x04, 0x17
        /*004a*/ 	.short	(.L_87 - .L_86)
.L_86:
        /*004c*/ 	.word	0x00000000
        /*0050*/ 	.short	0x0001
        /*0052*/ 	.short	0x0008
        /*0054*/ 	.byte	0x00, 0xf5, 0x21, 0x00


	//----- nvinfo : EIATTR_KPARAM_INFO
	.align		4
.L_87:
        /*0058*/ 	.byte	0x04, 0x17
        /*005a*/ 	.short	(.L_89 - .L_88)
.L_88:
        /*005c*/ 	.word	0x00000000
        /*0060*/ 	.short	0x0000
        /*0062*/ 	.short	0x0000
        /*0064*/ 	.byte	0x00, 0xf5, 0x21, 0x00


	//----- nvinfo : EIATTR_SPARSE_MMA_MASK
	.align		4
.L_89:
        /*0068*/ 	.byte	0x03, 0x50
        /*006a*/ 	.short	0x0000


	//----- nvinfo : EIATTR_MAXREG_COUNT
	.align		4
        /*006c*/ 	.byte	0x03, 0x1b
        /*006e*/ 	.short	0x00ff


	//----- nvinfo : EIATTR_NUM_BARRIERS
	.align		4
        /*0070*/ 	.byte	0x02, 0x4c
        /*0072*/ 	.byte	0x01
	.zero		1


	//----- nvinfo : EIATTR_MERCURY_ISA_VERSION
	.align		4
        /*0074*/ 	.byte	0x03, 0x5f
        /*0076*/ 	.short	0x0101


	//----- nvinfo : EIATTR_COOP_GROUP_MASK_REGIDS
	.align		4
        /*0078*/ 	.byte	0x04, 0x29
        /*007a*/ 	.short	(.L_91 - .L_90)


	//   ....[0]....
.L_90:
        /*007c*/ 	.word	0xffffffff


	//   ....[1]....
        /*0080*/ 	.word	0xffffffff


	//   ....[2]....
        /*0084*/ 	.word	0xffffffff


	//   ....[3]....
        /*0088*/ 	.word	0xffffffff


	//   ....[4]....
        /*008c*/ 	.word	0xffffffff


	//   ....[5]....
        /*0090*/ 	.word	0xffffffff


	//   ....[6]....
        /*0094*/ 	.word	0xffffffff


	//   ....[7]....
        /*0098*/ 	.word	0xffffffff


	//   ....[8]....
        /*009c*/ 	.word	0xffffffff


	//   ....[9]....
        /*00a0*/ 	.word	0xffffffff


	//   ....[10]....
        /*00a4*/ 	.word	0xffffffff


	//   ....[11]....
        /*00a8*/ 	.word	0xffffffff


	//   ....[12]....
        /*00ac*/ 	.word	0xffffffff


	//   ....[13]....
        /*00b0*/ 	.word	0xffffffff


	//   ....[14]....
        /*00b4*/ 	.word	0xffffffff


	//   ....[15]....
        /*00b8*/ 	.word	0xffffffff


	//   ....[16]....
        /*00bc*/ 	.word	0xffffffff


	//   ....[17]....
        /*00c0*/ 	.word	0xffffffff


	//   ....[18]....
        /*00c4*/ 	.word	0xffffffff


	//   ....[19]....
        /*00c8*/ 	.word	0xffffffff


	//   ....[20]....
        /*00cc*/ 	.word	0xffffffff


	//   ....[21]....
        /*00d0*/ 	.word	0xffffffff


	//   ....[22]....
        /*00d4*/ 	.word	0xffffffff


	//   ....[23]....
        /*00d8*/ 	.word	0xffffffff


	//   ....[24]....
        /*00dc*/ 	.word	0xffffffff


	//   ....[25]....
        /*00e0*/ 	.word	0xffffffff


	//   ....[26]....
        /*00e4*/ 	.word	0xffffffff


	//   ....[27]....
        /*00e8*/ 	.word	0xffffffff


	//   ....[28]....
        /*00ec*/ 	.word	0xffffffff


	//   ....[29]....
        /*00f0*/ 	.word	0xffffffff


	//   ....[30]....
        /*00f4*/ 	.word	0xffffffff


	//   ....[31]....
        /*00f8*/ 	.word	0xffffffff


	//   ....[32]....
        /*00fc*/ 	.word	0xffffffff


	//   ....[33]....
        /*0100*/ 	.word	0xffffffff


	//   ....[34]....
        /*0104*/ 	.word	0xffffffff


	//   ....[35]....
        /*0108*/ 	.word	0xffffffff


	//   ....[36]....
        /*010c*/ 	.word	0xffffffff


	//   ....[37]....
        /*0110*/ 	.word	0xffffffff


	//   ....[38]....
        /*0114*/ 	.word	0xffffffff


	//   ....[39]....
        /*0118*/ 	.word	0xffffffff


	//   ....[40]....
        /*011c*/ 	.word	0xffffffff


	//   ....[41]....
        /*0120*/ 	.word	0xffffffff


	//   ....[42]....
        /*0124*/ 	.word	0xffffffff


	//   ....[43]....
        /*0128*/ 	.word	0xffffffff


	//   ....[44]....
        /*012c*/ 	.word	0xffffffff


	//   ....[45]....
        /*0130*/ 	.word	0xffffffff


	//   ....[46]....
        /*0134*/ 	.word	0xffffffff


	//   ....[47]....
        /*0138*/ 	.word	0xffffffff


	//   ....[48]....
        /*013c*/ 	.word	0xffffffff


	//   ....[49]....
        /*0140*/ 	.word	0xffffffff


	//   ....[50]....
        /*0144*/ 	.word	0xffffffff


	//   ....[51]....
        /*0148*/ 	.word	0xffffffff


	//   ....[52]....
        /*014c*/ 	.word	0xffffffff


	//   ....[53]....
        /*0150*/ 	.word	0xffffffff


	//   ....[54]....
        /*0154*/ 	.word	0xffffffff


	//   ....[55]....
        /*0158*/ 	.word	0xffffffff


	//   ....[56]....
        /*015c*/ 	.word	0xffffffff


	//   ....[57]....
        /*0160*/ 	.word	0xffffffff


	//   ....[58]....
        /*0164*/ 	.word	0xffffffff


	//   ....[59]....
        /*0168*/ 	.word	0xffffffff


	//----- nvinfo : EIATTR_COOP_GROUP_INSTR_OFFSETS
	.align		4
.L_91:
        /*016c*/ 	.byte	0x04, 0x28
        /*016e*/ 	.short	(.L_93 - .L_92)


	//   ....[0]....
.L_92:
        /*0170*/ 	.word	0x00000d30


	//   ....[1]....
        /*0174*/ 	.word	0x00000d40


	//   ....[2]....
        /*0178*/ 	.word	0x00000dd0


	//   ....[3]....
        /*017c*/ 	.word	0x00000e10


	//   ....[4]....
        /*0180*/ 	.word	0x00000e80


	//   ....[5]....
        /*0184*/ 	.word	0x00000ea0


	//   ....[6]....
        /*0188*/ 	.word	0x00000ef0


	//   ....[7]....
        /*018c*/ 	.word	0x00000f10


	//   ....[8]....
        /*0190*/ 	.word	0x00000f60


	//   ....[9]....
        /*0194*/ 	.word	0x00000f80


	//   ....[10]....
        /*0198*/ 	.word	0x00001280


	//   ....[11]....
        /*019c*/ 	.word	0x00001290


	//   ....[12]....
        /*01a0*/ 	.word	0x00001320


	//   ....[13]....
        /*01a4*/ 	.word	0x00001350


	//   ....[14]....
        /*01a8*/ 	.word	0x000013b0


	//   ....[15]....
        /*01ac*/ 	.word	0x000013e0


	//   ....[16]....
        /*01b0*/ 	.word	0x00001440


	//   ....[17]....
        /*01b4*/ 	.word	0x00001480


	//   ....[18]....
        /*01b8*/ 	.word	0x000014f0


	//   ....[19]....
        /*01bc*/ 	.word	0x00001530


	//   ....[20]....
        /*01c0*/ 	.word	0x00002960


	//   ....[21]....
        /*01c4*/ 	.word	0x00002970


	//   ....[22]....
        /*01c8*/ 	.word	0x00002a00


	//   ....[23]....
        /*01cc*/ 	.word	0x00002a30


	//   ....[24]....
        /*01d0*/ 	.word	0x00002aa0


	//   ....[25]....
        /*01d4*/ 	.word	0x00002ac0


	//   ....[26]....
        /*01d8*/ 	.word	0x00002b20


	//   ....[27]....
        /*01dc*/ 	.word	0x00002b30


	//   ....[28]....
        /*01e0*/ 	.word	0x00002b80


	//   ....[29]....
        /*01e4*/ 	.word	0x00002b90


	//   ....[30]....
        /*01e8*/ 	.word	0x00003a20


	//   ....[31]....
        /*01ec*/ 	.word	0x00003a30


	//   ....[32]....
        /*01f0*/ 	.word	0x00003ac0


	//   ....[33]....
        /*01f4*/ 	.word	0x00003b00


	//   ....[34]....
        /*01f8*/ 	.word	0x00003b80


	//   ....[35]....
        /*01fc*/ 	.word	0x00003bc0


	//   ....[36]....
        /*0200*/ 	.word	0x00003c20


	//   ....[37]....
        /*0204*/ 	.word	0x00003c50


	//   ....[38]....
        /*0208*/ 	.word	0x00003ca0


	//   ....[39]....
        /*020c*/ 	.word	0x00003cd0


	//   ....[40]....
        /*0210*/ 	.word	0x00003fb0


	//   ....[41]....
        /*0214*/ 	.word	0x00003fc0


	//   ....[42]....
        /*0218*/ 	.word	0x00004050


	//   ....[43]....
        /*021c*/ 	.word	0x00004080


	//   ....[44]....
        /*0220*/ 	.word	0x000040d0


	//   ....[45]....
        /*0224*/ 	.word	0x00004100


	//   ....[46]....
        /*0228*/ 	.word	0x00004170


	//   ....[47]....
        /*022c*/ 	.word	0x000041b0


	//   ....[48]....
        /*0230*/ 	.word	0x00004220


	//   ....[49]....
        /*0234*/ 	.word	0x00004250


	//   ....[50]....
        /*0238*/ 	.word	0x00005700


	//   ....[51]....
        /*023c*/ 	.word	0x00005710


	//   ....[52]....
        /*0240*/ 	.word	0x000057a0


	//   ....[53]....
        /*0244*/ 	.word	0x000057e0


	//   ....[54]....
        /*0248*/ 	.word	0x00005860


	//   ....[55]....
        /*024c*/ 	.word	0x000058a0


	//   ....[56]....
        /*0250*/ 	.word	0x00005900


	//   ....[57]....
        /*0254*/ 	.word	0x00005930


	//   ....[58]....
        /*0258*/ 	.word	0x00005980


	//   ....[59]....
        /*025c*/ 	.word	0x000059b0


	//----- nvinfo : EIATTR_VRC_CTA_INIT_COUNT
	.align		4
.L_93:
        /*0260*/ 	.byte	0x02, 0x4a
	.zero		1
	.zero		1


	//----- nvinfo : EIATTR_EXIT_INSTR_OFFSETS
	.align		4
        /*0264*/ 	.byte	0x04, 0x1c
        /*0266*/ 	.short	(.L_95 - .L_94)


	//   ....[0]....
.L_94:
        /*0268*/ 	.word	0x00000080


	//   ....[1]....
        /*026c*/ 	.word	0x000000c0


	//   ....[2]....
        /*0270*/ 	.word	0x00005c20


	//   ....[3]....
        /*0274*/ 	.word	0x00005ca0


	//----- nvinfo : EIATTR_MAX_THREADS
	.align		4
.L_95:
        /*0278*/ 	.byte	0x04, 0x05
        /*027a*/ 	.short	(.L_97 - .L_96)
.L_96:
        /*027c*/ 	.word	0x00000100
        /*0280*/ 	.word	0x00000001
        /*0284*/ 	.word	0x00000001


	//----- nvinfo : EIATTR_CRS_STACK_SIZE
	.align		4
.L_97:
        /*0288*/ 	.byte	0x04, 0x1e
        /*028a*/ 	.short	(.L_99 - .L_98)
.L_98:
        /*028c*/ 	.word	0x00000000


	//----- nvinfo : EIATTR_CBANK_PARAM_SIZE
	.align		4
.L_99:
        /*0290*/ 	.byte	0x03, 0x19
        /*0292*/ 	.short	0x0021


	//----- nvinfo : EIATTR_PARAM_CBANK
	.align		4
        /*0294*/ 	.byte	0x04, 0x0a
        /*0296*/ 	.short	(.L_101 - .L_100)
	.align		4
.L_100:
        /*0298*/ 	.word	index@(.nv.constant0._ZN3cub18CUB_300001_SM_10006detail6reduce28DeviceReduceSingleTileKernelINS2_10policy_hubIdjN4cuda3__47maximumIvEEE10Policy1000EPdSB_iS8_ddNS5_3std3__410__identityEEEvT0_T1_T2_T3_T4_T6_)
        /*029c*/ 	.short	0x0380
        /*029e*/ 	.short	0x0021


	//----- nvinfo : EIATTR_SW_WAR
	.align		4
.L_101:
        /*02a0*/ 	.byte	0x04, 0x36
        /*02a2*/ 	.short	(.L_103 - .L_102)
.L_102:
        /*02a4*/ 	.word	0x00000008
.L_103:


//--------------------- .nv.info._ZN3cub18CUB_300001_SM_10006detail6reduce18DeviceReduceKernelINS2_10policy_hubIdjN4cuda3__47maximumIvEEE10Policy1000EPdjS8_dNS5_3std3__410__identityEEEvT0_PT3_T1_NS0_13GridEvenShareISI_EET2_T4_ --------------------------
	.section	.nv.info._ZN3cub18CUB_300001_SM_10006detail6reduce18DeviceReduceKernelINS2_10policy_hubIdjN4cuda3__47maximumIvEEE10Policy1000EPdjS8_dNS5_3std3__410__identityEEEvT0_PT3_T1_NS0_13GridEvenShareISI_EET2_T4_,"",@"SHT_CUDA_INFO"
	.sectionflags	@""
	.align	4


	//----- nvinfo : EIATTR_CUDA_API_VERSION
	.align		4
        /*0000*/ 	.byte	0x04, 0x37
        /*0002*/ 	.short	(.L_105 - .L_104)
.L_104:
        /*0004*/ 	.word	0x00000082


	//----- nvinfo : EIATTR_KPARAM_INFO
	.align		4
.L_105:
        /*0008*/ 	.byte	0x04, 0x17
        /*000a*/ 	.short	(.L_107 - .L_106)
.L_106:
        /*000c*/ 	.word	0x00000000
        /*0010*/ 	.short	0x0005
        /*0012*/ 	.short	0x003d
        /*0014*/ 	.byte	0x00, 0xf0, 0x05, 0x00


	//----- nvinfo : EIATTR_KPARAM_INFO
	.align		4
.L_107:
        /*0018*/ 	.byte	0x04, 0x17
        /*001a*/ 	.short	(.L_109 - .L_108)
.L_108:
        /*001c*/ 	.word	0x00000000
        /*0020*/ 	.short	0x0004
        /*0022*/ 	.short	0x003c
        /*0024*/ 	.byte	0x00, 0xf0, 0x05, 0x00


	//----- nvinfo : EIATTR_KPARAM_INFO
	.align		4
.L_109:
        /*0028*/ 	.byte	0x04, 0x17
        /*002a*/ 	.short	(.L_111 - .L_110)
.L_110:
        /*002c*/ 	.word	0x00000000
        /*0030*/ 	.short	0x0003
        /*0032*/ 	.short	0x0014
        /*0034*/ 	.byte	0x00, 0xf0, 0xa1, 0x00


	//----- nvinfo : EIATTR_KPARAM_INFO
	.align		4
.L_111:
        /*0038*/ 	.byte	0x04, 0x17
        /*003a*/ 	.short	(.L_113 - .L_112)
.L_112:
        /*003c*/ 	.word	0x00000000
        /*0040*/ 	.short	0x0002
        /*0042*/ 	.short	0x0010
        /*0044*/ 	.byte	0x00, 0xf0, 0x11, 0x00


	//----- nvinfo : EIATTR_KPARAM_INFO
	.align		4
.L_113:
        /*0048*/ 	.byte	0x04, 0x17
        /*004a*/ 	.short	(.L_115 - .L_114)
.L_114:
        /*004c*/ 	.word	0x00000000
        /*0050*/ 	.short	0x0001
        /*0052*/ 	.short	0x0008
        /*0054*/ 	.byte	0x00, 0xf5, 0x21, 0x00


	//----- nvinfo : EIATTR_KPARAM_INFO
	.align		4
.L_115:
        /*0058*/ 	.byte	0x04, 0x17
        /*005a*/ 	.short	(.L_117 - .L_116)
.L_116:
        /*005c*/ 	.word	0x00000000
        /*0060*/ 	.short	0x0000
        /*0062*/ 	.short	0x0000
        /*0064*/ 	.byte	0x00, 0xf5, 0x21, 0x00


	//----- nvinfo : EIATTR_SPARSE_MMA_MASK
	.align		4
.L_117:
        /*0068*/ 	.byte	0x03, 0x50
        /*006a*/ 	.short	0x0000


	//----- nvinfo : EIATTR_MAXREG_COUNT
	.align		4
        /*006c*/ 	.byte	0x03, 0x1b
        /*006e*/ 	.short	0x00ff


	//----- nvinfo : EIATTR_NUM_BARRIERS
	.align		4
        /*0070*/ 	.byte	0x02, 0x4c
        /*0072*/ 	.byte	0x01
	.zero		1


	//----- nvinfo : EIATTR_MERCURY_ISA_VERSION
	.align		4
        /*0074*/ 	.byte	0x03, 0x5f
        /*0076*/ 	.short	0x0101


	//----- nvinfo : EIATTR_COOP_GROUP_MASK_REGIDS
	.align		4
        /*0078*/ 	.byte	0x04, 0x29
        /*007a*/ 	.short	(.L_119 - .L_118)


	//   ....[0]....
.L_118:
        /*007c*/ 	.word	0xffffffff


	//   ....[1]....
        /*0080*/ 	.word	0xffffffff


	//   ....[2]....
        /*0084*/ 	.word	0xffffffff


	//   ....[3]....
        /*0088*/ 	.word	0xffffffff


	//   ....[4]....
        /*008c*/ 	.word	0xffffffff


	//   ....[5]....
        /*0090*/ 	.word	0xffffffff


	//   ....[6]....
        /*0094*/ 	.word	0xffffffff


	//   ....[7]....
        /*0098*/ 	.word	0xffffffff


	//   ....[8]....
        /*009c*/ 	.word	0xffffffff


	//   ....[9]....
        /*00a0*/ 	.word	0xffffffff


	//   ....[10]....
        /*00a4*/ 	.word	0xffffffff


	//   ....[11]....
        /*00a8*/ 	.word	0xffffffff


	//   ....[12]....
        /*00ac*/ 	.word	0xffffffff


	//   ....[13]....
        /*00b0*/ 	.word	0xffffffff


	//   ....[14]....
        /*00b4*/ 	.word	0xffffffff


	//   ....[15]....
        /*00b8*/ 	.word	0xffffffff


	//   ....[16]....
        /*00bc*/ 	.word	0xffffffff


	//   ....[17]....
        /*00c0*/ 	.word	0xffffffff


	//   ....[18]....
        /*00c4*/ 	.word	0xffffffff


	//   ....[19]....
        /*00c8*/ 	.word	0xffffffff


	//   ....[20]....
        /*00cc*/ 	.word	0xffffffff


	//   ....[21]....
        /*00d0*/ 	.word	0xffffffff


	//   ....[22]....
        /*00d4*/ 	.word	0xffffffff


	//   ....[23]....
        /*00d8*/ 	.word	0xffffffff


	//   ....[24]....
        /*00dc*/ 	.word	0xffffffff


	//   ....[25]....
        /*00e0*/ 	.word	0xffffffff


	//   ....[26]....
        /*00e4*/ 	.word	0xffffffff


	//   ....[27]....
        /*00e8*/ 	.word	0xffffffff


	//   ....[28]....
        /*00ec*/ 	.word	0xffffffff


	//   ....[29]....
        /*00f0*/ 	.word	0xffffffff


	//   ....[30]....
        /*00f4*/ 	.word	0xffffffff


	//   ....[31]....
        /*00f8*/ 	.word	0xffffffff


	//   ....[32]....
        /*00fc*/ 	.word	0xffffffff


	//   ....[33]....
        /*0100*/ 	.word	0xffffffff


	//   ....[34]....
        /*0104*/ 	.word	0xffffffff


	//   ....[35]....
        /*0108*/ 	.word	0xffffffff


	//   ....[36]....
        /*010c*/ 	.word	0xffffffff


	//   ....[37]....
        /*0110*/ 	.word	0xffffffff


	//   ....[38]....
        /*0114*/ 	.word	0xffffffff


	//   ....[39]....
        /*0118*/ 	.word	0xffffffff


	//   ....[40]....
        /*011c*/ 	.word	0xffffffff


	//   ....[41]....
        /*0120*/ 	.word	0xffffffff


	//   ....[42]....
        /*0124*/ 	.word	0xffffffff


	//   ....[43]....
        /*0128*/ 	.word	0xffffffff


	//   ....[44]....
        /*012c*/ 	.word	0xffffffff


	//   ....[45]....
        /*0130*/ 	.word	0xffffffff


	//   ....[46]....
        /*0134*/ 	.word	0xffffffff


	//   ....[47]....
        /*0138*/ 	.word	0xffffffff


	//   ....[48]....
        /*013c*/ 	.word	0xffffffff


	//   ....[49]....
        /*0140*/ 	.word	0xffffffff


	//   ....[50]....
        /*0144*/ 	.word	0xffffffff


	//   ....[51]....
        /*0148*/ 	.word	0xffffffff


	//   ....[52]....
        /*014c*/ 	.word	0xffffffff


	//   ....[53]....
        /*0150*/ 	.word	0xffffffff


	//   ....[54]....
        /*0154*/ 	.word	0xffffffff


	//   ....[55]....
        /*0158*/ 	.word	0xffffffff


	//   ....[56]....
        /*015c*/ 	.word	0xffffffff


	//   ....[57]....
        /*0160*/ 	.word	0xffffffff


	//   ....[58]....
        /*0164*/ 	.word	0xffffffff


	//   ....[59]....
        /*0168*/ 	.word	0xffffffff


	//----- nvinfo : EIATTR_COOP_GROUP_INSTR_OFFSETS
	.align		4
.L_119:
        /*016c*/ 	.byte	0x04, 0x28
        /*016e*/ 	.short	(.L_121 - .L_120)


	//   ....[0]....
.L_120:
        /*0170*/ 	.word	0x000005c0


	//   ....[1]....
        /*0174*/ 	.word	0x000005d0


	//   ....[2]....
        /*0178*/ 	.word	0x00000660


	//   ....[3]....
        /*017c*/ 	.word	0x00000670


	//   ....[4]....
        /*0180*/ 	.word	0x000006d0


	//   ....[5]....
        /*0184*/ 	.word	0x00000700


	//   ....[6]....
        /*0188*/ 	.word	0x00000780


	//   ....[7]....
        /*018c*/ 	.word	0x00000790


	//   ....[8]....
        /*0190*/ 	.word	0x000007e0


	//   ....[9]....
        /*0194*/ 	.word	0x000007f0


	//   ....[10]....
        /*0198*/ 	.word	0x00000ad0


	//   ....[11]....
        /*019c*/ 	.word	0x00000ae0


	//   ....[12]....
        /*01a0*/ 	.word	0x00000b70


	//   ....[13]....
        /*01a4*/ 	.word	0x00000b90


	//   ....[14]....
        /*01a8*/ 	.word	0x00000bf0


	//   ....[15]....
        /*01ac*/ 	.word	0x00000c10


	//   ....[16]....
        /*01b0*/ 	.word	0x00000c70


	//   ....[17]....
        /*01b4*/ 	.word	0x00000ca0


	//   ....[18]....
        /*01b8*/ 	.word	0x00000d20


	//   ....[19]....
        /*01bc*/ 	.word	0x00000d40


	//   ....[20]....
        /*01c0*/ 	.word	0x00001b60


	//   ....[21]....
        /*01c4*/ 	.word	0x00001b70


	//   ....[22]....
        /*01c8*/ 	.word	0x00001c00


	//   ....[23]....
        /*01cc*/ 	.word	0x00001c30


	//   ....[24]....
        /*01d0*/ 	.word	0x00001ca0


	//   ....[25]....
        /*01d4*/ 	.word	0x00001cc0


	//   ....[26]....
        /*01d8*/ 	.word	0x00001d20


	//   ....[27]....
        /*01dc*/ 	.word	0x00001d30


	//   ....[28]....
        /*01e0*/ 	.word	0x00001d80


	//   ....[29]....
        /*01e4*/ 	.word	0x00001d90


	//   ....[30]....
        /*01e8*/ 	.word	0x00002530


	//   ....[31]....
        /*01ec*/ 	.word	0x00002540


	//   ....[32]....
        /*01f0*/ 	.word	0x000025d0


	//   ....[33]....
        /*01f4*/ 	.word	0x000025e0


	//   ....[34]....
        /*01f8*/ 	.word	0x00002640


	//   ....[35]....
        /*01fc*/ 	.word	0x00002670


	//   ....[36]....
        /*0200*/ 	.word	0x000026f0


	//   ....[37]....
        /*0204*/ 	.word	0x00002700


	//   ....[38]....
        /*0208*/ 	.word	0x00002750


	//   ....[39]....
        /*020c*/ 	.word	0x00002760


	//   ....[40]....
        /*0210*/ 	.word	0x00002a60


	//   ....[41]....
        /*0214*/ 	.word	0x00002a70


	//   ....[42]....
        /*0218*/ 	.word	0x00002b00


	//   ....[43]....
        /*021c*/ 	.word	0x00002b20


	//   ....[44]....
        /*0220*/ 	.word	0x00002b80


	//   ....[45]....
        /*0224*/ 	.word	0x00002ba0


	//   ....[46]....
        /*0228*/ 	.word	0x00002c00


	//   ....[47]....
        /*022c*/ 	.word	0x00002c40


	//   ....[48]....
        /*0230*/ 	.word	0x00002cc0


	//   ....[49]....
        /*0234*/ 	.word	0x00002ce0


	//   ....[50]....
        /*0238*/ 	.word	0x00003b40


	//   ....[51]....
        /*023c*/ 	.word	0x00003b50


	//   ....[52]....
        /*0240*/ 	.word	0x00003be0


	//   ....[53]....
        /*0244*/ 	.word	0x00003bf0


	//   ....[54]....
        /*0248*/ 	.word	0x00003c50


	//   ....[55]....
        /*024c*/ 	.word	0x00003c80


	//   ....[56]....
        /*0250*/ 	.word	0x00003d00


	//   ....[57]....
        /*0254*/ 	.word	0x00003d10


	//   ....[58]....
        /*0258*/ 	.word	0x00003d60


	//   ....[59]....
        /*025c*/ 	.word	0x00003d70


	//----- nvinfo : EIATTR_VRC_CTA_INIT_COUNT
	.align		4
.L_121:
        /*0260*/ 	.byte	0x02, 0x4a
	.zero		1
	.zero		1


	//----- nvinfo : EIATTR_EXIT_INSTR_OFFSETS
	.align		4
        /*0264*/ 	.byte	0x04, 0x1c
        /*0266*/ 	.short	(.L_123 - .L_122)


	//   ....[0]....
.L_122:
        /*0268*/ 	.word	0x00003fe0


	//   ....[1]....
        /*026c*/ 	.word	0x00004040


	//----- nvinfo : EIATTR_MAX_THREADS
	.align		4
.L_123:
        /*0270*/ 	.byte	0x04, 0x05
        /*0272*/ 	.short	(.L_125 - .L_124)
.L_124:
        /*0274*/ 	.word	0x00000100
        /*0278*/ 	.word	0x00000001
        /*027c*/ 	.word	0x00000001


	//----- nvinfo : EIATTR_CRS_STACK_SIZE
	.align		4
.L_125:
        /*0280*/ 	.byte	0x04, 0x1e
        /*0282*/ 	.short	(.L_127 - .L_126)
.L_126:
        /*0284*/ 	.word	0x00000000


	//----- nvinfo : EIATTR_CBANK_PARAM_SIZE
	.align		4
.L_127:
        /*0288*/ 	.byte	0x03, 0x19
        /*028a*/ 	.short	0x003e


	//----- nvinfo : EIATTR_PARAM_CBANK
	.align		4
        /*028c*/ 	.byte	0x04, 0x0a
        /*028e*/ 	.short	(.L_129 - .L_128)
	.align		4
.L_128:
        /*0290*/ 	.word	index@(.nv.constant0._ZN3cub18CUB_300001_SM_10006detail6reduce18DeviceReduceKernelINS2_10policy_hubIdjN4cuda3__47maximumIvEEE10Policy1000EPdjS8_dNS5_3std3__410__identityEEEvT0_PT3_T1_NS0_13GridEvenShareISI_EET2_T4_)
        /*0294*/ 	.short	0x0380
        /*0296*/ 	.short	0x003e


	//----- nvinfo : EIATTR_SW_WAR
	.align		4
.L_129:
        /*0298*/ 	.byte	0x04, 0x36
        /*029a*/ 	.short	(.L_131 - .L_130)
.L_130:
        /*029c*/ 	.word	0x00000008
.L_131:


//--------------------- .nv.info._ZN3cub18CUB_300001_SM_10006detail6reduce28DeviceReduceSingleTileKernelINS2_10policy_hubIdjN4cuda3__47maximumIvEEE10Policy1000EPdSB_jS8_ddNS5_3std3__410__identityEEEvT0_T1_T2_T3_T4_T6_ --------------------------
	.section	.nv.info._ZN3cub18CUB_300001_SM_10006detail6reduce28DeviceReduceSingleTileKernelINS2_10policy_hubIdjN4cuda3__47maximumIvEEE10Policy1000EPdSB_jS8_ddNS5_3std3__410__identityEEEvT0_T1_T2_T3_T4_T6_,"",@"SHT_CUDA_INFO"
	.sectionflags	@""
	.align	4


	//----- nvinfo : EIATTR_CUDA_API_VERSION
	.align		4
        /*0000*/ 	.byte	0x04, 0x37
        /*0002*/ 	.short	(.L_133 - .L_132)
.L_132:
        /*0004*/ 	.word	0x00000082


	//----- nvinfo : EIATTR_KPARAM_INFO
	.align		4
.L_133:
        /*0008*/ 	.byte	0x04, 0x17
        /*000a*/ 	.short	(.L_135 - .L_134)
.L_134:
        /*000c*/ 	.word	0x00000000
        /*0010*/ 	.short	0x0005
        /*0012*/ 	.short	0x0020
        /*0014*/ 	.byte	0x00, 0xf0, 0x05, 0x00


	//----- nvinfo : EIATTR_KPARAM_INFO
	.align		4
.L_135:
        /*0018*/ 	.byte	0x04, 0x17
        /*001a*/ 	.short	(.L_137 - .L_136)
.L_136:
        /*001c*/ 	.word	0x00000000
        /*0020*/ 	.short	0x0004
        /*0022*/ 	.short	0x0018
        /*0024*/ 	.byte	0x00, 0xf0, 0x21, 0x00


	//----- nvinfo : EIATTR_KPARAM_INFO
	.align		4
.L_137:
        /*0028*/ 	.byte	0x04, 0x17
        /*002a*/ 	.short	(.L_139 - .L_138)
.L_138:
        /*002c*/ 	.word	0x00000000
        /*0030*/ 	.short	0x0003
        /*0032*/ 	.short	0x0014
        /*0034*/ 	.byte	0x00, 0xf0, 0x05, 0x00


	//----- nvinfo : EIATTR_KPARAM_INFO
	.align		4
.L_139:
        /*0038*/ 	.byte	0x04, 0x17
        /*003a*/ 	.short	(.L_141 - .L_140)
.L_140:
        /*003c*/ 	.word	0x00000000
        /*0040*/ 	.short	0x0002
        /*0042*/ 	.short	0x0010
        /*0044*/ 	.byte	0x00, 0xf0, 0x11, 0x00


	//----- nvinfo : EIATTR_KPARAM_INFO
	.align		4
.L_141:
        /*0048*/ 	.byte	0x04, 0x17
        /*004a*/ 	.short	(.L_143 - .L_142)
.L_142:
        /*004c*/ 	.word	0x00000000
        /*0050*/ 	.short	0x0001
        /*0052*/ 	.short	0x0008
        /*0054*/ 	.byte	0x00, 0xf5, 0x21, 0x00


	//----- nvinfo : EIATTR_KPARAM_INFO
	.align		4
.L_143:
        /*0058*/ 	.byte	0x04, 0x17
        /*005a*/ 	.short	(.L_145 - .L_144)
.L_144:
        /*005c*/ 	.word	0x00000000
        /*0060*/ 	.short	0x0000
        /*0062*/ 	.short	0x0000
        /*0064*/ 	.byte	0x00, 0xf5, 0x21, 0x00


	//----- nvinfo : EIATTR_SPARSE_MMA_MASK
	.align		4
.L_145:
        /*0068*/ 	.byte	0x03, 0x50
        /*006a*/ 	.short	0x0000


	//----- nvinfo : EIATTR_MAXREG_COUNT
	.align		4
        /*006c*/ 	.byte	0x03, 0x1b
        /*006e*/ 	.short	0x00ff


	//----- nvinfo : EIATTR_NUM_BARRIERS
	.align		4
        /*0070*/ 	.byte	0x02, 0x4c
        /*0072*/ 	.byte	0x01
	.zero		1


	//----- nvinfo : EIATTR_MERCURY_ISA_VERSION
	.align		4
        /*0074*/ 	.byte	0x03, 0x5f
        /*0076*/ 	.short	0x0101


	//----- nvinfo : EIATTR_COOP_GROUP_MASK_REGIDS
	.align		4
        /*0078*/ 	.byte	0x04, 0x29
        /*007a*/ 	.short	(.L_147 - .L_146)


	//   ....[0]....
.L_146:
        /*007c*/ 	.word	0xffffffff


	//   ....[1]....
        /*0080*/ 	.word	0xffffffff


	//   ....[2]....
        /*0084*/ 	.word	0xffffffff


	//   ....[3]....
        /*0088*/ 	.word	0xffffffff


	//   ....[4]....
        /*008c*/ 	.word	0xffffffff


	//   ....[5]....
        /*0090*/ 	.word	0xffffffff


	//   ....[6]....
        /*0094*/ 	.word	0xffffffff


	//   ....[7]....
        /*0098*/ 	.word	0xffffffff


	//   ....[8]....
        /*009c*/ 	.word	0xffffffff


	//   ....[9]....
        /*00a0*/ 	.word	0xffffffff


	//   ....[10]....
        /*00a4*/ 	.word	0xffffffff


	//   ....[11]....
        /*00a8*/ 	.word	0xffffffff


	//   ....[12]....
        /*00ac*/ 	.word	0xffffffff


	//   ....[13]....
        /*00b0*/ 	.word	0xffffffff


	//   ....[14]....
        /*00b4*/ 	.word	0xffffffff


	//   ....[15]....
        /*00b8*/ 	.word	0xffffffff


	//   ....[16]....
        /*00bc*/ 	.word	0xffffffff


	//   ....[17]....
        /*00c0*/ 	.word	0xffffffff


	//   ....[18]....
        /*00c4*/ 	.word	0xffffffff


	//   ....[19]....
        /*00c8*/ 	.word	0xffffffff


	//   ....[20]....
        /*00cc*/ 	.word	0xffffffff


	//   ....[21]....
        /*00d0*/ 	.word	0xffffffff


	//   ....[22]....
        /*00d4*/ 	.word	0xffffffff


	//   ....[23]....
        /*00d8*/ 	.word	0xffffffff


	//   ....[24]....
        /*00dc*/ 	.word	0xffffffff


	//   ....[25]....
        /*00e0*/ 	.word	0xffffffff


	//   ....[26]....
        /*00e4*/ 	.word	0xffffffff


	//   ....[27]....
        /*00e8*/ 	.word	0xffffffff


	//   ....[28]....
        /*00ec*/ 	.word	0xffffffff


	//   ....[29]....
        /*00f0*/ 	.word	0xffffffff


	//   ....[30]....
        /*00f4*/ 	.word	0xffffffff


	//   ....[31]....
        /*00f8*/ 	.word	0xffffffff


	//   ....[32]....
        /*00fc*/ 	.word	0xffffffff


	//   ....[33]....
        /*0100*/ 	.word	0xffffffff


	//   ....[34]....
        /*0104*/ 	.word	0xffffffff


	//   ....[35]....
        /*0108*/ 	.word	0xffffffff


	//   ....[36]....
        /*010c*/ 	.word	0xffffffff


	//   ....[37]....
        /*0110*/ 	.word	0xffffffff


	//   ....[38]....
        /*0114*/ 	.word	0xffffffff


	//   ....[39]....
        /*0118*/ 	.word	0xffffffff


	//   ....[40]....
        /*011c*/ 	.word	0xffffffff


	//   ....[41]....
        /*0120*/ 	.word	0xffffffff


	//   ....[42]....
        /*0124*/ 	.word	0xffffffff


	//   ....[43]....
        /*0128*/ 	.word	0xffffffff


	//   ....[44]....
        /*012c*/ 	.word	0xffffffff


	//   ....[45]....
        /*0130*/ 	.word	0xffffffff


	//   ....[46]....
        /*0134*/ 	.word	0xffffffff


	//   ....[47]....
        /*0138*/ 	.word	0xffffffff


	//   ....[48]....
        /*013c*/ 	.word	0xffffffff


	//   ....[49]....
        /*0140*/ 	.word	0xffffffff


	//   ....[50]....
        /*0144*/ 	.word	0xffffffff


	//   ....[51]....
        /*0148*/ 	.word	0xffffffff


	//   ....[52]....
        /*014c*/ 	.word	0xffffffff


	//   ....[53]....
        /*0150*/ 	.word	0xffffffff


	//   ....[54]....
        /*0154*/ 	.word	0xffffffff


	//   ....[55]....
        /*0158*/ 	.word	0xffffffff


	//   ....[56]....
        /*015c*/ 	.word	0xffffffff


	//   ....[57]....
        /*0160*/ 	.word	0xffffffff


	//   ....[58]....
        /*0164*/ 	.word	0xffffffff


	//   ....[59]....
        /*0168*/ 	.word	0xffffffff


	//----- nvinfo : EIATTR_COOP_GROUP_INSTR_OFFSETS
	.align		4
.L_147:
        /*016c*/ 	.byte	0x04, 0x28
        /*016e*/ 	.short	(.L_149 - .L_148)


	//   ....[0]....
.L_148:
        /*0170*/ 	.word	0x00000cb0


	//   ....[1]....
        /*0174*/ 	.word	0x00000cc0


	//   ....[2]....
        /*0178*/ 	.word	0x00000d50


	//   ....[3]....
        /*017c*/ 	.word	0x00000d90


	//   ....[4]....
        /*0180*/ 	.word	0x00000e10


	//   ....[5]....
        /*0184*/ 	.word	0x00000e40


	//   ....[6]....
        /*0188*/ 	.word	0x00000e90


	//   ....[7]....
        /*018c*/ 	.word	0x00000ec0


	//   ....[8]....
        /*0190*/ 	.word	0x00000f10


	//   ....[9]....
        /*0194*/ 	.word	0x00000f40


	//   ....[10]....
        /*0198*/ 	.word	0x00001240


	//   ....[11]....
        /*019c*/ 	.word	0x00001250


	//   ....[12]....
        /*01a0*/ 	.word	0x000012e0


	//   ....[13]....
        /*01a4*/ 	.word	0x00001310


	//   ....[14]....
        /*01a8*/ 	.word	0x00001370


	//   ....[15]....
        /*01ac*/ 	.word	0x000013a0


	//   ....[16]....
        /*01b0*/ 	.word	0x00001400


	//   ....[17]....
        /*01b4*/ 	.word	0x00001440


	//   ....[18]....
        /*01b8*/ 	.word	0x000014b0


	//   ....[19]....
        /*01bc*/ 	.word	0x000014f0


	//   ....[20]....
        /*01c0*/ 	.word	0x00002180


	//   ....[21]....
        /*01c4*/ 	.word	0x00002190


	//   ....[22]....
        /*01c8*/ 	.word	0x00002220


	//   ....[23]....
        /*01cc*/ 	.word	0x00002250


	//   ....[24]....
        /*01d0*/ 	.word	0x000022c0


	//   ....[25]....
        /*01d4*/ 	.word	0x000022e0


	//   ....[26]....
        /*01d8*/ 	.word	0x00002340


	//   ....[27]....
        /*01dc*/ 	.word	0x00002350


	//   ....[28]....
        /*01e0*/ 	.word	0x000023a0


	//   ....[29]....
        /*01e4*/ 	.word	0x000023b0


	//   ....[30]....
        /*01e8*/ 	.word	0x000031c0


	//   ....[31]....
        /*01ec*/ 	.word	0x000031d0


	//   ....[32]....
        /*01f0*/ 	.word	0x00003260


	//   ....[33]....
        /*01f4*/ 	.word	0x000032a0


	//   ....[34]....
        /*01f8*/ 	.word	0x00003320


	//   ....[35]....
        /*01fc*/ 	.word	0x00003360


	//   ....[36]....
        /*0200*/ 	.word	0x000033c0


	//   ....[37]....
        /*0204*/ 	.word	0x000033f0


	//   ....[38]....
        /*0208*/ 	.word	0x00003440


	//   ....[39]....
        /*020c*/ 	.word	0x00003470


	//   ....[40]....
        /*0210*/ 	.word	0x00003750


	//   ....[41]....
        /*0214*/ 	.word	0x00003760


	//   ....[42]....
        /*0218*/ 	.word	0x000037f0


	//   ....[43]....
        /*021c*/ 	.word	0x00003820


	//   ....[44]....
        /*0220*/ 	.word	0x00003870


	//   ....[45]....
        /*0224*/ 	.word	0x000038a0


	//   ....[46]....
        /*0228*/ 	.word	0x00003910


	//   ....[47]....
        /*022c*/ 	.word	0x00003950


	//   ....[48]....
        /*0230*/ 	.word	0x000039c0


	//   ....[49]....
        /*0234*/ 	.word	0x000039f0


	//   ....[50]....
        /*0238*/ 	.word	0x00004730


	//   ....[51]....
        /*023c*/ 	.word	0x00004740


	//   ....[52]....
        /*0240*/ 	.word	0x000047d0


	//   ....[53]....
        /*0244*/ 	.word	0x00004800


	//   ....[54]....
        /*0248*/ 	.word	0x00004870


	//   ....[55]....
        /*024c*/ 	.word	0x00004890


	//   ....[56]....
        /*0250*/ 	.word	0x000048f0


	//   ....[57]....
        /*0254*/ 	.word	0x00004900


	//   ....[58]....
        /*0258*/ 	.word	0x00004950


	//   ....[59]....
        /*025c*/ 	.word	0x00004960


	//----- nvinfo : EIATTR_VRC_CTA_INIT_COUNT
	.align		4
.L_149:
        /*0260*/ 	.byte	0x02, 0x4a
	.zero		1
	.zero		1


	//----- nvinfo : EIATTR_EXIT_INSTR_OFFSETS
	.align		4
        /*0264*/ 	.byte	0x04, 0x1c
        /*0266*/ 	.short	(.L_151 - .L_150)


	//   ....[0]....
.L_150:
        /*0268*/ 	.word	0x00000080


	//   ....[1]....
        /*026c*/ 	.word	0x000000c0


	//   ....[2]....
        /*0270*/ 	.word	0x00004bd0


	//   ....[3]....
        /*0274*/ 	.word	0x00004c50


	//----- nvinfo : EIATTR_MAX_THREADS
	.align		4
.L_151:
        /*0278*/ 	.byte	0x04, 0x05
        /*027a*/ 	.short	(.L_153 - .L_152)
.L_152:
        /*027c*/ 	.word	0x00000100
        /*0280*/ 	.word	0x00000001
        /*0284*/ 	.word	0x00000001


	//----- nvinfo : EIATTR_CRS_STACK_SIZE
	.align		4
.L_153:
        /*0288*/ 	.byte	0x04, 0x1e
        /*028a*/ 	.short	(.L_155 - .L_154)
.L_154:
        /*028c*/ 	.word	0x00000000


	//----- nvinfo : EIATTR_CBANK_PARAM_SIZE
	.align		4
.L_155:
        /*0290*/ 	.byte	0x03, 0x19
        /*0292*/ 	.short	0x0021


	//----- nvinfo : EIATTR_PARAM_CBANK
	.align		4
        /*0294*/ 	.byte	0x04, 0x0a
        /*0296*/ 	.short	(.L_157 - .L_156)
	.align		4
.L_156:
        /*0298*/ 	.word	index@(.nv.constant0._ZN3cub18CUB_300001_SM_10006detail6reduce28DeviceReduceSingleTileKernelINS2_10policy_hubIdjN4cuda3__47maximumIvEEE10Policy1000EPdSB_jS8_ddNS5_3std3__410__identityEEEvT0_T1_T2_T3_T4_T6_)
        /*029c*/ 	.short	0x0380
        /*029e*/ 	.short	0x0021


	//----- nvinfo : EIATTR_SW_WAR
	.align		4
.L_157:
        /*02a0*/ 	.byte	0x04, 0x36
        /*02a2*/ 	.short	(.L_159 - .L_158)
.L_158:
        /*02a4*/ 	.word	0x00000008
.L_159:


//--------------------- .nv.info._ZN3cub18CUB_300001_SM_10006detail11EmptyKernelIvEEvv --------------------------
	.section	.nv.info._ZN3cub18CUB_300001_SM_10006detail11EmptyKernelIvEEvv,"",@"SHT_CUDA_INFO"
	.sectionflags	@""
	.align	4


	//----- nvinfo : EIATTR_CUDA_API_VERSION
	.align		4
        /*0000*/ 	.byte	0x04, 0x37
        /*0002*/ 	.short	(.L_161 - .L_160)
.L_160:
        /*0004*/ 	.word	0x00000082


	//----- nvinfo : EIATTR_SPARSE_MMA_MASK
	.align		4
.L_161:
        /*0008*/ 	.byte	0x03, 0x50
        /*000a*/ 	.short	0x0000


	//----- nvinfo : EIATTR_MAXREG_COUNT
	.align		4
        /*000c*/ 	.byte	0x03, 0x1b
        /*000e*/ 	.short	0x00ff


	//----- nvinfo : EIATTR_MERCURY_ISA_VERSION
	.align		4
        /*0010*/ 	.byte	0x03, 0x5f
        /*0012*/ 	.short	0x0101


	//----- nvinfo : EIATTR_VRC_CTA_INIT_COUNT
	.align		4
        /*0014*/ 	.byte	0x02, 0x4a
	.zero		1
	.zero		1


	//----- nvinfo : EIATTR_EXIT_INSTR_OFFSETS
	.align		4
        /*0018*/ 	.byte	0x04, 0x1c
        /*001a*/ 	.short	(.L_163 - .L_162)


	//   ....[0]....
.L_162:
        /*001c*/ 	.word	0x00000010


	//----- nvinfo : EIATTR_SW_WAR
	.align		4
.L_163:
        /*0020*/ 	.byte	0x04, 0x36
        /*0022*/ 	.short	(.L_165 - .L_164)
.L_164:
        /*0024*/ 	.word	0x00000008
.L_165:


//--------------------- .nv.info._Z9calc_diffPdS_S_i --------------------------
	.section	.nv.info._Z9calc_diffPdS_S_i,"",@"SHT_CUDA_INFO"
	.sectionflags	@""
	.align	4


	//----- nvinfo : EIATTR_CUDA_API_VERSION
	.align		4
        /*0000*/ 	.byte	0x04, 0x37
        /*0002*/ 	.short	(.L_167 - .L_166)
.L_166:
        /*0004*/ 	.word	0x00000082


	//----- nvinfo : EIATTR_KPARAM_INFO
	.align		4
.L_167:
        /*0008*/ 	.byte	0x04, 0x17
        /*000a*/ 	.short	(.L_169 - .L_168)
.L_168:
        /*000c*/ 	.word	0x00000000
        /*0010*/ 	.short	0x0003
        /*0012*/ 	.short	0x0018
        /*0014*/ 	.byte	0x00, 0xf0, 0x11, 0x00


	//----- nvinfo : EIATTR_KPARAM_INFO
	.align		4
.L_169:
        /*0018*/ 	.byte	0x04, 0x17
        /*001a*/ 	.short	(.L_171 - .L_170)
.L_170:
        /*001c*/ 	.word	0x00000000
        /*0020*/ 	.short	0x0002
        /*0022*/ 	.short	0x0010
        /*0024*/ 	.byte	0x00, 0xf5, 0x21, 0x00


	//----- nvinfo : EIATTR_KPARAM_INFO
	.align		4
.L_171:
        /*0028*/ 	.byte	0x04, 0x17
        /*002a*/ 	.short	(.L_173 - .L_172)
.L_172:
        /*002c*/ 	.word	0x00000000
        /*0030*/ 	.short	0x0001
        /*0032*/ 	.short	0x0008
        /*0034*/ 	.byte	0x00, 0xf5, 0x21, 0x00


	//----- nvinfo : EIATTR_KPARAM_INFO
	.align		4
.L_173:
        /*0038*/ 	.byte	0x04, 0x17
        /*003a*/ 	.short	(.L_175 - .L_174)
.L_174:
        /*003c*/ 	.word	0x00000000
        /*0040*/ 	.short	0x0000
        /*0042*/ 	.short	0x0000
        /*0044*/ 	.byte	0x00, 0xf5, 0x21, 0x00


	//----- nvinfo : EIATTR_SPARSE_MMA_MASK
	.align		4
.L_175:
        /*0048*/ 	.byte	0x03, 0x50
        /*004a*/ 	.short	0x0000


	//----- nvinfo : EIATTR_MAXREG_COUNT
	.align		4
        /*004c*/ 	.byte	0x03, 0x1b
        /*004e*/ 	.short	0x00ff


	//----- nvinfo : EIATTR_MERCURY_ISA_VERSION
	.align		4
        /*0050*/ 	.byte	0x03, 0x5f
        /*0052*/ 	.short	0x0101


	//----- nvinfo : EIATTR_VRC_CTA_INIT_COUNT
	.align		4
        /*0054*/ 	.byte	0x02, 0x4a
	.zero		1
	.zero		1


	//----- nvinfo : EIATTR_EXIT_INSTR_OFFSETS
	.align		4
        /*0058*/ 	.byte	0x04, 0x1c
        /*005a*/ 	.short	(.L_177 - .L_176)


	//   ....[0]....
.L_176:
        /*005c*/ 	.word	0x000000d0


	//   ....[1]....
        /*0060*/ 	.word	0x000001a0


	//----- nvinfo : EIATTR_CBANK_PARAM_SIZE
	.align		4
.L_177:
        /*0064*/ 	.byte	0x03, 0x19
        /*0066*/ 	.short	0x001c


	//----- nvinfo : EIATTR_PARAM_CBANK
	.align		4
        /*0068*/ 	.byte	0x04, 0x0a
        /*006a*/ 	.short	(.L_179 - .L_178)
	.align		4
.L_178:
        /*006c*/ 	.word	index@(.nv.constant0._Z9calc_diffPdS_S_i)
        /*0070*/ 	.short	0x0380
        /*0072*/ 	.short	0x001c


	//----- nvinfo : EIATTR_SW_WAR
	.align		4
.L_179:
        /*0074*/ 	.byte	0x04, 0x36
        /*0076*/ 	.short	(.L_181 - .L_180)
.L_180:
        /*0078*/ 	.word	0x00000008
.L_181:


//--------------------- .nv.info._Z18calc_heat_equationPdS_i --------------------------
	.section	.nv.info._Z18calc_heat_equationPdS_i,"",@"SHT_CUDA_INFO"
	.sectionflags	@""
	.align	4


	//----- nvinfo : EIATTR_CUDA_API_VERSION
	.align		4
        /*0000*/ 	.byte	0x04, 0x37
        /*0002*/ 	.short	(.L_183 - .L_182)
.L_182:
        /*0004*/ 	.word	0x00000082


	//----- nvinfo : EIATTR_KPARAM_INFO
	.align		4
.L_183:
        /*0008*/ 	.byte	0x04, 0x17
        /*000a*/ 	.short	(.L_185 - .L_184)
.L_184:
        /*000c*/ 	.word	0x00000000
        /*0010*/ 	.short	0x0002
        /*0012*/ 	.short	0x0010
        /*0014*/ 	.byte	0x00, 0xf0, 0x11, 0x00


	//----- nvinfo : EIATTR_KPARAM_INFO
	.align		4
.L_185:
        /*0018*/ 	.byte	0x04, 0x17
        /*001a*/ 	.short	(.L_187 - .L_186)
.L_186:
        /*001c*/ 	.word	0x00000000
        /*0020*/ 	.short	0x0001
        /*0022*/ 	.short	0x0008
        /*0024*/ 	.byte	0x00, 0xf5, 0x21, 0x00


	//----- nvinfo : EIATTR_KPARAM_INFO
	.align		4
.L_187:
        /*0028*/ 	.byte	0x04, 0x17
        /*002a*/ 	.short	(.L_189 - .L_188)
.L_188:
        /*002c*/ 	.word	0x00000000
        /*0030*/ 	.short	0x0000
        /*0032*/ 	.short	0x0000
        /*0034*/ 	.byte	0x00, 0xf5, 0x21, 0x00


	//----- nvinfo : EIATTR_SPARSE_MMA_MASK
	.align		4
.L_189:
        /*0038*/ 	.byte	0x03, 0x50
        /*003a*/ 	.short	0x0000


	//----- nvinfo : EIATTR_MAXREG_COUNT
	.align		4
        /*003c*/ 	.byte	0x03, 0x1b
        /*003e*/ 	.short	0x00ff


	//----- nvinfo : EIATTR_MERCURY_ISA_VERSION
	.align		4
        /*0040*/ 	.byte	0x03, 0x5f
        /*0042*/ 	.short	0x0101


	//----- nvinfo : EIATTR_VRC_CTA_INIT_COUNT
	.align		4
        /*0044*/ 	.byte	0x02, 0x4a
	.zero		1
	.zero		1


	//----- nvinfo : EIATTR_EXIT_INSTR_OFFSETS
	.align		4
        /*0048*/ 	.byte	0x04, 0x1c
        /*004a*/ 	.short	(.L_191 - .L_190)


	//   ....[0]....
.L_190:
        /*004c*/ 	.word	0x000000d0


	//   ....[1]....
        /*0050*/ 	.word	0x00000100


	//   ....[2]....
        /*0054*/ 	.word	0x00000240


	//----- nvinfo : EIATTR_CBANK_PARAM_SIZE
	.align		4
.L_191:
        /*0058*/ 	.byte	0x03, 0x19
        /*005a*/ 	.short	0x0014


	//----- nvinfo : EIATTR_PARAM_CBANK
	.align		4
        /*005c*/ 	.byte	0x04, 0x0a
        /*005e*/ 	.short	(.L_193 - .L_192)
	.align		4
.L_192:
        /*0060*/ 	.word	index@(.nv.constant0._Z18calc_heat_equationPdS_i)
        /*0064*/ 	.short	0x0380
        /*0066*/ 	.short	0x0014


	//----- nvinfo : EIATTR_SW_WAR
	.align		4
.L_193:
        /*0068*/ 	.byte	0x04, 0x36
        /*006a*/ 	.short	(.L_195 - .L_194)
.L_194:
        /*006c*/ 	.word	0x00000008
.L_195:


//--------------------- .nv.callgraph             --------------------------
	.section	.nv.callgraph,"",@"SHT_CUDA_CALLGRAPH"
	.align	4
	.sectionentsize	8
	.align		4
        /*0000*/ 	.word	0x00000000
	.align		4
        /*0004*/ 	.word	0xffffffff
	.align		4
        /*0008*/ 	.word	0x00000000
	.align		4
        /*000c*/ 	.word	0xfffffffe
	.align		4
        /*0010*/ 	.word	0x00000000
	.align		4
        /*0014*/ 	.word	0xfffffffd
	.align		4
        /*0018*/ 	.word	0x00000000
	.align		4
        /*001c*/ 	.word	0xfffffffc


//--------------------- .nv.constant4             --------------------------
	.section	.nv.constant4,"a",@progbits
	.align	8
	.align		8
.nv.constant4:
        /*0000*/ 	.dword	_ZN34_INTERNAL_b0aaf1b8_4_k_cu_ed5554874cuda3std3__45__cpo5beginE
	.align		8
        /*0008*/ 	.dword	_ZN34_INTERNAL_b0aaf1b8_4_k_cu_ed5554874cuda3std3__45__cpo3endE
	.align		8
        /*0010*/ 	.dword	_ZN34_INTERNAL_b0aaf1b8_4_k_cu_ed5554874cuda3std3__45__cpo6cbeginE
	.align		8
        /*0018*/ 	.dword	_ZN34_INTERNAL_b0aaf1b8_4_k_cu_ed5554874cuda3std3__45__cpo4cendE
	.align		8
        /*0020*/ 	.dword	_ZN34_INTERNAL_b0aaf1b8_4_k_cu_ed5554874cuda3std3__45__cpo6rbeginE
	.align		8
        /*0028*/ 	.dword	_ZN34_INTERNAL_b0aaf1b8_4_k_cu_ed5554874cuda3std3__45__cpo4rendE
	.align		8
        /*0030*/ 	.dword	_ZN34_INTERNAL_b0aaf1b8_4_k_cu_ed5554874cuda3std3__45__cpo7crbeginE
	.align		8
        /*0038*/ 	.dword	_ZN34_INTERNAL_b0aaf1b8_4_k_cu_ed5554874cuda3std3__45__cpo5crendE
	.align		8
        /*0040*/ 	.dword	_ZN34_INTERNAL_b0aaf1b8_4_k_cu_ed5554874cuda3std3__436_GLOBAL__N__b0aaf1b8_4_k_cu_ed5554876ignoreE
	.align		8
        /*0048*/ 	.dword	_ZN34_INTERNAL_b0aaf1b8_4_k_cu_ed5554874cuda3std3__419piecewise_constructE
	.align		8
        /*0050*/ 	.dword	_ZN34_INTERNAL_b0aaf1b8_4_k_cu_ed5554874cuda3std3__48in_placeE
	.align		8
        /*0058*/ 	.dword	_ZN34_INTERNAL_b0aaf1b8_4_k_cu_ed5554874cuda3std3__420unreachable_sentinelE
	.align		8
        /*0060*/ 	.dword	_ZN34_INTERNAL_b0aaf1b8_4_k_cu_ed5554874cuda3std3__47nulloptE
	.align		8
        /*0068*/ 	.dword	_ZN34_INTERNAL_b0aaf1b8_4_k_cu_ed5554874cuda3std3__48unexpectE
	.align		8
        /*0070*/ 	.dword	_ZN34_INTERNAL_b0aaf1b8_4_k_cu_ed5554874cuda3std6ranges3__45__cpo4swapE
	.align		8
        /*0078*/ 	.dword	_ZN34_INTERNAL_b0aaf1b8_4_k_cu_ed5554874cuda3std6ranges3__45__cpo9iter_moveE
	.align		8
        /*0080*/ 	.dword	_ZN34_INTERNAL_b0aaf1b8_4_k_cu_ed5554874cuda3std6ranges3__45__cpo5beginE
	.align		8
        /*0088*/ 	.dword	_ZN34_INTERNAL_b0aaf1b8_4_k_cu_ed5554874cuda3std6ranges3__45__cpo3endE
	.align		8
        /*0090*/ 	.dword	_ZN34_INTERNAL_b0aaf1b8_4_k_cu_ed5554874cuda3std6ranges3__45__cpo6cbeginE
	.align		8
        /*0098*/ 	.dword	_ZN34_INTERNAL_b0aaf1b8_4_k_cu_ed5554874cuda3std6ranges3__45__cpo4cendE
	.align		8
        /*00a0*/ 	.dword	_ZN34_INTERNAL_b0aaf1b8_4_k_cu_ed5554874cuda3std6ranges3__45__cpo7advanceE
	.align		8
        /*00a8*/ 	.dword	_ZN34_INTERNAL_b0aaf1b8_4_k_cu_ed5554874cuda3std6ranges3__45__cpo9iter_swapE
	.align		8
        /*00b0*/ 	.dword	_ZN34_INTERNAL_b0aaf1b8_4_k_cu_ed5554874cuda3std6ranges3__45__cpo4nextE
	.align		8
        /*00b8*/ 	.dword	_ZN34_INTERNAL_b0aaf1b8_4_k_cu_ed5554874cuda3std6ranges3__45__cpo4prevE
	.align		8
        /*00c0*/ 	.dword	_ZN34_INTERNAL_b0aaf1b8_4_k_cu_ed5554874cuda3std6ranges3__45__cpo4dataE
	.align		8
        /*00c8*/ 	.dword	_ZN34_INTERNAL_b0aaf1b8_4_k_cu_ed5554874cuda3std6ranges3__45__cpo5cdataE
	.align		8
        /*00d0*/ 	.dword	_ZN34_INTERNAL_b0aaf1b8_4_k_cu_ed5554874cuda3std6ranges3__45__cpo4sizeE
	.align		8
        /*00d8*/ 	.dword	_ZN34_INTERNAL_b0aaf1b8_4_k_cu_ed5554874cuda3std6ranges3__45__cpo5ssizeE
	.align		8
        /*00e0*/ 	.dword	_ZN34_INTERNAL_b0aaf1b8_4_k_cu_ed5554874cuda3std6ranges3__45__cpo8distanceE
	.align		8
        /*00e8*/ 	.dword	_ZN34_INTERNAL_b0aaf1b8_4_k_cu_ed5554876thrust24THRUST_300001_SM_1000_NS6system6detail10sequential3seqE
	.align		8
        /*00f0*/ 	.dword	_ZN34_INTERNAL_b0aaf1b8_4_k_cu_ed5554876thrust24THRUST_300001_SM_1000_NS12placeholders2_1E
	.align		8
        /*00f8*/ 	.dword	_ZN34_INTERNAL_b0aaf1b8_4_k_cu_ed5554876thrust24THRUST_300001_SM_1000_NS12placeholders2_2E
	.align		8
        /*0100*/ 	.dword	_ZN34_INTERNAL_b0aaf1b8_4_k_cu_ed5554876thrust24THRUST_300001_SM_1000_NS12placeholders2_3E
	.align		8
        /*0108*/ 	.dword	_ZN34_INTERNAL_b0aaf1b8_4_k_cu_ed5554876thrust24THRUST_300001_SM_1000_NS12placeholders2_4E
	.align		8
        /*0110*/ 	.dword	_ZN34_INTERNAL_b0aaf1b8_4_k_cu_ed5554876thrust24THRUST_300001_SM_1000_NS12placeholders2_5E
	.align		8
        /*0118*/ 	.dword	_ZN34_INTERNAL_b0aaf1b8_4_k_cu_ed5554876thrust24THRUST_300001_SM_1000_NS12placeholders2_6E
	.align		8
        /*0120*/ 	.dword	_ZN34_INTERNAL_b0aaf1b8_4_k_cu_ed5554876thrust24THRUST_300001_SM_1000_NS12placeholders2_7E
	.align		8
        /*0128*/ 	.dword	_ZN34_INTERNAL_b0aaf1b8_4_k_cu_ed5554876thrust24THRUST_300001_SM_1000_NS12placeholders2_8E
	.align		8
        /*0130*/ 	.dword	_ZN34_INTERNAL_b0aaf1b8_4_k_cu_ed5554876thrust24THRUST_300001_SM_1000_NS12placeholders2_9E
	.align		8
        /*0138*/ 	.dword	_ZN34_INTERNAL_b0aaf1b8_4_k_cu_ed5554876thrust24THRUST_300001_SM_1000_NS12placeholders3_10E


//--------------------- .text._ZN3cub18CUB_300001_SM_10006detail6reduce28DeviceReduceSingleTileKernelINS2_10policy_hubIdjN4cuda3__47maximumIvEEE10Policy1000EPdSB_iS8_ddNS5_3std3__410__identityEEEvT0_T1_T2_T3_T4_T6_ --------------------------
	.section	.text._ZN3cub18CUB_300001_SM_10006detail6reduce28DeviceReduceSingleTileKernelINS2_10policy_hubIdjN4cuda3__47maximumIvEEE10Policy1000EPdSB_iS8_ddNS5_3std3__410__identityEEEvT0_T1_T2_T3_T4_T6_,"ax",@progbits
	.align	128
        .global         _ZN3cub18CUB_300001_SM_10006detail6reduce28DeviceReduceSingleTileKernelINS2_10policy_hubIdjN4cuda3__47maximumIvEEE10Policy1000EPdSB_iS8_ddNS5_3std3__410__identityEEEvT0_T1_T2_T3_T4_T6_
        .type           _ZN3cub18CUB_300001_SM_10006detail6reduce28DeviceReduceSingleTileKernelINS2_10policy_hubIdjN4cuda3__47maximumIvEEE10Policy1000EPdSB_iS8_ddNS5_3std3__410__identityEEEvT0_T1_T2_T3_T4_T6_,@function
        .size           _ZN3cub18CUB_300001_SM_10006detail6reduce28DeviceReduceSingleTileKernelINS2_10policy_hubIdjN4cuda3__47maximumIvEEE10Policy1000EPdSB_iS8_ddNS5_3std3__410__identityEEEvT0_T1_T2_T3_T4_T6_,(.L_x_149 - _ZN3cub18CUB_300001_SM_10006detail6reduce28DeviceReduceSingleTileKernelINS2_10policy_hubIdjN4cuda3__47maximumIvEEE10Policy1000EPdSB_iS8_ddNS5_3std3__410__identityEEEvT0_T1_T2_T3_T4_T6_)
        .other          _ZN3cub18CUB_300001_SM_10006detail6reduce28DeviceReduceSingleTileKernelINS2_10policy_hubIdjN4cuda3__47maximumIvEEE10Policy1000EPdSB_iS8_ddNS5_3std3__410__identityEEEvT0_T1_T2_T3_T4_T6_,@"STO_CUDA_ENTRY STV_DEFAULT"
_ZN3cub18CUB_300001_SM_10006detail6reduce28DeviceReduceSingleTileKernelINS2_10policy_hubIdjN4cuda3__47maximumIvEEE10Policy1000EPdSB_iS8_ddNS5_3std3__410__identityEEEvT0_T1_T2_T3_T4_T6_:
.text._ZN3cub18CUB_300001_SM_10006detail6reduce28DeviceReduceSingleTileKernelINS2_10policy_hubIdjN4cuda3__47maximumIvEEE10Policy1000EPdSB_iS8_ddNS5_3std3__410__identityEEEvT0_T1_T2_T3_T4_T6_:
[----:B------:R-:W-:Y:S01]  /*0000*/  LDC R1, c[0x0][0x37c] ;  /* 0x0000df00ff017b82 */ /* 0x000fe20000000800 */
[----:B------:R-:W0:Y:S01]  /*0010*/  LDCU UR4, c[0x0][0x390] ;  /* 0x00007200ff0477ac */ /* 0x000e220008000800 */
[----:B------:R-:W1:Y:S01]  /*0020*/  LDCU.64 UR6, c[0x0][0x358] ;  /* 0x00006b00ff0677ac */ /* 0x000e620008000a00 */
[----:B0-----:R-:W-:-:S05]  /*0030*/  IMAD.U32 R4, RZ, RZ, UR4 ;  /* 0x00000004ff047e24 */ /* 0x001fca000f8e00ff */
[----:B------:R-:W-:-:S13]  /*0040*/  ISETP.NE.AND P0, PT, R4, RZ, PT ;  /* 0x000000ff0400720c */ /* 0x000fda0003f05270 */
[----:B-1----:R-:W-:Y:S05]  /*0050*/  @P0 BRA `(.L_x_0) ;  /* 0x00000000001c0947 */ /* 0x002fea0003800000 */
[----:B------:R-:W0:Y:S02]  /*0060*/  S2R R0, SR_TID.X ;  /* 0x0000000000007919 */ /* 0x000e240000002100 */
[----:B0-----:R-:W-:-:S13]  /*0070*/  ISETP.NE.AND P0, PT, R0, RZ, PT ;  /* 0x000000ff0000720c */ /* 0x001fda0003f05270 */
[----:B------:R-:W-:Y:S05]  /*0080*/  @P0 EXIT ;  /* 0x000000000000094d */ /* 0x000fea0003800000 */
[----:B------:R-:W0:Y:S08]  /*0090*/  LDC.64 R2, c[0x0][0x388] ;  /* 0x0000e200ff027b82 */ /* 0x000e300000000a00 */
[----:B------:R-:W0:Y:S02]  /*00a0*/  LDC.64 R4, c[0x0][0x398] ;  /* 0x0000e600ff047b82 */ /* 0x000e240000000a00 */
[----:B0-----:R-:W-:Y:S01]  /*00b0*/  STG.E.64 desc[UR6][R2.64], R4 ;  /* 0x0000000402007986 */ /* 0x001fe2000c101b06 */
[----:B------:R-:W-:Y:S05]  /*00c0*/  EXIT ;  /* 0x000000000000794d */ /* 0x000fea0003800000 */
.L_x_0:
[----:B------:R-:W0:Y:S01]  /*00d0*/  LDCU UR4, c[0x0][0x380] ;  /* 0x00007000ff0477ac */ /* 0x000e220008000800 */
[----:B------:R-:W-:Y:S01]  /*00e0*/  BSSY.RECONVERGENT B0, `(.L_x_1) ;  /* 0x00005b3000007945 */ /* 0x000fe20003800200 */
[----:B0-----:R-:W-:-:S09]  /*00f0*/  ULOP3.LUT UP0, URZ, UR4, 0x1f, URZ, 0xc0, !UPT ;  /* 0x0000001f04ff7892 */ /* 0x001fd2000f80c0ff */
[----:B------:R-:W-:Y:S05]  /*0100*/  BRA.U UP0, `(.L_x_2) ;  /* 0x0000002d003c7547 */ /* 0x000fea000b800000 */
[----:B------:R-:W-:-:S13]  /*0110*/  ISETP.GT.AND P0, PT, R4, 0x7ff, PT ;  /* 0x000007ff0400780c */ /* 0x000fda0003f04270 */
[----:B------:R-:W-:Y:S05]  /*0120*/  @P0 BRA `(.L_x_3) ;  /* 0x0000001400e80947 */ /* 0x000fea0003800000 */
[----:B------:R-:W0:Y:S01]  /*0130*/  S2R R3, SR_TID.X ;  /* 0x0000000000037919 */ /* 0x000e220000002100 */
[----:B------:R-:W-:Y:S01]  /*0140*/  BSSY.RECONVERGENT B1, `(.L_x_4) ;  /* 0x0000009000017945 */ /* 0x000fe20003800200 */
[----:B------:R-:W-:Y:S02]  /*0150*/  CS2R R6, SRZ ;  /* 0x0000000000067805 */ /* 0x000fe4000001ff00 */
[----:B0-----:R-:W-:Y:S01]  /*0160*/  ISETP.GE.AND P0, PT, R3, R4, PT ;  /* 0x000000040300720c */ /* 0x001fe20003f06270 */
[----:B------:R-:W-:-:S12]  /*0170*/  IMAD.MOV.U32 R5, RZ, RZ, R3 ;  /* 0x000000ffff057224 */ /* 0x000fd800078e0003 */
[----:B------:R-:W-:Y:S05]  /*0180*/  @P0 BRA `(.L_x_5) ;  /* 0x0000000000100947 */ /* 0x000fea0003800000 */
[----:B------:R-:W0:Y:S02]  /*0190*/  LDC.64 R6, c[0x0][0x380] ;  /* 0x0000e000ff067b82 */ /* 0x000e240000000a00 */
[----:B0-----:R-:W-:-:S06]  /*01a0*/  IMAD.WIDE.U32 R6, R3, 0x8, R6 ;  /* 0x0000000803067825 */ /* 0x001fcc00078e0006 */
[----:B------:R-:W5:Y:S01]  /*01b0*/  LDG.E.64.CONSTANT R6, desc[UR6][R6.64] ;  /* 0x0000000606067981 */ /* 0x000f62000c1e9b00 */
[----:B------:R-:W-:-:S07]  /*01c0*/  VIADD R5, R3, 0x100 ;  /* 0x0000010003057836 */ /* 0x000fce0000000000 */
.L_x_5:
[----:B------:R-:W-:Y:S05]  /*01d0*/  BSYNC.RECONVERGENT B1 ;  /* 0x0000000000017941 */ /* 0x000fea0003800200 */
.L_x_4:
[----:B------:R-:W-:Y:S01]  /*01e0*/  ISETP.GE.AND P0, PT, R5, R4, PT ;  /* 0x000000040500720c */ /* 0x000fe20003f06270 */
[----:B------:R-:W-:-:S12]  /*01f0*/  BSSY.RECONVERGENT B1, `(.L_x_6) ;  /* 0x00000b0000017945 */ /* 0x000fd80003800200 */
[----:B------:R-:W-:Y:S05]  /*0200*/  @P0 BRA `(.L_x_7) ;  /* 0x0000000800b80947 */ /* 0x000fea0003800000 */
[----:B------:R-:W-:Y:S01]  /*0210*/  LOP3.LUT R9, RZ, R5, RZ, 0x33, !PT ;  /* 0x00000005ff097212 */ /* 0x000fe200078e33ff */
[----:B------:R-:W-:Y:S04]  /*0220*/  BSSY.RECONVERGENT B2, `(.L_x_8) ;  /* 0x0000019000027945 */ /* 0x000fe80003800200 */
[----:B------:R-:W-:-:S05]  /*0230*/  IMAD.IADD R0, R9, 0x1, R4 ;  /* 0x0000000109007824 */ /* 0x000fca00078e0204 */
[C---:B------:R-:W-:Y:S02]  /*0240*/  LOP3.LUT R2, R0.reuse, 0x300, RZ, 0xc0, !PT ;  /* 0x0000030000027812 */ /* 0x040fe400078ec0ff */
[----:B------:R-:W-:Y:S02]  /*0250*/  ISETP.GE.U32.AND P0, PT, R0, 0x300, PT ;  /* 0x000003000000780c */ /* 0x000fe40003f06070 */
[----:B------:R-:W-:-:S13]  /*0260*/  ISETP.NE.AND P1, PT, R2, 0x300, PT ;  /* 0x000003000200780c */ /* 0x000fda0003f25270 */
[----:B------:R-:W-:Y:S05]  /*0270*/  @!P1 BRA `(.L_x_9) ;  /* 0x00000000004c9947 */ /* 0x000fea0003800000 */
[----:B------:R-:W0:Y:S01]  /*0280*/  LDC.64 R8, c[0x0][0x380] ;  /* 0x0000e000ff087b82 */ /* 0x000e220000000a00 */
[----:B------:R-:W-:-:S04]  /*0290*/  LEA.HI R0, R0, 0x1, RZ, 0x18 ;  /* 0x0000000100007811 */ /* 0x000fc800078fc0ff */
[----:B------:R-:W-:-:S05]  /*02a0*/  LOP3.LUT R0, R0, 0x3, RZ, 0xc0, !PT ;  /* 0x0000000300007812 */ /* 0x000fca00078ec0ff */
[----:B------:R-:W-:Y:S02]  /*02b0*/  IMAD.MOV R0, RZ, RZ, -R0 ;  /* 0x000000ffff007224 */ /* 0x000fe400078e0a00 */
[----:B0-----:R-:W-:-:S04]  /*02c0*/  IMAD.WIDE.U32 R8, R5, 0x8, R8 ;  /* 0x0000000805087825 */ /* 0x001fc800078e0008 */
[----:B------:R-:W-:Y:S02]  /*02d0*/  IMAD.MOV.U32 R2, RZ, RZ, R8 ;  /* 0x000000ffff027224 */ /* 0x000fe400078e0008 */
[----:B------:R-:W-:-:S07]  /*02e0*/  IMAD.MOV.U32 R11, RZ, RZ, R9 ;  /* 0x000000ffff0b7224 */ /* 0x000fce00078e0009 */
.L_x_10:
[----:B------:R-:W-:Y:S02]  /*02f0*/  IMAD.MOV.U32 R8, RZ, RZ, R2 ;  /* 0x000000ffff087224 */ /* 0x000fe400078e0002 */
[----:B------:R-:W-:-:S06]  /*0300*/  IMAD.MOV.U32 R9, RZ, RZ, R11 ;  /* 0x000000ffff097224 */ /* 0x000fcc00078e000b */
[----:B------:R-:W2:Y:S01]  /*0310*/  LDG.E.64.CONSTANT R8, desc[UR6][R8.64] ;  /* 0x0000000608087981 */ /* 0x000ea2000c1e9b00 */
[----:B------:R-:W-:Y:S01]  /*0320*/  VIADD R0, R0, 0x1 ;  /* 0x0000000100007836 */ /* 0x000fe20000000000 */
[----:B------:R-:W-:Y:S01]  /*0330*/  IADD3 R2, P3, PT, R2, 0x800, RZ ;  /* 0x0000080002027810 */ /* 0x000fe20007f7e0ff */
[----:B------:R-:W-:-:S03]  /*0340*/  VIADD R5, R5, 0x100 ;  /* 0x0000010005057836 */ /* 0x000fc60000000000 */
[----:B------:R-:W-:Y:S01]  /*0350*/  ISETP.NE.AND P2, PT, R0, RZ, PT ;  /* 0x000000ff0000720c */ /* 0x000fe20003f45270 */
[----:B------:R-:W-:Y:S01]  /*0360*/  IMAD.X R11, RZ, RZ, R11, P3 ;  /* 0x000000ffff0b7224 */ /* 0x000fe200018e060b */
[----:B--2--5:R-:W-:-:S06]  /*0370*/  DSETP.GEU.AND P1, PT, R6, R8, PT ;  /* 0x000000080600722a */ /* 0x024fcc0003f2e000 */
[----:B------:R-:W-:Y:S02]  /*0380*/  FSEL R6, R8, R6, !P1 ;  /* 0x0000000608067208 */ /* 0x000fe40004800000 */
[----:B------:R-:W-:-:S03]  /*0390*/  FSEL R7, R9, R7, !P1 ;  /* 0x0000000709077208 */ /* 0x000fc60004800000 */
[----:B------:R-:W-:Y:S05]  /*03a0*/  @P2 BRA `(.L_x_10) ;  /* 0xfffffffc00d02947 */ /* 0x000fea000383ffff */
.L_x_9:
[----:B------:R-:W-:Y:S05]  /*03b0*/  BSYNC.RECONVERGENT B2 ;  /* 0x0000000000027941 */ /* 0x000fea0003800200 */
.L_x_8:
[----:B------:R-:W-:Y:S05]  /*03c0*/  @!P0 BRA `(.L_x_7) ;  /* 0x0000000800488947 */ /* 0x000fea0003800000 */
[----:B------:R-:W-:Y:S01]  /*03d0*/  IMAD.IADD R0, R4, 0x1, -R5 ;  /* 0x0000000104007824 */ /* 0x000fe200078e0a05 */
[----:B------:R-:W-:Y:S01]  /*03e0*/  BSSY.RECONVERGENT B2, `(.L_x_11) ;  /* 0x0000051000027945 */ /* 0x000fe20003800200 */
[----:B------:R-:W-:-:S03]  /*03f0*/  PLOP3.LUT P0, PT, PT, PT, PT, 0x80, 0x8 ;  /* 0x000000000008781c */ /* 0x000fc60003f0f070 */
[----:B------:R-:W-:-:S13]  /*0400*/  ISETP.GT.AND P1, PT, R0, 0xc00, PT ;  /* 0x00000c000000780c */ /* 0x000fda0003f24270 */
[----:B------:R-:W-:Y:S05]  /*0410*/  @!P1 BRA `(.L_x_12) ;  /* 0x0000000400349947 */ /* 0x000fea0003800000 */
[----:B------:R-:W0:Y:S01]  /*0420*/  LDC.64 R8, c[0x0][0x380] ;  /* 0x0000e000ff087b82 */ /* 0x000e220000000a00 */
[----:B------:R-:W-:Y:S01]  /*0430*/  PLOP3.LUT P0, PT, PT, PT, PT, 0x8, 0x80 ;  /* 0x000000000080781c */ /* 0x000fe20003f0e170 */
[----:B------:R-:W-:-:S12]  /*0440*/  VIADD R0, R4, 0xfffff400 ;  /* 0xfffff40004007836 */ /* 0x000fd80000000000 */
.L_x_13:
[----:B0-----:R-:W-:-:S05]  /*0450*/  IMAD.WIDE R30, R5, 0x8, R8 ;  /* 0x00000008051e7825 */ /* 0x001fca00078e0208 */
[----:B------:R-:W2:Y:S04]  /*0460*/  LDG.E.64.CONSTANT R10, desc[UR6][R30.64] ;  /* 0x000000061e0a7981 */ /* 0x000ea8000c1e9b00 */
[----:B------:R-:W3:Y:S04]  /*0470*/  LDG.E.64.CONSTANT R12, desc[UR6][R30.64+0x800] ;  /* 0x000800061e0c7981 */ /* 0x000ee8000c1e9b00 */
[----:B------:R-:W4:Y:S01]  /*0480*/  LDG.E.64.CONSTANT R14, desc[UR6][R30.64+0x1000] ;  /* 0x001000061e0e7981 */ /* 0x000f22000c1e9b00 */
[----:B------:R-:W-:-:S03]  /*0490*/  VIADD R39, R5, 0x400 ;  /* 0x0000040005277836 */ /* 0x000fc60000000000 */
[----:B------:R-:W4:Y:S01]  /*04a0*/  LDG.E.64.CONSTANT R16, desc[UR6][R30.64+0x1800] ;  /* 0x001800061e107981 */ /* 0x000f22000c1e9b00 */
[----:B------:R-:W-:-:S05]  /*04b0*/  IMAD.WIDE R38, R39, 0x8, R8 ;  /* 0x0000000827267825 */ /* 0x000fca00078e0208 */
[----:B------:R-:W4:Y:S04]  /*04c0*/  LDG.E.64.CONSTANT R18, desc[UR6][R38.64] ;  /* 0x0000000626127981 */ /* 0x000f28000c1e9b00 */
[----:B------:R-:W4:Y:S04]  /*04d0*/  LDG.E.64.CONSTANT R20, desc[UR6][R38.64+0x800] ;  /* 0x0008000626147981 */ /* 0x000f28000c1e9b00 */
        /* <DEDUP_REMOVED lines=12> */
[----:B------:R-:W4:Y:S04]  /*05a0*/  LDG.E.64.CONSTANT R38, desc[UR6][R44.64+0x1000] ;  /* 0x001000062c267981 */ /* 0x000f28000c1e9b00 */
[----:B------:R-:W4:Y:S01]  /*05b0*/  LDG.E.64.CONSTANT R40, desc[UR6][R44.64+0x1800] ;  /* 0x001800062c287981 */ /* 0x000f22000c1e9b00 */
[----:B------:R-:W-:-:S05]  /*05c0*/  VIADD R5, R5, 0x1000 ;  /* 0x0000100005057836 */ /* 0x000fca0000000000 */
[----:B------:R-:W-:Y:S01]  /*05d0*/  ISETP.GE.AND P2, PT, R5, R0, PT ;  /* 0x000000000500720c */ /* 0x000fe20003f46270 */
[----:B--2--5:R-:W-:-:S06]  /*05e0*/  DSETP.GEU.AND P1, PT, R6, R10, PT ;  /* 0x0000000a0600722a */ /* 0x024fcc0003f2e000 */
[----:B------:R-:W-:Y:S02]  /*05f0*/  FSEL R6, R10, R6, !P1 ;  /* 0x000000060a067208 */ /* 0x000fe40004800000 */
[----:B------:R-:W-:-:S06]  /*0600*/  FSEL R7, R11, R7, !P1 ;  /* 0x000000070b077208 */ /* 0x000fcc0004800000 */
[----:B---3--:R-:W-:-:S06]  /*0610*/  DSETP.GEU.AND P1, PT, R6, R12, PT ;  /* 0x0000000c0600722a */ /* 0x008fcc0003f2e000 */
[----:B------:R-:W-:Y:S02]  /*0620*/  FSEL R6, R12, R6, !P1 ;  /* 0x000000060c067208 */ /* 0x000fe40004800000 */
[----:B------:R-:W-:-:S06]  /*0630*/  FSEL R7, R13, R7, !P1 ;  /* 0x000000070d077208 */ /* 0x000fcc0004800000 */
[----:B----4-:R-:W-:-:S06]  /*0640*/  DSETP.GEU.AND P1, PT, R6, R14, PT ;  /* 0x0000000e0600722a */ /* 0x010fcc0003f2e000 */
[----:B------:R-:W-:Y:S02]  /*0650*/  FSEL R6, R14, R6, !P1 ;  /* 0x000000060e067208 */ /* 0x000fe40004800000 */
[----:B------:R-:W-:-:S06]  /*0660*/  FSEL R7, R15, R7, !P1 ;  /* 0x000000070f077208 */ /* 0x000fcc0004800000 */
[----:B------:R-:W-:-:S06]  /*0670*/  DSETP.GEU.AND P1, PT, R6, R16, PT ;  /* 0x000000100600722a */ /* 0x000fcc0003f2e000 */
        /* <DEDUP_REMOVED lines=37> */
[----:B------:R-:W-:Y:S01]  /*08d0*/  FSEL R7, R41, R7, !P1 ;  /* 0x0000000729077208 */ /* 0x000fe20004800000 */
[----:B------:R-:W-:Y:S06]  /*08e0*/  @!P2 BRA `(.L_x_13) ;  /* 0xfffffff800d8a947 */ /* 0x000fec000383ffff */
.L_x_12:
[----:B------:R-:W-:Y:S05]  /*08f0*/  BSYNC.RECONVERGENT B2 ;  /* 0x0000000000027941 */ /* 0x000fea0003800200 */
.L_x_11:
[----:B------:R-:W-:Y:S01]  /*0900*/  IMAD.IADD R0, R4, 0x1, -R5 ;  /* 0x0000000104007824 */ /* 0x000fe200078e0a05 */
[----:B------:R-:W-:Y:S04]  /*0910*/  BSSY.RECONVERGENT B2, `(.L_x_14) ;  /* 0x0000029000027945 */ /* 0x000fe80003800200 */
[----:B------:R-:W-:-:S13]  /*0920*/  ISETP.GT.AND P1, PT, R0, 0x400, PT ;  /* 0x000004000000780c */ /* 0x000fda0003f24270 */
[----:B------:R-:W-:Y:S05]  /*0930*/  @!P1 BRA `(.L_x_15) ;  /* 0x0000000000989947 */ /* 0x000fea0003800000 */
[----:B------:R-:W0:Y:S02]  /*0940*/  LDC.64 R18, c[0x0][0x380] ;  /* 0x0000e000ff127b82 */ /* 0x000e240000000a00 */
        /* <DEDUP_REMOVED lines=11> */
[----:B------:R-:W-:Y:S01]  /*0a00*/  VIADD R5, R5, 0x800 ;  /* 0x0000080005057836 */ /* 0x000fe20000000000 */
        /* <DEDUP_REMOVED lines=20> */
[----:B------:R-:W-:Y:S02]  /*0b50*/  FSEL R7, R25, R7, !P0 ;  /* 0x0000000719077208 */ /* 0x000fe40004000000 */
[----:B------:R-:W-:-:S04]  /*0b60*/  PLOP3.LUT P0, PT, PT, PT, PT, 0x8, 0x80 ;  /* 0x000000000080781c */ /* 0x000fc80003f0e170 */
[----:B------:R-:W-:-:S06]  /*0b70*/  DSETP.GEU.AND P1, PT, R6, R26, PT ;  /* 0x0000001a0600722a */ /* 0x000fcc0003f2e000 */
[----:B------:R-:W-:Y:S02]  /*0b80*/  FSEL R6, R26, R6, !P1 ;  /* 0x000000061a067208 */ /* 0x000fe40004800000 */
[----:B------:R-:W-:-:S07]  /*0b90*/  FSEL R7, R27, R7, !P1 ;  /* 0x000000071b077208 */ /* 0x000fce0004800000 */
.L_x_15:
[----:B------:R-:W-:Y:S05]  /*0ba0*/  BSYNC.RECONVERGENT B2 ;  /* 0x0000000000027941 */ /* 0x000fea0003800200 */
.L_x_14:
[----:B------:R-:W-:-:S13]  /*0bb0*/  ISETP.LT.OR P0, PT, R5, R4, P0 ;  /* 0x000000040500720c */ /* 0x000fda0000701670 */
[----:B------:R-:W-:Y:S05]  /*0bc0*/  @!P0 BRA `(.L_x_7) ;  /* 0x0000000000488947 */ /* 0x000fea0003800000 */
[----:B------:R-:W0:Y:S02]  /*0bd0*/  LDC.64 R8, c[0x0][0x380] ;  /* 0x0000e000ff087b82 */ /* 0x000e240000000a00 */
[----:B0-----:R-:W-:-:S05]  /*0be0*/  IMAD.WIDE R8, R5, 0x8, R8 ;  /* 0x0000000805087825 */ /* 0x001fca00078e0208 */
[----:B------:R-:W2:Y:S04]  /*0bf0*/  LDG.E.64.CONSTANT R10, desc[UR6][R8.64] ;  /* 0x00000006080a7981 */ /* 0x000ea8000c1e9b00 */
[----:B------:R-:W3:Y:S04]  /*0c00*/  LDG.E.64.CONSTANT R12, desc[UR6][R8.64+0x800] ;  /* 0x00080006080c7981 */ /* 0x000ee8000c1e9b00 */
[----:B------:R-:W4:Y:S04]  /*0c10*/  LDG.E.64.CONSTANT R14, desc[UR6][R8.64+0x1000] ;  /* 0x00100006080e7981 */ /* 0x000f28000c1e9b00 */
[----:B------:R-:W4:Y:S01]  /*0c20*/  LDG.E.64.CONSTANT R16, desc[UR6][R8.64+0x1800] ;  /* 0x0018000608107981 */ /* 0x000f22000c1e9b00 */
        /* <DEDUP_REMOVED lines=11> */
[----:B------:R-:W-:-:S07]  /*0ce0*/  FSEL R7, R17, R7, !P0 ;  /* 0x0000000711077208 */ /* 0x000fce0004000000 */
.L_x_7:
[----:B------:R-:W-:Y:S05]  /*0cf0*/  BSYNC.RECONVERGENT B1 ;  /* 0x0000000000017941 */ /* 0x000fea0003800200 */
.L_x_6:
[----:B------:R-:W-:-:S13]  /*0d00*/  ISETP.GE.AND P0, PT, R4, 0x100, PT ;  /* 0x000001000400780c */ /* 0x000fda0003f06270 */
[----:B------:R-:W-:Y:S05]  /*0d10*/  @!P0 BRA `(.L_x_16) ;  /* 0x00000004003c8947 */ /* 0x000fea0003800000 */
[----:B------:R-:W0:Y:S01]  /*0d20*/  S2R R8, SR_LANEID ;  /* 0x0000000000087919 */ /* 0x000e220000000000 */
[----:B-----5:R-:W-:Y:S04]  /*0d30*/  SHFL.DOWN PT, R4, R6, 0x1, 0x1f ;  /* 0x08201f0006047f89 */ /* 0x020fe800000e0000 */
[----:B------:R-:W1:Y:S02]  /*0d40*/  SHFL.DOWN PT, R5, R7, 0x1, 0x1f ;  /* 0x08201f0007057f89 */ /* 0x000e6400000e0000 */
[----:B-1----:R-:W-:Y:S01]  /*0d50*/  DSETP.GEU.AND P1, PT, R6, R4, PT ;  /* 0x000000040600722a */ /* 0x002fe20003f2e000 */
[C---:B0-----:R-:W-:Y:S02]  /*0d60*/  ISETP.GT.AND P0, PT, R8.reuse, 0x1e, PT ;  /* 0x0000001e0800780c */ /* 0x041fe40003f04270 */
[----:B------:R-:W-:-:S03]  /*0d70*/  ISETP.NE.AND P2, PT, R8, RZ, PT ;  /* 0x000000ff0800720c */ /* 0x000fc60003f45270 */
[----:B------:R-:W-:Y:S02]  /*0d80*/  FSEL R9, R4, R6, !P1 ;  /* 0x0000000604097208 */ /* 0x000fe40004800000 */
[----:B------:R-:W-:Y:S02]  /*0d90*/  FSEL R5, R5, R7, !P1 ;  /* 0x0000000705057208 */ /* 0x000fe40004800000 */
[----:B------:R-:W-:Y:S02]  /*0da0*/  FSEL R6, R6, R9, P0 ;  /* 0x0000000906067208 */ /* 0x000fe40000000000 */
[----:B------:R-:W-:Y:S02]  /*0db0*/  FSEL R11, R7, R5, P0 ;  /* 0x00000005070b7208 */ /* 0x000fe40000000000 */
[----:B------:R-:W-:Y:S01]  /*0dc0*/  ISETP.GT.AND P0, PT, R8, 0x1d, PT ;  /* 0x0000001d0800780c */ /* 0x000fe20003f04270 */
[----:B------:R-:W-:Y:S01]  /*0dd0*/  SHFL.DOWN PT, R4, R6, 0x2, 0x1f ;  /* 0x08401f0006047f89 */ /* 0x000fe200000e0000 */
[----:B------:R-:W-:Y:S01]  /*0de0*/  @!P2 MOV R2, 0x400 ;  /* 0x000004000002a802 */ /* 0x000fe20000000f00 */
[----:B------:R-:W-:Y:S01]  /*0df0*/  IMAD.MOV.U32 R7, RZ, RZ, R11 ;  /* 0x000000ffff077224 */ /* 0x000fe200078e000b */
[----:B------:R-:W-:Y:S01]  /*0e00*/  @!P2 SHF.R.U32.HI R0, RZ, 0x2, R3 ;  /* 0x00000002ff00a819 */ /* 0x000fe20000011603 */
[----:B------:R-:W0:Y:S03]  /*0e10*/  SHFL.DOWN PT, R5, R11, 0x2, 0x1f ;  /* 0x08401f000b057f89 */ /* 0x000e2600000e0000 */
[----:B------:R-:W-:Y:S01]  /*0e20*/  @!P2 LOP3.LUT R0, R0, 0xf8, RZ, 0xc0, !PT ;  /* 0x000000f80000a812 */ /* 0x000fe200078ec0ff */
[----:B------:R-:W1:Y:S01]  /*0e30*/  @!P2 S2R R9, SR_CgaCtaId ;  /* 0x000000000009a919 */ /* 0x000e620000008800 */
[----:B0-----:R-:W-:-:S06]  /*0e40*/  DSETP.GEU.AND P1, PT, R6, R4, PT ;  /* 0x000000040600722a */ /* 0x001fcc0003f2e000 */
[----:B------:R-:W-:Y:S02]  /*0e50*/  @!P0 FSEL R6, R4, R6, !P1 ;  /* 0x0000000604068208 */ /* 0x000fe40004800000 */
[----:B------:R-:W-:Y:S02]  /*0e60*/  @!P0 FSEL R11, R5, R11, !P1 ;  /* 0x0000000b050b8208 */ /* 0x000fe40004800000 */
[----:B------:R-:W-:Y:S01]  /*0e70*/  ISETP.GT.AND P0, PT, R8, 0x1b, PT ;  /* 0x0000001b0800780c */ /* 0x000fe20003f04270 */
[----:B------:R-:W-:Y:S02]  /*0e80*/  SHFL.DOWN PT, R4, R6, 0x4, 0x1f ;  /* 0x08801f0006047f89 */ /* 0x000fe400000e0000 */
[----:B------:R-:W-:Y:S02]  /*0e90*/  IMAD.MOV.U32 R7, RZ, RZ, R11 ;  /* 0x000000ffff077224 */ /* 0x000fe400078e000b */
[----:B------:R-:W0:Y:S04]  /*0ea0*/  SHFL.DOWN PT, R5, R11, 0x4, 0x1f ;  /* 0x08801f000b057f89 */ /* 0x000e2800000e0000 */
        /* <DEDUP_REMOVED lines=14> */
[----:B0-----:R-:W-:Y:S01]  /*0f90*/  DSETP.GEU.AND P0, PT, R6, R4, PT ;  /* 0x000000040600722a */ /* 0x001fe20003f0e000 */
[----:B-1----:R-:W-:-:S05]  /*0fa0*/  @!P2 LEA R7, R9, R2, 0x18 ;  /* 0x000000020907a211 */ /* 0x002fca00078ec0ff */
[----:B------:R-:W-:Y:S01]  /*0fb0*/  FSEL R4, R4, R6, !P0 ;  /* 0x0000000604047208 */ /* 0x000fe20004000000 */
[----:B------:R-:W-:Y:S01]  /*0fc0*/  @!P2 IMAD.IADD R9, R0, 0x1, R7 ;  /* 0x000000010009a824 */ /* 0x000fe200078e0207 */
[----:B------:R-:W-:Y:S02]  /*0fd0*/  FSEL R5, R5, R11, !P0 ;  /* 0x0000000b05057208 */ /* 0x000fe40004000000 */
[----:B------:R-:W-:Y:S02]  /*0fe0*/  ISETP.NE.AND P0, PT, R3, RZ, PT ;  /* 0x000000ff0300720c */ /* 0x000fe40003f05270 */
[----:B------:R-:W-:Y:S01]  /*0ff0*/  FSEL R6, R6, R4, P1 ;  /* 0x0000000406067208 */ /* 0x000fe20000800000 */
[----:B------:R3:W-:Y:S01]  /*1000*/  @!P2 STS.64 [R9+0x8], R4 ;  /* 0x000008040900a388 */ /* 0x0007e20000000a00 */
[----:B------:R-:W-:Y:S01]  /*1010*/  FSEL R7, R11, R5, P1 ;  /* 0x000000050b077208 */ /* 0x000fe20000800000 */
[----:B------:R-:W-:Y:S08]  /*1020*/  BAR.SYNC.DEFER_BLOCKING 0x0 ;  /* 0x0000000000007b1d */ /* 0x000ff00000010000 */
[----:B------:R-:W-:Y:S05]  /*1030*/  @P0 BRA `(.L_x_17) ;  /* 0x0000004800f40947 */ /* 0x000fea0003800000 */
[----:B------:R-:W0:Y:S01]  /*1040*/  S2UR UR5, SR_CgaCtaId ;  /* 0x00000000000579c3 */ /* 0x000e220000008800 */
[----:B------:R-:W-:Y:S02]  /*1050*/  UMOV UR4, 0x400 ;  /* 0x0000040000047882 */ /* 0x000fe40000000000 */
[----:B0-----:R-:W-:-:S09]  /*1060*/  ULEA UR4, UR5, UR4, 0x18 ;  /* 0x0000000405047291 */ /* 0x001fd2000f8ec0ff */
[----:B---3--:R-:W0:Y:S04]  /*1070*/  LDS.128 R8, [UR4+0x10] ;  /* 0x00001004ff087984 */ /* 0x008e280008000c00 */
[----:B------:R-:W1:Y:S01]  /*1080*/  LDS.128 R12, [UR4+0x20] ;  /* 0x00002004ff0c7984 */ /* 0x000e620008000c00 */
[----:B0-----:R-:W-:-:S06]  /*1090*/  DSETP.GEU.AND P1, PT, R6, R8, PT ;  /* 0x000000080600722a */ /* 0x001fcc0003f2e000 */
[----:B------:R-:W-:Y:S02]  /*10a0*/  FSEL R2, R8, R6, !P1 ;  /* 0x0000000608027208 */ /* 0x000fe40004800000 */
[----:B------:R-:W-:Y:S02]  /*10b0*/  FSEL R3, R9, R7, !P1 ;  /* 0x0000000709037208 */ /* 0x000fe40004800000 */
[----:B------:R-:W0:Y:S04]  /*10c0*/  LDS.128 R4, [UR4+0x30] ;  /* 0x00003004ff047984 */ /* 0x000e280008000c00 */
[----:B------:R-:W-:-:S06]  /*10d0*/  DSETP.GEU.AND P1, PT, R2, R10, PT ;  /* 0x0000000a0200722a */ /* 0x000fcc0003f2e000 */
[----:B------:R-:W-:Y:S02]  /*10e0*/  FSEL R2, R10, R2, !P1 ;  /* 0x000000020a027208 */ /* 0x000fe40004800000 */
[----:B------:R-:W-:-:S06]  /*10f0*/  FSEL R3, R11, R3, !P1 ;  /* 0x000000030b037208 */ /* 0x000fcc0004800000 */
[----:B-1----:R-:W-:-:S06]  /*1100*/  DSETP.GEU.AND P1, PT, R2, R12, PT ;  /* 0x0000000c0200722a */ /* 0x002fcc0003f2e000 */
[----:B------:R-:W-:Y:S02]  /*1110*/  FSEL R8, R12, R2, !P1 ;  /* 0x000000020c087208 */ /* 0x000fe40004800000 */
[----:B------:R-:W-:Y:S02]  /*1120*/  FSEL R9, R13, R3, !P1 ;  /* 0x000000030d097208 */ /* 0x000fe40004800000 */
[----:B------:R-:W1:Y:S04]  /*1130*/  LDS.64 R2, [UR4+0x40] ;  /* 0x00004004ff027984 */ /* 0x000e680008000a00 */
[----:B------:R-:W-:-:S06]  /*1140*/  DSETP.GEU.AND P1, PT, R8, R14, PT ;  /* 0x0000000e0800722a */ /* 0x000fcc0003f2e000 */
[----:B------:R-:W-:Y:S02]  /*1150*/  FSEL R8, R14, R8, !P1 ;  /* 0x000000080e087208 */ /* 0x000fe40004800000 */
[----:B------:R-:W-:-:S06]  /*1160*/  FSEL R9, R15, R9, !P1 ;  /* 0x000000090f097208 */ /* 0x000fcc0004800000 */
[----:B0-----:R-:W-:-:S06]  /*1170*/  DSETP.GEU.AND P1, PT, R8, R4, PT ;  /* 0x000000040800722a */ /* 0x001fcc0003f2e000 */
[----:B------:R-:W-:Y:S02]  /*1180*/  FSEL R4, R4, R8, !P1 ;  /* 0x0000000804047208 */ /* 0x000fe40004800000 */
[----:B------:R-:W-:-:S06]  /*1190*/  FSEL R5, R5, R9, !P1 ;  /* 0x0000000905057208 */ /* 0x000fcc0004800000 */
[----:B------:R-:W-:-:S06]  /*11a0*/  DSETP.GEU.AND P1, PT, R4, R6, PT ;  /* 0x000000060400722a */ /* 0x000fcc0003f2e000 */
[----:B------:R-:W-:Y:S02]  /*11b0*/  FSEL R4, R6, R4, !P1 ;  /* 0x0000000406047208 */ /* 0x000fe40004800000 */
[----:B------:R-:W-:-:S06]  /*11c0*/  FSEL R5, R7, R5, !P1 ;  /* 0x0000000507057208 */ /* 0x000fcc0004800000 */
[----:B-1----:R-:W-:-:S06]  /*11d0*/  DSETP.GEU.AND P1, PT, R4, R2, PT ;  /* 0x000000020400722a */ /* 0x002fcc0003f2e000 */
[----:B------:R-:W-:Y:S02]  /*11e0*/  FSEL R6, R2, R4, !P1 ;  /* 0x0000000402067208 */ /* 0x000fe40004800000 */
[----:B------:R-:W-:Y:S01]  /*11f0*/  FSEL R7, R3, R5, !P1 ;  /* 0x0000000503077208 */ /* 0x000fe20004800000 */
[----:B------:R-:W-:Y:S06]  /*1200*/  BRA `(.L_x_17) ;  /* 0x0000004800807947 */ /* 0x000fec0003800000 */
.L_x_16:
[----:B------:R-:W-:Y:S01]  /*1210*/  LOP3.LUT R0, R3, 0x3e0, RZ, 0xc0, !PT ;  /* 0x000003e003007812 */ /* 0x000fe200078ec0ff */
[----:B------:R-:W0:Y:S03]  /*1220*/  S2R R10, SR_LANEID ;  /* 0x00000000000a7919 */ /* 0x000e260000000000 */
[----:B------:R-:W-:Y:S01]  /*1230*/  LOP3.LUT R9, RZ, R0, RZ, 0x33, !PT ;  /* 0x00000000ff097212 */ /* 0x000fe200078e33ff */
[----:B------:R-:W-:-:S04]  /*1240*/  VIADD R5, R0, 0x20 ;  /* 0x0000002000057836 */ /* 0x000fc80000000000 */
[----:B------:R-:W-:Y:S01]  /*1250*/  IMAD.IADD R9, R9, 0x1, R4 ;  /* 0x0000000109097824 */ /* 0x000fe200078e0204 */
[----:B------:R-:W-:-:S04]  /*1260*/  ISETP.GT.AND P0, PT, R5, R4, PT ;  /* 0x000000040500720c */ /* 0x000fc80003f04270 */
[----:B------:R-:W-:-:S05]  /*1270*/  SEL R5, R9, 0x1f, P0 ;  /* 0x0000001f09057807 */ /* 0x000fca0000000000 */
[----:B-----5:R-:W-:Y:S04]  /*1280*/  SHFL.DOWN PT, R8, R6, 0x1, R5 ;  /* 0x0820000006087989 */ /* 0x020fe800000e0005 */
[----:B------:R-:W1:Y:S01]  /*1290*/  SHFL.DOWN PT, R9, R7, 0x1, R5 ;  /* 0x0820000007097989 */ /* 0x000e6200000e0005 */
[C---:B0-----:R-:W-:Y:S01]  /*12a0*/  ISETP.GE.AND P0, PT, R10.reuse, R5, PT ;  /* 0x000000050a00720c */ /* 0x041fe20003f06270 */
[----:B------:R-:W-:Y:S01]  /*12b0*/  VIADD R0, R10, 0x2 ;  /* 0x000000020a007836 */ /* 0x000fe20000000000 */
[----:B-1----:R-:W-:-:S06]  /*12c0*/  DSETP.GEU.AND P1, PT, R6, R8, PT ;  /* 0x000000080600722a */ /* 0x002fcc0003f2e000 */
[-C--:B------:R-:W-:Y:S02]  /*12d0*/  FSEL R11, R8, R6.reuse, !P1 ;  /* 0x00000006080b7208 */ /* 0x080fe40004800000 */
[-C--:B------:R-:W-:Y:S02]  /*12e0*/  FSEL R9, R9, R7.reuse, !P1 ;  /* 0x0000000709097208 */ /* 0x080fe40004800000 */
[----:B------:R-:W-:Y:S02]  /*12f0*/  FSEL R2, R11, R6, !P0 ;  /* 0x000000060b027208 */ /* 0x000fe40004000000 */
[----:B------:R-:W-:Y:S02]  /*1300*/  FSEL R11, R9, R7, !P0 ;  /* 0x00000007090b7208 */ /* 0x000fe40004000000 */
[----:B------:R-:W-:Y:S01]  /*1310*/  ISETP.GT.AND P0, PT, R0, R5, PT ;  /* 0x000000050000720c */ /* 0x000fe20003f04270 */
[----:B------:R-:W-:Y:S01]  /*1320*/  SHFL.DOWN PT, R8, R2, 0x2, R5 ;  /* 0x0840000002087989 */ /* 0x000fe200000e0005 */
[----:B------:R-:W-:-:S02]  /*1330*/  IMAD.MOV.U32 R6, RZ, RZ, R2 ;  /* 0x000000ffff067224 */ /* 0x000fc400078e0002 */
[----:B------:R-:W-:Y:S01]  /*1340*/  IMAD.MOV.U32 R7, RZ, RZ, R11 ;  /* 0x000000ffff077224 */ /* 0x000fe200078e000b */
[----:B------:R-:W0:Y:S01]  /*1350*/  SHFL.DOWN PT, R9, R11, 0x2, R5 ;  /* 0x084000000b097989 */ /* 0x000e2200000e0005 */
[----:B------:R-:W-:-:S04]  /*1360*/  VIADD R0, R10, 0x4 ;  /* 0x000000040a007836 */ /* 0x000fc80000000000 */
[----:B0-----:R-:W-:-:S06]  /*1370*/  DSETP.GEU.AND P1, PT, R6, R8, PT ;  /* 0x000000080600722a */ /* 0x001fcc0003f2e000 */
[----:B------:R-:W-:Y:S02]  /*1380*/  @!P0 FSEL R2, R8, R2, !P1 ;  /* 0x0000000208028208 */ /* 0x000fe40004800000 */
[----:B------:R-:W-:Y:S02]  /*1390*/  @!P0 FSEL R11, R9, R11, !P1 ;  /* 0x0000000b090b8208 */ /* 0x000fe40004800000 */
[----:B------:R-:W-:Y:S01]  /*13a0*/  ISETP.GT.AND P0, PT, R0, R5, PT ;  /* 0x000000050000720c */ /* 0x000fe20003f04270 */
[----:B------:R-:W-:Y:S01]  /*13b0*/  SHFL.DOWN PT, R6, R2, 0x4, R5 ;  /* 0x0880000002067989 */ /* 0x000fe200000e0005 */
[----:B------:R-:W-:Y:S02]  /*13c0*/  IMAD.MOV.U32 R8, RZ, RZ, R2 ;  /* 0x000000ffff087224 */ /* 0x000fe400078e0002 */
        /* <DEDUP_REMOVED lines=8> */
[----:B------:R-:W-:Y:S01]  /*1450*/  IMAD.MOV.U32 R8, RZ, RZ, R2 ;  /* 0x000000ffff087224 */ /* 0x000fe200078e0002 */
[C---:B------:R-:W-:Y:S01]  /*1460*/  ISETP.NE.AND P0, PT, R10.reuse, RZ, PT ;  /* 0x000000ff0a00720c */ /* 0x040fe20003f05270 */
[----:B------:R-:W-:Y:S01]  /*1470*/  IMAD.MOV.U32 R9, RZ, RZ, R11 ;  /* 0x000000ffff097224 */ /* 0x000fe200078e000b */
[----:B------:R-:W0:Y:S01]  /*1480*/  SHFL.DOWN PT, R7, R11, 0x8, R5 ;  /* 0x090000000b077989 */ /* 0x000e2200000e0005 */
[----:B------:R-:W-:-:S10]  /*1490*/  VIADD R0, R10, 0x10 ;  /* 0x000000100a007836 */ /* 0x000fd40000000000 */
[----:B------:R-:W1:Y:S01]  /*14a0*/  @!P0 S2R R13, SR_CgaCtaId ;  /* 0x00000000000d8919 */ /* 0x000e620000008800 */
[----:B0-----:R-:W-:-:S06]  /*14b0*/  DSETP.GEU.AND P2, PT, R8, R6, PT ;  /* 0x000000060800722a */ /* 0x001fcc0003f4e000 */
[----:B------:R-:W-:Y:S02]  /*14c0*/  @!P1 FSEL R2, R6, R2, !P2 ;  /* 0x0000000206029208 */ /* 0x000fe40005000000 */
[----:B------:R-:W-:Y:S02]  /*14d0*/  @!P1 FSEL R11, R7, R11, !P2 ;  /* 0x0000000b070b9208 */ /* 0x000fe40005000000 */
[----:B------:R-:W-:Y:S01]  /*14e0*/  ISETP.GT.AND P1, PT, R0, R5, PT ;  /* 0x000000050000720c */ /* 0x000fe20003f24270 */
[----:B------:R-:W-:Y:S01]  /*14f0*/  SHFL.DOWN PT, R6, R2, 0x10, R5 ;  /* 0x0a00000002067989 */ /* 0x000fe200000e0005 */
[----:B------:R-:W-:Y:S01]  /*1500*/  IMAD.MOV.U32 R8, RZ, RZ, R2 ;  /* 0x000000ffff087224 */ /* 0x000fe200078e0002 */
[----:B------:R-:W-:Y:S01]  /*1510*/  @!P0 SHF.R.U32.HI R0, RZ, 0x2, R3 ;  /* 0x00000002ff008819 */ /* 0x000fe20000011603 */
[----:B------:R-:W-:Y:S01]  /*1520*/  IMAD.MOV.U32 R9, RZ, RZ, R11 ;  /* 0x000000ffff097224 */ /* 0x000fe200078e000b */
[----:B------:R-:W0:Y:S02]  /*1530*/  SHFL.DOWN PT, R7, R11, 0x10, R5 ;  /* 0x0a0000000b077989 */ /* 0x000e2400000e0005 */
[----:B------:R-:W-:-:S03]  /*1540*/  @!P0 LOP3.LUT R0, R0, 0xf8, RZ, 0xc0, !PT ;  /* 0x000000f800008812 */ /* 0x000fc600078ec0ff */
[----:B0-----:R-:W-:Y:S01]  /*1550*/  DSETP.GEU.AND P2, PT, R8, R6, PT ;  /* 0x000000060800722a */ /* 0x001fe20003f4e000 */
[----:B------:R-:W-:-:S04]  /*1560*/  @!P0 MOV R8, 0x400 ;  /* 0x0000040000088802 */ /* 0x000fc80000000f00 */
[----:B-1----:R-:W-:Y:S02]  /*1570*/  @!P0 LEA R13, R13, R8, 0x18 ;  /* 0x000000080d0d8211 */ /* 0x002fe400078ec0ff */
[----:B------:R-:W-:Y:S02]  /*1580*/  @!P1 FSEL R2, R6, R2, !P2 ;  /* 0x0000000206029208 */ /* 0x000fe40005000000 */
[----:B------:R-:W-:Y:S01]  /*1590*/  @!P1 FSEL R11, R7, R11, !P2 ;  /* 0x0000000b070b9208 */ /* 0x000fe20005000000 */
[----:B------:R-:W-:Y:S02]  /*15a0*/  @!P0 IMAD.IADD R13, R0, 0x1, R13 ;  /* 0x00000001000d8824 */ /* 0x000fe400078e020d */
[----:B------:R-:W-:Y:S02]  /*15b0*/  IMAD.MOV.U32 R6, RZ, RZ, R2 ;  /* 0x000000ffff067224 */ /* 0x000fe400078e0002 */
[----:B------:R-:W-:-:S05]  /*15c0*/  IMAD.MOV.U32 R7, RZ, RZ, R11 ;  /* 0x000000ffff077224 */ /* 0x000fca00078e000b */
[----:B------:R3:W-:Y:S01]  /*15d0*/  @!P0 STS.64 [R13+0x8], R6 ;  /* 0x000008060d008388 */ /* 0x0007e20000000a00 */
[----:B------:R-:W-:Y:S01]  /*15e0*/  BAR.SYNC.DEFER_BLOCKING 0x0 ;  /* 0x0000000000007b1d */ /* 0x000fe20000010000 */
[----:B------:R-:W-:-:S13]  /*15f0*/  ISETP.NE.AND P0, PT, R3, RZ, PT ;  /* 0x000000ff0300720c */ /* 0x000fda0003f05270 */
[----:B---3--:R-:W-:Y:S05]  /*1600*/  @P0 BRA `(.L_x_17) ;  /* 0x0000004400800947 */ /* 0x008fea0003800000 */
[----:B------:R-:W0:Y:S01]  /*1610*/  S2UR UR5, SR_CgaCtaId ;  /* 0x00000000000579c3 */ /* 0x000e220000008800 */
[----:B------:R-:W-:Y:S01]  /*1620*/  UMOV UR4, 0x400 ;  /* 0x0000040000047882 */ /* 0x000fe20000000000 */
[----:B------:R-:W-:Y:S01]  /*1630*/  ISETP.GT.AND P2, PT, R4, 0x20, PT ;  /* 0x000000200400780c */ /* 0x000fe20003f44270 */
[----:B0-----:R-:W-:-:S09]  /*1640*/  ULEA UR4, UR5, UR4, 0x18 ;  /* 0x0000000405047291 */ /* 0x001fd2000f8ec0ff */
[----:B------:R-:W0:Y:S04]  /*1650*/  LDS.128 R16, [UR4+0x10] ;  /* 0x00001004ff107984 */ /* 0x000e280008000c00 */
[----:B------:R-:W1:Y:S04]  /*1660*/  LDS.128 R12, [UR4+0x20] ;  /* 0x00002004ff0c7984 */ /* 0x000e680008000c00 */
[----:B------:R-:W2:Y:S01]  /*1670*/  LDS.128 R8, [UR4+0x30] ;  /* 0x00003004ff087984 */ /* 0x000ea20008000c00 */
[----:B0-----:R-:W-:-:S06]  /*1680*/  DSETP.GEU.AND P1, PT, R6, R16, PT ;  /* 0x000000100600722a */ /* 0x001fcc0003f2e000 */
[-C--:B------:R-:W-:Y:S02]  /*1690*/  FSEL R3, R16, R6.reuse, !P1 ;  /* 0x0000000610037208 */ /* 0x080fe40004800000 */
[-C--:B------:R-:W-:Y:S02]  /*16a0*/  FSEL R17, R17, R7.reuse, !P1 ;  /* 0x0000000711117208 */ /* 0x080fe40004800000 */
[----:B------:R-:W-:Y:S02]  /*16b0*/  FSEL R6, R3, R6, P2 ;  /* 0x0000000603067208 */ /* 0x000fe40001000000 */
[----:B------:R-:W-:Y:S02]  /*16c0*/  FSEL R7, R17, R7, P2 ;  /* 0x0000000711077208 */ /* 0x000fe40001000000 */
[C---:B------:R-:W-:Y:S01]  /*16d0*/  ISETP.GT.AND P1, PT, R4.reuse, 0x40, PT ;  /* 0x000000400400780c */ /* 0x040fe20003f24270 */
[----:B------:R-:W-:Y:S01]  /*16e0*/  IMAD.MOV.U32 R2, RZ, RZ, R6 ;  /* 0x000000ffff027224 */ /* 0x000fe200078e0006 */
[----:B------:R-:W-:Y:S01]  /*16f0*/  ISETP.GT.AND P2, PT, R4, 0x60, PT ;  /* 0x000000600400780c */ /* 0x000fe20003f44270 */
[----:B------:R-:W-:-:S06]  /*1700*/  IMAD.MOV.U32 R3, RZ, RZ, R7 ;  /* 0x000000ffff037224 */ /* 0x000fcc00078e0007 */
[----:B------:R-:W-:-:S06]  /*1710*/  DSETP.GEU.AND P3, PT, R2, R18, PT ;  /* 0x000000120200722a */ /* 0x000fcc0003f6e000 */
[----:B------:R-:W-:Y:S02]  /*1720*/  @P1 FSEL R6, R18, R6, !P3 ;  /* 0x0000000612061208 */ /* 0x000fe40005800000 */
[----:B------:R-:W-:Y:S02]  /*1730*/  @P1 FSEL R7, R19, R7, !P3 ;  /* 0x0000000713071208 */ /* 0x000fe40005800000 */
[----:B------:R-:W-:Y:S01]  /*1740*/  ISETP.GT.AND P1, PT, R4, 0x80, PT ;  /* 0x000000800400780c */ /* 0x000fe20003f24270 */
[----:B------:R-:W-:Y:S02]  /*1750*/  IMAD.MOV.U32 R2, RZ, RZ, R6 ;  /* 0x000000ffff027224 */ /* 0x000fe400078e0006 */
[----:B------:R-:W-:-:S06]  /*1760*/  IMAD.MOV.U32 R3, RZ, RZ, R7 ;  /* 0x000000ffff037224 */ /* 0x000fcc00078e0007 */
[----:B-1----:R-:W-:Y:S01]  /*1770*/  DSETP.GEU.AND P3, PT, R2, R12, PT ;  /* 0x0000000c0200722a */ /* 0x002fe20003f6e000 */
[----:B------:R-:W0:Y:S05]  /*1780*/  LDS.64 R2, [UR4+0x40] ;  /* 0x00004004ff027984 */ /* 0x000e2a0008000a00 */
[----:B------:R-:W-:Y:S02]  /*1790*/  @P2 FSEL R6, R12, R6, !P3 ;  /* 0x000000060c062208 */ /* 0x000fe40005800000 */
[----:B------:R-:W-:Y:S02]  /*17a0*/  @P2 FSEL R7, R13, R7, !P3 ;  /* 0x000000070d072208 */ /* 0x000fe40005800000 */
[----:B------:R-:W-:-:S04]  /*17b0*/  ISETP.GT.AND P2, PT, R4, 0xa0, PT ;  /* 0x000000a00400780c */ /* 0x000fc80003f44270 */
[----:B------:R-:W-:-:S06]  /*17c0*/  DSETP.GEU.AND P3, PT, R6, R14, PT ;  /* 0x0000000e0600722a */ /* 0x000fcc0003f6e000 */
[----:B------:R-:W-:Y:S02]  /*17d0*/  @P1 FSEL R6, R14, R6, !P3 ;  /* 0x000000060e061208 */ /* 0x000fe40005800000 */
[----:B------:R-:W-:Y:S02]  /*17e0*/  @P1 FSEL R7, R15, R7, !P3 ;  /* 0x000000070f071208 */ /* 0x000fe40005800000 */
[----:B------:R-:W-:-:S04]  /*17f0*/  ISETP.GT.AND P1, PT, R4, 0xc0, PT ;  /* 0x000000c00400780c */ /* 0x000fc80003f24270 */
[----:B--2---:R-:W-:-:S06]  /*1800*/  DSETP.GEU.AND P3, PT, R6, R8, PT ;  /* 0x000000080600722a */ /* 0x004fcc0003f6e000 */
[----:B------:R-:W-:Y:S02]  /*1810*/  @P2 FSEL R6, R8, R6, !P3 ;  /* 0x0000000608062208 */ /* 0x000fe40005800000 */
[----:B------:R-:W-:Y:S02]  /*1820*/  @P2 FSEL R7, R9, R7, !P3 ;  /* 0x0000000709072208 */ /* 0x000fe40005800000 */
[----:B------:R-:W-:-:S04]  /*1830*/  ISETP.GT.AND P2, PT, R4, 0xe0, PT ;  /* 0x000000e00400780c */ /* 0x000fc80003f44270 */
[----:B------:R-:W-:-:S06]  /*1840*/  DSETP.GEU.AND P3, PT, R6, R10, PT ;  /* 0x0000000a0600722a */ /* 0x000fcc0003f6e000 */
[----:B------:R-:W-:Y:S02]  /*1850*/  @P1 FSEL R6, R10, R6, !P3 ;  /* 0x000000060a061208 */ /* 0x000fe40005800000 */
[----:B------:R-:W-:-:S03]  /*1860*/  @P1 FSEL R7, R11, R7, !P3 ;  /* 0x000000070b071208 */ /* 0x000fc60005800000 */
[----:B------:R-:W-:Y:S02]  /*1870*/  IMAD.MOV.U32 R4, RZ, RZ, R6 ;  /* 0x000000ffff047224 */ /* 0x000fe400078e0006 */
[----:B------:R-:W-:-:S06]  /*1880*/  IMAD.MOV.U32 R5, RZ, RZ, R7 ;  /* 0x000000ffff057224 */ /* 0x000fcc00078e0007 */
[----:B0-----:R-:W-:-:S06]  /*1890*/  DSETP.GEU.AND P1, PT, R4, R2, PT ;  /* 0x000000020400722a */ /* 0x001fcc0003f2e000 */
[----:B------:R-:W-:Y:S02]  /*18a0*/  @P2 FSEL R6, R2, R6, !P1 ;  /* 0x0000000602062208 */ /* 0x000fe40004800000 */
[----:B------:R-:W-:Y:S01]  /*18b0*/  @P2 FSEL R7, R3, R7, !P1 ;  /* 0x0000000703072208 */ /* 0x000fe20004800000 */
[----:B------:R-:W-:Y:S06]  /*18c0*/  BRA `(.L_x_17) ;  /* 0x0000004000d07947 */ /* 0x000fec0003800000 */
.L_x_3:
[----:B------:R-:W0:Y:S01]  /*18d0*/  S2R R0, SR_TID.X ;  /* 0x0000000000007919 */ /* 0x000e220000002100 */
[----:B------:R-:W1:Y:S02]  /*18e0*/  LDCU.64 UR4, c[0x0][0x380] ;  /* 0x00007000ff0477ac */ /* 0x000e640008000a00 */
[----:B-1----:R-:W-:Y:S02]  /*18f0*/  IMAD.U32 R2, RZ, RZ, UR4 ;  /* 0x00000004ff027e24 */ /* 0x002fe4000f8e00ff */
[----:B------:R-:W-:Y:S02]  /*1900*/  IMAD.U32 R3, RZ, RZ, UR5 ;  /* 0x00000005ff037e24 */ /* 0x000fe4000f8e00ff */
[----:B0-----:R-:W-:-:S04]  /*1910*/  IMAD.SHL.U32 R5, R0, 0x4, RZ ;  /* 0x0000000400057824 */ /* 0x001fc800078e00ff */
[----:B------:R-:W-:-:S05]  /*1920*/  IMAD.WIDE.U32 R6, R5, 0x8, R2 ;  /* 0x0000000805067825 */ /* 0x000fca00078e0002 */
[----:B------:R-:W2:Y:S04]  /*1930*/  LDG.E.128.CONSTANT R20, desc[UR6][R6.64] ;  /* 0x0000000606147981 */ /* 0x000ea8000c1e9d00 */
[----:B------:R-:W3:Y:S04]  /*1940*/  LDG.E.128.CONSTANT R12, desc[UR6][R6.64+0x10] ;  /* 0x00001006060c7981 */ /* 0x000ee8000c1e9d00 */
[----:B------:R-:W4:Y:S04]  /*1950*/  LDG.E.128.CONSTANT R8, desc[UR6][R6.64+0x2000] ;  /* 0x0020000606087981 */ /* 0x000f28000c1e9d00 */
[----:B------:R0:W5:Y:S01]  /*1960*/  LDG.E.128.CONSTANT R16, desc[UR6][R6.64+0x2010] ;  /* 0x0020100606107981 */ /* 0x000162000c1e9d00 */
[----:B------:R-:W-:Y:S01]  /*1970*/  ISETP.GE.U32.AND P1, PT, R4, 0x1000, PT ;  /* 0x000010000400780c */ /* 0x000fe20003f26070 */
[----:B------:R-:W-:Y:S01]  /*1980*/  UMOV UR4, 0x800 ;  /* 0x0000080000047882 */ /* 0x000fe20000000000 */
[----:B--2---:R-:W-:-:S06]  /*1990*/  DSETP.GEU.AND P0, PT, R20, R22, PT ;  /* 0x000000161400722a */ /* 0x004fcc0003f0e000 */
[----:B------:R-:W-:Y:S02]  /*19a0*/  FSEL R20, R22, R20, !P0 ;  /* 0x0000001416147208 */ /* 0x000fe40004000000 */
[----:B------:R-:W-:-:S06]  /*19b0*/  FSEL R21, R23, R21, !P0 ;  /* 0x0000001517157208 */ /* 0x000fcc0004000000 */
[----:B---3--:R-:W-:-:S06]  /*19c0*/  DSETP.GEU.AND P0, PT, R20, R12, PT ;  /* 0x0000000c1400722a */ /* 0x008fcc0003f0e000 */
[----:B------:R-:W-:Y:S02]  /*19d0*/  FSEL R12, R12, R20, !P0 ;  /* 0x000000140c0c7208 */ /* 0x000fe40004000000 */
[----:B------:R-:W-:-:S06]  /*19e0*/  FSEL R13, R13, R21, !P0 ;  /* 0x000000150d0d7208 */ /* 0x000fcc0004000000 */
[----:B------:R-:W-:-:S06]  /*19f0*/  DSETP.GEU.AND P0, PT, R12, R14, PT ;  /* 0x0000000e0c00722a */ /* 0x000fcc0003f0e000 */
[----:B------:R-:W-:Y:S02]  /*1a00*/  FSEL R12, R14, R12, !P0 ;  /* 0x0000000c0e0c7208 */ /* 0x000fe40004000000 */
[----:B------:R-:W-:-:S06]  /*1a10*/  FSEL R13, R15, R13, !P0 ;  /* 0x0000000d0f0d7208 */ /* 0x000fcc0004000000 */
[----:B----4-:R-:W-:-:S06]  /*1a20*/  DSETP.GEU.AND P0, PT, R12, R8, PT ;  /* 0x000000080c00722a */ /* 0x010fcc0003f0e000 */
[----:B0-----:R-:W-:Y:S02]  /*1a30*/  FSEL R6, R8, R12, !P0 ;  /* 0x0000000c08067208 */ /* 0x001fe40004000000 */
[----:B------:R-:W-:-:S06]  /*1a40*/  FSEL R7, R9, R13, !P0 ;  /* 0x0000000d09077208 */ /* 0x000fcc0004000000 */
[----:B------:R-:W-:-:S06]  /*1a50*/  DSETP.GEU.AND P0, PT, R6, R10, PT ;  /* 0x0000000a0600722a */ /* 0x000fcc0003f0e000 */
[----:B------:R-:W-:Y:S02]  /*1a60*/  FSEL R6, R10, R6, !P0 ;  /* 0x000000060a067208 */ /* 0x000fe40004000000 */
[----:B------:R-:W-:-:S06]  /*1a70*/  FSEL R7, R11, R7, !P0 ;  /* 0x000000070b077208 */ /* 0x000fcc0004000000 */
[----:B-----5:R-:W-:-:S06]  /*1a80*/  DSETP.GEU.AND P0, PT, R6, R16, PT ;  /* 0x000000100600722a */ /* 0x020fcc0003f0e000 */
[----:B------:R-:W-:Y:S02]  /*1a90*/  FSEL R6, R16, R6, !P0 ;  /* 0x0000000610067208 */ /* 0x000fe40004000000 */
[----:B------:R-:W-:-:S06]  /*1aa0*/  FSEL R7, R17, R7, !P0 ;  /* 0x0000000711077208 */ /* 0x000fcc0004000000 */
[----:B------:R-:W-:-:S06]  /*1ab0*/  DSETP.GEU.AND P0, PT, R6, R18, PT ;  /* 0x000000120600722a */ /* 0x000fcc0003f0e000 */
[----:B------:R-:W-:Y:S02]  /*1ac0*/  FSEL R6, R18, R6, !P0 ;  /* 0x0000000612067208 */ /* 0x000fe40004000000 */
[----:B------:R-:W-:Y:S01]  /*1ad0*/  FSEL R7, R19, R7, !P0 ;  /* 0x0000000713077208 */ /* 0x000fe20004000000 */
[----:B------:R-:W-:Y:S06]  /*1ae0*/  @!P1 BRA `(.L_x_18) ;  /* 0x0000000000a49947 */ /* 0x000fec0003800000 */
[----:B------:R-:W0:Y:S01]  /*1af0*/  LDC R24, c[0x0][0x390] ;  /* 0x0000e400ff187b82 */ /* 0x000e220000000800 */
[----:B------:R-:W-:Y:S01]  /*1b00*/  VIADD R25, R4, 0xfffff800 ;  /* 0xfffff80004197836 */ /* 0x000fe20000000000 */
[----:B------:R-:W-:-:S06]  /*1b10*/  UMOV UR4, 0x800 ;  /* 0x0000080000047882 */ /* 0x000fcc0000000000 */
[----:B------:R-:W1:Y:S02]  /*1b20*/  LDC.64 R2, c[0x0][0x380] ;  /* 0x0000e000ff027b82 */ /* 0x000e640000000a00 */
.L_x_20:
[----:B------:R-:W-:-:S04]  /*1b30*/  VIADD R27, R5, UR4 ;  /* 0x00000004051b7c36 */ /* 0x000fc80008000000 */
[----:B-1----:R-:W-:-:S05]  /*1b40*/  IMAD.WIDE.U32 R26, R27, 0x8, R2 ;  /* 0x000000081b1a7825 */ /* 0x002fca00078e0002 */
[----:B------:R-:W2:Y:S04]  /*1b50*/  LDG.E.128.CONSTANT R12, desc[UR6][R26.64] ;  /* 0x000000061a0c7981 */ /* 0x000ea8000c1e9d00 */
[----:B------:R-:W3:Y:S04]  /*1b60*/  LDG.E.128.CONSTANT R16, desc[UR6][R26.64+0x10] ;  /* 0x000010061a107981 */ /* 0x000ee8000c1e9d00 */
[----:B------:R-:W4:Y:S04]  /*1b70*/  LDG.E.128.CONSTANT R20, desc[UR6][R26.64+0x2000] ;  /* 0x002000061a147981 */ /* 0x000f28000c1e9d00 */
[----:B------:R-:W5:Y:S01]  /*1b80*/  LDG.E.128.CONSTANT R8, desc[UR6][R26.64+0x2010] ;  /* 0x002010061a087981 */ /* 0x000f62000c1e9d00 */
[----:B0-----:R-:W-:Y:S01]  /*1b90*/  IMAD.MOV.U32 R4, RZ, RZ, R24 ;  /* 0x000000ffff047224 */ /* 0x001fe200078e0018 */
[----:B--2---:R-:W-:-:S06]  /*1ba0*/  DSETP.GEU.AND P0, PT, R6, R12, PT ;  /* 0x0000000c0600722a */ /* 0x004fcc0003f0e000 */
[----:B------:R-:W-:Y:S02]  /*1bb0*/  FSEL R6, R12, R6, !P0 ;  /* 0x000000060c067208 */ /* 0x000fe40004000000 */
[----:B------:R-:W-:-:S06]  /*1bc0*/  FSEL R7, R13, R7, !P0 ;  /* 0x000000070d077208 */ /* 0x000fcc0004000000 */
[----:B------:R-:W-:-:S06]  /*1bd0*/  DSETP.GEU.AND P0, PT, R6, R14, PT ;  /* 0x0000000e0600722a */ /* 0x000fcc0003f0e000 */
        /* <DEDUP_REMOVED lines=14> */
[----:B-----5:R-:W-:-:S06]  /*1cc0*/  DSETP.GEU.AND P0, PT, R6, R8, PT ;  /* 0x000000080600722a */ /* 0x020fcc0003f0e000 */
[----:B------:R-:W-:Y:S01]  /*1cd0*/  FSEL R6, R8, R6, !P0 ;  /* 0x0000000608067208 */ /* 0x000fe20004000000 */
[----:B------:R-:W-:Y:S01]  /*1ce0*/  VIADD R8, R4, -UR4 ;  /* 0x8000000404087c36 */ /* 0x000fe20008000000 */
[----:B------:R-:W-:-:S04]  /*1cf0*/  FSEL R7, R9, R7, !P0 ;  /* 0x0000000709077208 */ /* 0x000fc80004000000 */
[----:B------:R-:W-:Y:S02]  /*1d00*/  ISETP.GE.AND P1, PT, R8, 0x800, PT ;  /* 0x000008000800780c */ /* 0x000fe40003f26270 */
[----:B------:R-:W-:-:S06]  /*1d10*/  DSETP.GEU.AND P0, PT, R6, R10, PT ;  /* 0x0000000a0600722a */ /* 0x000fcc0003f0e000 */
[----:B------:R-:W-:Y:S02]  /*1d20*/  FSEL R6, R10, R6, !P0 ;  /* 0x000000060a067208 */ /* 0x000fe40004000000 */
[----:B------:R-:W-:-:S03]  /*1d30*/  FSEL R7, R11, R7, !P0 ;  /* 0x000000070b077208 */ /* 0x000fc60004000000 */
[----:B------:R-:W-:Y:S05]  /*1d40*/  @!P1 BRA `(.L_x_19) ;  /* 0x0000000c00009947 */ /* 0x000fea0003800000 */
[----:B------:R-:W-:-:S06]  /*1d50*/  UIADD3 UR4, UPT, UPT, UR4, 0x800, URZ ;  /* 0x0000080004047890 */ /* 0x000fcc000fffe0ff */
[----:B------:R-:W-:-:S13]  /*1d60*/  ISETP.LT.AND P0, PT, R25, UR4, PT ;  /* 0x0000000419007c0c */ /* 0x000fda000bf01270 */
[----:B------:R-:W-:Y:S05]  /*1d70*/  @!P0 BRA `(.L_x_20) ;  /* 0xfffffffc006c8947 */ /* 0x000fea000383ffff */
.L_x_18:
[----:B------:R-:W-:-:S13]  /*1d80*/  ISETP.LE.AND P0, PT, R4, UR4, PT ;  /* 0x0000000404007c0c */ /* 0x000fda000bf03270 */
[----:B------:R-:W-:Y:S05]  /*1d90*/  @P0 BRA `(.L_x_19) ;  /* 0x0000000800ec0947 */ /* 0x000fea0003800000 */
[----:B------:R-:W-:Y:S01]  /*1da0*/  VIADD R41, R4, -UR4 ;  /* 0x8000000404297c36 */ /* 0x000fe20008000000 */
[----:B------:R-:W-:Y:S04]  /*1db0*/  BSSY.RECONVERGENT B1, `(.L_x_19) ;  /* 0x00000b9000017945 */ /* 0x000fe80003800200 */
[----:B------:R-:W-:-:S13]  /*1dc0*/  ISETP.GE.AND P0, PT, R0, R41, PT ;  /* 0x000000290000720c */ /* 0x000fda0003f06270 */
[----:B------:R-:W-:Y:S05]  /*1dd0*/  @P0 BRA `(.L_x_21) ;  /* 0x0000000800d80947 */ /* 0x000fea0003800000 */
[----:B------:R-:W-:Y:S01]  /*1de0*/  LOP3.LUT R5, RZ, R0, RZ, 0x33, !PT ;  /* 0x00000000ff057212 */ /* 0x000fe200078e33ff */
[----:B------:R-:W-:Y:S01]  /*1df0*/  BSSY.RECONVERGENT B2, `(.L_x_22) ;  /* 0x0000016000027945 */ /* 0x000fe20003800200 */
[----:B------:R-:W-:Y:S02]  /*1e00*/  IMAD.MOV.U32 R40, RZ, RZ, R0 ;  /* 0x000000ffff287224 */ /* 0x000fe400078e0000 */
[----:B------:R-:W-:-:S04]  /*1e10*/  IADD3 R4, PT, PT, R4, -UR4, R5 ;  /* 0x8000000404047c10 */ /* 0x000fc8000fffe005 */
[C---:B------:R-:W-:Y:S02]  /*1e20*/  LOP3.LUT R5, R4.reuse, 0x300, RZ, 0xc0, !PT ;  /* 0x0000030004057812 */ /* 0x040fe400078ec0ff */
[----:B------:R-:W-:Y:S02]  /*1e30*/  ISETP.GE.U32.AND P2, PT, R4, 0x300, PT ;  /* 0x000003000400780c */ /* 0x000fe40003f46070 */
[----:B------:R-:W-:-:S13]  /*1e40*/  ISETP.NE.AND P0, PT, R5, 0x300, PT ;  /* 0x000003000500780c */ /* 0x000fda0003f05270 */
[----:B------:R-:W-:Y:S05]  /*1e50*/  @!P0 BRA `(.L_x_23) ;  /* 0x00000000003c8947 */ /* 0x000fea0003800000 */
[----:B------:R-:W-:Y:S01]  /*1e60*/  LEA.HI R4, R4, 0x1, RZ, 0x18 ;  /* 0x0000000104047811 */ /* 0x000fe200078fc0ff */
[----:B------:R-:W-:Y:S02]  /*1e70*/  VIADD R9, R0, UR4 ;  /* 0x0000000400097c36 */ /* 0x000fe40008000000 */
[----:B------:R-:W-:Y:S01]  /*1e80*/  IMAD.MOV.U32 R40, RZ, RZ, R0 ;  /* 0x000000ffff287224 */ /* 0x000fe200078e0000 */
[----:B------:R-:W-:-:S05]  /*1e90*/  LOP3.LUT R4, R4, 0x3, RZ, 0xc0, !PT ;  /* 0x0000000304047812 */ /* 0x000fca00078ec0ff */
[----:B------:R-:W-:-:S07]  /*1ea0*/  IMAD.MOV R8, RZ, RZ, -R4 ;  /* 0x000000ffff087224 */ /* 0x000fce00078e0a04 */
.L_x_24:
[----:B------:R-:W-:-:S06]  /*1eb0*/  IMAD.WIDE.U32 R4, R9, 0x8, R2 ;  /* 0x0000000809047825 */ /* 0x000fcc00078e0002 */
[----:B------:R-:W2:Y:S01]  /*1ec0*/  LDG.E.64.CONSTANT R4, desc[UR6][R4.64] ;  /* 0x0000000604047981 */ /* 0x000ea2000c1e9b00 */
[----:B------:R-:W-:Y:S02]  /*1ed0*/  VIADD R8, R8, 0x1 ;  /* 0x0000000108087836 */ /* 0x000fe40000000000 */
[----:B------:R-:W-:Y:S02]  /*1ee0*/  VIADD R40, R40, 0x100 ;  /* 0x0000010028287836 */ /* 0x000fe40000000000 */
[----:B------:R-:W-:Y:S01]  /*1ef0*/  VIADD R9, R9, 0x100 ;  /* 0x0000010009097836 */ /* 0x000fe20000000000 */
[----:B------:R-:W-:Y:S01]  /*1f00*/  ISETP.NE.AND P1, PT, R8, RZ, PT ;  /* 0x000000ff0800720c */ /* 0x000fe20003f25270 */
[----:B--2---:R-:W-:-:S06]  /*1f10*/  DSETP.GEU.AND P0, PT, R6, R4, PT ;  /* 0x000000040600722a */ /* 0x004fcc0003f0e000 */
[----:B------:R-:W-:Y:S02]  /*1f20*/  FSEL R6, R4, R6, !P0 ;  /* 0x0000000604067208 */ /* 0x000fe40004000000 */
[----:B------:R-:W-:-:S04]  /*1f30*/  FSEL R7, R5, R7, !P0 ;  /* 0x0000000705077208 */ /* 0x000fc80004000000 */
[----:B------:R-:W-:Y:S05]  /*1f40*/  @P1 BRA `(.L_x_24) ;  /* 0xfffffffc00d81947 */ /* 0x000fea000383ffff */
.L_x_23:
[----:B------:R-:W-:Y:S05]  /*1f50*/  BSYNC.RECONVERGENT B2 ;  /* 0x0000000000027941 */ /* 0x000fea0003800200 */
.L_x_22:
[----:B------:R-:W-:Y:S05]  /*1f60*/  @!P2 BRA `(.L_x_21) ;  /* 0x000000080074a947 */ /* 0x000fea0003800000 */
[----:B------:R-:W0:Y:S01]  /*1f70*/  LDCU.64 UR8, c[0x0][0x380] ;  /* 0x00007000ff0877ac */ /* 0x000e220008000a00 */
[----:B------:R-:W-:Y:S01]  /*1f80*/  IMAD.IADD R9, R41, 0x1, -R40 ;  /* 0x0000000129097824 */ /* 0x000fe200078e0a28 */
[C---:B------:R-:W-:Y:S01]  /*1f90*/  IADD3 R5, P0, PT, R40.reuse, UR4, RZ ;  /* 0x0000000428057c10 */ /* 0x040fe2000ff1e0ff */
[----:B------:R-:W-:Y:S01]  /*1fa0*/  BSSY.RECONVERGENT B2, `(.L_x_25) ;  /* 0x0000059000027945 */ /* 0x000fe20003800200 */
[----:B------:R-:W-:Y:S02]  /*1fb0*/  VIADD R43, R40, UR4 ;  /* 0x00000004282b7c36 */ /* 0x000fe40008000000 */
[----:B------:R-:W-:Y:S01]  /*1fc0*/  ISETP.GT.AND P1, PT, R9, 0xc00, PT ;  /* 0x00000c000900780c */ /* 0x000fe20003f24270 */
[----:B------:R-:W-:Y:S01]  /*1fd0*/  IMAD.X R8, RZ, RZ, RZ, P0 ;  /* 0x000000ffff087224 */ /* 0x000fe200000e06ff */
[----:B0-----:R-:W-:-:S04]  /*1fe0*/  LEA R4, P0, R5, UR8, 0x3 ;  /* 0x0000000805047c11 */ /* 0x001fc8000f8018ff */
[----:B------:R-:W-:Y:S02]  /*1ff0*/  LEA.HI.X R5, R5, UR9, R8, 0x3, P0 ;  /* 0x0000000905057c11 */ /* 0x000fe400080f1c08 */
[----:B------:R-:W-:-:S05]  /*2000*/  IADD3 R4, P0, PT, R4, 0x1000, RZ ;  /* 0x0000100004047810 */ /* 0x000fca0007f1e0ff */
[----:B------:R-:W-:Y:S01]  /*2010*/  IMAD.X R5, RZ, RZ, R5, P0 ;  /* 0x000000ffff057224 */ /* 0x000fe200000e0605 */
[----:B------:R-:W-:Y:S01]  /*2020*/  PLOP3.LUT P0, PT, PT, PT, PT, 0x80, 0x8 ;  /* 0x000000000008781c */ /* 0x000fe20003f0f070 */
[----:B------:R-:W-:-:S12]  /*2030*/  @!P1 BRA `(.L_x_26) ;  /* 0x00000004003c9947 */ /* 0x000fd80003800000 */
[----:B------:R-:W-:Y:S01]  /*2040*/  PLOP3.LUT P0, PT, PT, PT, PT, 0x8, 0x80 ;  /* 0x000000000080781c */ /* 0x000fe20003f0e170 */
[----:B------:R-:W-:-:S12]  /*2050*/  VIADD R45, R41, 0xfffff400 ;  /* 0xfffff400292d7836 */ /* 0x000fd80000000000 */
.L_x_27:
[C---:B------:R-:W-:Y:S01]  /*2060*/  IMAD.WIDE.U32 R38, R43.reuse, 0x8, R2 ;  /* 0x000000082b267825 */ /* 0x040fe200078e0002 */
[----:B------:R-:W2:Y:S04]  /*2070*/  LDG.E.64.CONSTANT R8, desc[UR6][R4.64+-0x800] ;  /* 0xfff8000604087981 */ /* 0x000ea8000c1e9b00 */
[----:B------:R-:W3:Y:S04]  /*2080*/  LDG.E.64.CONSTANT R10, desc[UR6][R4.64] ;  /* 0x00000006040a7981 */ /* 0x000ee8000c1e9b00 */
[----:B------:R-:W4:Y:S01]  /*2090*/  LDG.E.64.CONSTANT R38, desc[UR6][R38.64] ;  /* 0x0000000626267981 */ /* 0x000f22000c1e9b00 */
[----:B------:R-:W-:-:S03]  /*20a0*/  VIADD R15, R43, 0x400 ;  /* 0x000004002b0f7836 */ /* 0x000fc60000000000 */
[----:B------:R-:W5:Y:S01]  /*20b0*/  LDG.E.64.CONSTANT R12, desc[UR6][R4.64+0x800] ;  /* 0x00080006040c7981 */ /* 0x000f62000c1e9b00 */
[----:B------:R-:W-:-:S03]  /*20c0*/  IMAD.WIDE.U32 R14, R15, 0x8, R2 ;  /* 0x000000080f0e7825 */ /* 0x000fc600078e0002 */
[----:B------:R-:W5:Y:S04]  /*20d0*/  LDG.E.64.CONSTANT R16, desc[UR6][R4.64+0x1800] ;  /* 0x0018000604107981 */ /* 0x000f68000c1e9b00 */
[----:B------:R-:W5:Y:S04]  /*20e0*/  LDG.E.64.CONSTANT R14, desc[UR6][R14.64] ;  /* 0x000000060e0e7981 */ /* 0x000f68000c1e9b00 */
[----:B------:R-:W5:Y:S01]  /*20f0*/  LDG.E.64.CONSTANT R18, desc[UR6][R4.64+0x2000] ;  /* 0x0020000604127981 */ /* 0x000f62000c1e9b00 */
        /* <DEDUP_REMOVED lines=11> */
[----:B------:R-:W5:Y:S04]  /*21b0*/  LDG.E.64.CONSTANT R34, desc[UR6][R4.64+0x6000] ;  /* 0x0060000604227981 */ /* 0x000f68000c1e9b00 */
[----:B------:R0:W5:Y:S01]  /*21c0*/  LDG.E.64.CONSTANT R36, desc[UR6][R4.64+0x6800] ;  /* 0x0068000604247981 */ /* 0x000162000c1e9b00 */
[----:B------:R-:W-:-:S05]  /*21d0*/  VIADD R40, R40, 0x1000 ;  /* 0x0000100028287836 */ /* 0x000fca0000000000 */
[----:B------:R-:W-:Y:S02]  /*21e0*/  ISETP.GE.AND P2, PT, R40, R45, PT ;  /* 0x0000002d2800720c */ /* 0x000fe40003f46270 */
[----:B0-----:R-:W-:Y:S01]  /*21f0*/  IADD3 R4, P3, PT, R4, 0x8000, RZ ;  /* 0x0000800004047810 */ /* 0x001fe20007f7e0ff */
[----:B------:R-:W-:-:S04]  /*2200*/  VIADD R43, R43, 0x1000 ;  /* 0x000010002b2b7836 */ /* 0x000fc80000000000 */
[----:B------:R-:W-:Y:S01]  /*2210*/  IMAD.X R5, RZ, RZ, R5, P3 ;  /* 0x000000ffff057224 */ /* 0x000fe200018e0605 */
[----:B----4-:R-:W-:-:S06]  /*2220*/  DSETP.GEU.AND P1, PT, R6, R38, PT ;  /* 0x000000260600722a */ /* 0x010fcc0003f2e000 */
[----:B------:R-:W-:Y:S02]  /*2230*/  FSEL R6, R38, R6, !P1 ;  /* 0x0000000626067208 */ /* 0x000fe40004800000 */
[----:B------:R-:W-:-:S06]  /*2240*/  FSEL R7, R39, R7, !P1 ;  /* 0x0000000727077208 */ /* 0x000fcc0004800000 */
[----:B--2---:R-:W-:-:S06]  /*2250*/  DSETP.GEU.AND P1, PT, R6, R8, PT ;  /* 0x000000080600722a */ /* 0x004fcc0003f2e000 */
[----:B------:R-:W-:Y:S02]  /*2260*/  FSEL R6, R8, R6, !P1 ;  /* 0x0000000608067208 */ /* 0x000fe40004800000 */
[----:B------:R-:W-:-:S06]  /*2270*/  FSEL R7, R9, R7, !P1 ;  /* 0x0000000709077208 */ /* 0x000fcc0004800000 */
[----:B---3--:R-:W-:-:S06]  /*2280*/  DSETP.GEU.AND P1, PT, R6, R10, PT ;  /* 0x0000000a0600722a */ /* 0x008fcc0003f2e000 */
[----:B------:R-:W-:Y:S02]  /*2290*/  FSEL R6, R10, R6, !P1 ;  /* 0x000000060a067208 */ /* 0x000fe40004800000 */
[----:B------:R-:W-:-:S06]  /*22a0*/  FSEL R7, R11, R7, !P1 ;  /* 0x000000070b077208 */ /* 0x000fcc0004800000 */
[----:B-----5:R-:W-:-:S06]  /*22b0*/  DSETP.GEU.AND P1, PT, R6, R12, PT ;  /* 0x0000000c0600722a */ /* 0x020fcc0003f2e000 */
        /* <DEDUP_REMOVED lines=39> */
.L_x_26:
[----:B------:R-:W-:Y:S05]  /*2530*/  BSYNC.RECONVERGENT B2 ;  /* 0x0000000000027941 */ /* 0x000fea0003800200 */
.L_x_25:
[----:B------:R-:W-:Y:S01]  /*2540*/  IMAD.IADD R8, R41, 0x1, -R40 ;  /* 0x0000000129087824 */ /* 0x000fe200078e0a28 */
[----:B------:R-:W-:Y:S04]  /*2550*/  BSSY.RECONVERGENT B2, `(.L_x_28) ;  /* 0x000002b000027945 */ /* 0x000fe80003800200 */
[----:B------:R-:W-:-:S13]  /*2560*/  ISETP.GT.AND P1, PT, R8, 0x400, PT ;  /* 0x000004000800780c */ /* 0x000fda0003f24270 */
[----:B------:R-:W-:Y:S05]  /*2570*/  @!P1 BRA `(.L_x_29) ;  /* 0x0000000000a09947 */ /* 0x000fea0003800000 */
        /* <DEDUP_REMOVED lines=9> */
[----:B------:R-:W5:Y:S04]  /*2610*/  LDG.E.64.CONSTANT R22, desc[UR6][R4.64+0x2000] ;  /* 0x0020000604167981 */ /* 0x000f68000c1e9b00 */
[----:B------:R0:W5:Y:S01]  /*2620*/  LDG.E.64.CONSTANT R8, desc[UR6][R4.64+0x2800] ;  /* 0x0028000604087981 */ /* 0x000162000c1e9b00 */
[----:B------:R-:W-:-:S02]  /*2630*/  VIADD R40, R40, 0x800 ;  /* 0x0000080028287836 */ /* 0x000fc40000000000 */
[----:B------:R-:W-:Y:S01]  /*2640*/  VIADD R43, R43, 0x800 ;  /* 0x000008002b2b7836 */ /* 0x000fe20000000000 */
[----:B0-----:R-:W-:-:S05]  /*2650*/  IADD3 R4, P2, PT, R4, 0x4000, RZ ;  /* 0x0000400004047810 */ /* 0x001fca0007f5e0ff */
        /* <DEDUP_REMOVED lines=22> */
[----:B------:R-:W-:Y:S01]  /*27c0*/  DSETP.GEU.AND P1, PT, R6, R8, PT ;  /* 0x000000080600722a */ /* 0x000fe20003f2e000 */
[----:B------:R-:W-:-:S05]  /*27d0*/  PLOP3.LUT P0, PT, PT, PT, PT, 0x8, 0x80 ;  /* 0x000000000080781c */ /* 0x000fca0003f0e170 */
[----:B------:R-:W-:Y:S02]  /*27e0*/  FSEL R6, R8, R6, !P1 ;  /* 0x0000000608067208 */ /* 0x000fe40004800000 */
[----:B------:R-:W-:-:S07]  /*27f0*/  FSEL R7, R9, R7, !P1 ;  /* 0x0000000709077208 */ /* 0x000fce0004800000 */
.L_x_29:
[----:B------:R-:W-:Y:S05]  /*2800*/  BSYNC.RECONVERGENT B2 ;  /* 0x0000000000027941 */ /* 0x000fea0003800200 */
.L_x_28:
[----:B------:R-:W-:-:S13]  /*2810*/  ISETP.LT.OR P0, PT, R40, R41, P0 ;  /* 0x000000292800720c */ /* 0x000fda0000701670 */
[----:B------:R-:W-:Y:S05]  /*2820*/  @!P0 BRA `(.L_x_21) ;  /* 0x0000000000448947 */ /* 0x000fea0003800000 */
[----:B------:R-:W-:Y:S01]  /*2830*/  IMAD.WIDE.U32 R2, R43, 0x8, R2 ;  /* 0x000000082b027825 */ /* 0x000fe200078e0002 */
[----:B------:R-:W2:Y:S04]  /*2840*/  LDG.E.64.CONSTANT R8, desc[UR6][R4.64+-0x800] ;  /* 0xfff8000604087981 */ /* 0x000ea8000c1e9b00 */
[----:B------:R-:W3:Y:S04]  /*2850*/  LDG.E.64.CONSTANT R10, desc[UR6][R4.64] ;  /* 0x00000006040a7981 */ /* 0x000ee8000c1e9b00 */
[----:B------:R-:W4:Y:S04]  /*2860*/  LDG.E.64.CONSTANT R2, desc[UR6][R2.64] ;  /* 0x0000000602027981 */ /* 0x000f28000c1e9b00 */
[----:B------:R-:W5:Y:S01]  /*2870*/  LDG.E.64.CONSTANT R12, desc[UR6][R4.64+0x800] ;  /* 0x00080006040c7981 */ /* 0x000f62000c1e9b00 */
        /* <DEDUP_REMOVED lines=11> */
[----:B------:R-:W-:-:S07]  /*2930*/  FSEL R7, R13, R3, !P0 ;  /* 0x000000030d077208 */ /* 0x000fce0004000000 */
.L_x_21:
[----:B------:R-:W-:Y:S05]  /*2940*/  BSYNC.RECONVERGENT B1 ;  /* 0x0000000000017941 */ /* 0x000fea0003800200 */
.L_x_19:
[----:B------:R-:W0:Y:S01]  /*2950*/  S2R R10, SR_LANEID ;  /* 0x00000000000a7919 */ /* 0x000e220000000000 */
[----:B------:R-:W-:Y:S04]  /*2960*/  SHFL.DOWN PT, R2, R6, 0x1, 0x1f ;  /* 0x08201f0006027f89 */ /* 0x000fe800000e0000 */
        /* <DEDUP_REMOVED lines=10> */
[----:B------:R-:W-:-:S02]  /*2a10*/  @!P2 MOV R7, 0x400 ;  /* 0x000004000007a802 */ /* 0x000fc40000000f00 */
        /* <DEDUP_REMOVED lines=8> */
[----:B------:R-:W-:Y:S01]  /*2aa0*/  SHFL.DOWN PT, R2, R4, 0x4, 0x1f ;  /* 0x08801f0004027f89 */ /* 0x000fe200000e0000 */
[----:B-1----:R-:W-:-:S03]  /*2ab0*/  @!P2 LEA R7, R8, R7, 0x18 ;  /* 0x000000070807a211 */ /* 0x002fc600078ec0ff */
[----:B------:R-:W0:Y:S02]  /*2ac0*/  SHFL.DOWN PT, R3, R5, 0x4, 0x1f ;  /* 0x08801f0005037f89 */ /* 0x000e2400000e0000 */
[----:B------:R-:W-:Y:S01]  /*2ad0*/  @!P2 IMAD.IADD R9, R6, 0x1, R7 ;  /* 0x000000010609a824 */ /* 0x000fe200078e0207 */
[----:B0-----:R-:W-:-:S06]  /*2ae0*/  DSETP.GEU.AND P0, PT, R4, R2, PT ;  /* 0x000000020400722a */ /* 0x001fcc0003f0e000 */
[----:B------:R-:W-:Y:S02]  /*2af0*/  @!P1 FSEL R4, R2, R4, !P0 ;  /* 0x0000000402049208 */ /* 0x000fe40004000000 */
[----:B------:R-:W-:Y:S02]  /*2b00*/  @!P1 FSEL R5, R3, R5, !P0 ;  /* 0x0000000503059208 */ /* 0x000fe40004000000 */
[----:B------:R-:W-:Y:S01]  /*2b10*/  ISETP.GT.AND P1, PT, R10, 0x17, PT ;  /* 0x000000170a00780c */ /* 0x000fe20003f24270 */
[----:B------:R-:W-:Y:S04]  /*2b20*/  SHFL.DOWN PT, R2, R4, 0x8, 0x1f ;  /* 0x09001f0004027f89 */ /* 0x000fe800000e0000 */
[----:B------:R-:W0:Y:S02]  /*2b30*/  SHFL.DOWN PT, R3, R5, 0x8, 0x1f ;  /* 0x09001f0005037f89 */ /* 0x000e2400000e0000 */
[----:B0-----:R-:W-:-:S06]  /*2b40*/  DSETP.GEU.AND P0, PT, R4, R2, PT ;  /* 0x000000020400722a */ /* 0x001fcc0003f0e000 */
[----:B------:R-:W-:Y:S02]  /*2b50*/  @!P1 FSEL R4, R2, R4, !P0 ;  /* 0x0000000402049208 */ /* 0x000fe40004000000 */
[----:B------:R-:W-:Y:S02]  /*2b60*/  @!P1 FSEL R5, R3, R5, !P0 ;  /* 0x0000000503059208 */ /* 0x000fe40004000000 */
[----:B------:R-:W-:Y:S01]  /*2b70*/  ISETP.GT.AND P1, PT, R10, 0xf, PT ;  /* 0x0000000f0a00780c */ /* 0x000fe20003f24270 */
[----:B------:R-:W-:Y:S04]  /*2b80*/  SHFL.DOWN PT, R2, R4, 0x10, 0x1f ;  /* 0x0a001f0004027f89 */ /* 0x000fe800000e0000 */
[----:B------:R-:W0:Y:S02]  /*2b90*/  SHFL.DOWN PT, R3, R5, 0x10, 0x1f ;  /* 0x0a001f0005037f89 */ /* 0x000e2400000e0000 */
[----:B0-----:R-:W-:-:S06]  /*2ba0*/  DSETP.GEU.AND P0, PT, R4, R2, PT ;  /* 0x000000020400722a */ /* 0x001fcc0003f0e000 */
[----:B------:R-:W-:Y:S02]  /*2bb0*/  FSEL R2, R2, R4, !P0 ;  /* 0x0000000402027208 */ /* 0x000fe40004000000 */
        /* <DEDUP_REMOVED lines=10> */
[----:B--2---:R-:W0:Y:S04]  /*2c60*/  LDS.128 R8, [UR4+0x10] ;  /* 0x00001004ff087984 */ /* 0x004e280008000c00 */
        /* <DEDUP_REMOVED lines=25> */
.L_x_2:
        /* <DEDUP_REMOVED lines=12> */
.L_x_32:
[----:B------:R-:W-:Y:S05]  /*2ec0*/  BSYNC.RECONVERGENT B1 ;  /* 0x0000000000017941 */ /* 0x000fea0003800200 */
.L_x_31:
        /* <DEDUP_REMOVED lines=17> */
.L_x_37:
        /* <DEDUP_REMOVED lines=12> */
.L_x_36:
[----:B------:R-:W-:Y:S05]  /*30a0*/  BSYNC.RECONVERGENT B2 ;  /* 0x0000000000027941 */ /* 0x000fea0003800200 */
.L_x_35:
        /* <DEDUP_REMOVED lines=9> */
.L_x_40:
        /* <DEDUP_REMOVED lines=74> */
.L_x_39:
[----:B------:R-:W-:Y:S05]  /*35e0*/  BSYNC.RECONVERGENT B2 ;  /* 0x0000000000027941 */ /* 0x000fea0003800200 */
.L_x_38:
        /* <DEDUP_REMOVED lines=42> */
.L_x_42:
[----:B------:R-:W-:Y:S05]  /*3890*/  BSYNC.RECONVERGENT B2 ;  /* 0x0000000000027941 */ /* 0x000fea0003800200 */
.L_x_41:
        /* <DEDUP_REMOVED lines=20> */
.L_x_34:
[----:B------:R-:W-:Y:S05]  /*39e0*/  BSYNC.RECONVERGENT B1 ;  /* 0x0000000000017941 */ /* 0x000fea0003800200 */
.L_x_33:
        /* <DEDUP_REMOVED lines=14> */
[----:B------:R-:W-:Y:S01]  /*3ad0*/  IMAD.MOV.U32 R2, RZ, RZ, R9 ;  /* 0x000000ffff027224 */ /* 0x000fe200078e0009 */
[----:B------:R-:W-:Y:S01]  /*3ae0*/  @!P2 MOV R4, 0x400 ;  /* 0x000004000004a802 */ /* 0x000fe20000000f00 */
[----:B------:R-:W-:Y:S01]  /*3af0*/  IMAD.MOV.U32 R3, RZ, RZ, R11 ;  /* 0x000000ffff037224 */ /* 0x000fe200078e000b */
[----:B------:R-:W0:Y:S01]  /*3b00*/  SHFL.DOWN PT, R7, R11, 0x2, 0x1f ;  /* 0x08401f000b077f89 */ /* 0x000e2200000e0000 */
[----:B------:R-:W-:Y:S01]  /*3b10*/  @!P2 SHF.R.U32.HI R0, RZ, 0x2, R5 ;  /* 0x00000002ff00a819 */ /* 0x000fe20000011605 */
[----:B------:R-:W1:Y:S03]  /*3b20*/  @!P2 S2R R13, SR_CgaCtaId ;  /* 0x00000000000da919 */ /* 0x000e660000008800 */
[----:B------:R-:W-:Y:S01]  /*3b30*/  @!P2 LOP3.LUT R0, R0, 0xf8, RZ, 0xc0, !PT ;  /* 0x000000f80000a812 */ /* 0x000fe200078ec0ff */
[----:B0-----:R-:W-:-:S06]  /*3b40*/  DSETP.GEU.AND P0, PT, R2, R6, PT ;  /* 0x000000060200722a */ /* 0x001fcc0003f0e000 */
[----:B------:R-:W-:Y:S02]  /*3b50*/  @!P1 FSEL R9, R6, R9, !P0 ;  /* 0x0000000906099208 */ /* 0x000fe40004000000 */
[----:B------:R-:W-:Y:S02]  /*3b60*/  @!P1 FSEL R11, R7, R11, !P0 ;  /* 0x0000000b070b9208 */ /* 0x000fe40004000000 */
[----:B------:R-:W-:Y:S01]  /*3b70*/  ISETP.GT.AND P1, PT, R8, 0x1b, PT ;  /* 0x0000001b0800780c */ /* 0x000fe20003f24270 */
[----:B------:R-:W-:Y:S01]  /*3b80*/  SHFL.DOWN PT, R2, R9, 0x4, 0x1f ;  /* 0x08801f0009027f89 */ /* 0x000fe200000e0000 */
[----:B------:R-:W-:Y:S01]  /*3b90*/  IMAD.MOV.U32 R6, RZ, RZ, R9 ;  /* 0x000000ffff067224 */ /* 0x000fe200078e0009 */
[----:B-1----:R-:W-:Y:S01]  /*3ba0*/  @!P2 LEA R13, R13, R4, 0x18 ;  /* 0x000000040d0da211 */ /* 0x002fe200078ec0ff */
[----:B------:R-:W-:Y:S01]  /*3bb0*/  IMAD.MOV.U32 R7, RZ, RZ, R11 ;  /* 0x000000ffff077224 */ /* 0x000fe200078e000b */
[----:B------:R-:W0:Y:S03]  /*3bc0*/  SHFL.DOWN PT, R3, R11, 0x4, 0x1f ;  /* 0x08801f000b037f89 */ /* 0x000e2600000e0000 */
[----:B------:R-:W-:-:S02]  /*3bd0*/  @!P2 IMAD.IADD R13, R0, 0x1, R13 ;  /* 0x00000001000da824 */ /* 0x000fc400078e020d */
[----:B0-----:R-:W-:-:S06]  /*3be0*/  DSETP.GEU.AND P0, PT, R6, R2, PT ;  /* 0x000000020600722a */ /* 0x001fcc0003f0e000 */
[----:B------:R-:W-:Y:S02]  /*3bf0*/  @!P1 FSEL R9, R2, R9, !P0 ;  /* 0x0000000902099208 */ /* 0x000fe40004000000 */
[----:B------:R-:W-:Y:S02]  /*3c00*/  @!P1 FSEL R11, R3, R11, !P0 ;  /* 0x0000000b030b9208 */ /* 0x000fe40004000000 */
[----:B------:R-:W-:Y:S01]  /*3c10*/  ISETP.GT.AND P1, PT, R8, 0x17, PT ;  /* 0x000000170800780c */ /* 0x000fe20003f24270 */
[----:B------:R-:W-:Y:S01]  /*3c20*/  SHFL.DOWN PT, R2, R9, 0x8, 0x1f ;  /* 0x09001f0009027f89 */ /* 0x000fe200000e0000 */
[----:B------:R-:W-:Y:S02]  /*3c30*/  IMAD.MOV.U32 R6, RZ, RZ, R9 ;  /* 0x000000ffff067224 */ /* 0x000fe400078e0009 */
[----:B------:R-:W-:Y:S01]  /*3c40*/  IMAD.MOV.U32 R7, RZ, RZ, R11 ;  /* 0x000000ffff077224 */ /* 0x000fe200078e000b */
[----:B------:R-:W0:Y:S05]  /*3c50*/  SHFL.DOWN PT, R3, R11, 0x8, 0x1f ;  /* 0x09001f000b037f89 */ /* 0x000e2a00000e0000 */
        /* <DEDUP_REMOVED lines=20> */
[----:B------:R-:W0:Y:S04]  /*3da0*/  LDS.128 R8, [UR4+0x10] ;  /* 0x00001004ff087984 */ /* 0x000e280008000c00 */
[----:B-1----:R-:W1:Y:S01]  /*3db0*/  LDS.128 R12, [UR4+0x20] ;  /* 0x00002004ff0c7984 */ /* 0x002e620008000c00 */
        /* <DEDUP_REMOVED lines=24> */
.L_x_43:
        /* <DEDUP_REMOVED lines=20> */
[----:B------:R-:W0:Y:S05]  /*4080*/  SHFL.DOWN PT, R7, R0, 0x2, R11 ;  /* 0x0840000000077989 */ /* 0x000e2a00000e000b */
[----:B0-----:R-:W-:-:S06]  /*4090*/  DSETP.GEU.AND P0, PT, R2, R6, PT ;  /* 0x000000060200722a */ /* 0x001fcc0003f0e000 */
[----:B------:R-:W-:Y:S01]  /*40a0*/  @!P1 FSEL R9, R6, R9, !P0 ;  /* 0x0000000906099208 */ /* 0x000fe20004000000 */
[----:B------:R-:W-:Y:S01]  /*40b0*/  VIADD R6, R8, 0x4 ;  /* 0x0000000408067836 */ /* 0x000fe20000000000 */
[----:B------:R-:W-:-:S03]  /*40c0*/  @!P1 FSEL R0, R7, R0, !P0 ;  /* 0x0000000007009208 */ /* 0x000fc60004000000 */
[----:B------:R-:W-:Y:S01]  /*40d0*/  SHFL.DOWN PT, R2, R9, 0x4, R11 ;  /* 0x0880000009027989 */ /* 0x000fe200000e000b */
[----:B------:R-:W-:Y:S01]  /*40e0*/  ISETP.GT.AND P1, PT, R6, R11, PT ;  /* 0x0000000b0600720c */ /* 0x000fe20003f24270 */
[----:B------:R-:W-:Y:S02]  /*40f0*/  IMAD.MOV.U32 R6, RZ, RZ, R9 ;  /* 0x000000ffff067224 */ /* 0x000fe400078e0009 */
[----:B------:R-:W0:Y:S01]  /*4100*/  SHFL.DOWN PT, R3, R0, 0x4, R11 ;  /* 0x0880000000037989 */ /* 0x000e2200000e000b */
[----:B------:R-:W-:-:S06]  /*4110*/  IMAD.MOV.U32 R7, RZ, RZ, R0 ;  /* 0x000000ffff077224 */ /* 0x000fcc00078e0000 */
[----:B0-----:R-:W-:Y:S01]  /*4120*/  DSETP.GEU.AND P0, PT, R6, R2, PT ;  /* 0x000000020600722a */ /* 0x001fe20003f0e000 */
[----:B------:R-:W-:-:S05]  /*4130*/  VIADD R6, R8, 0x8 ;  /* 0x0000000808067836 */ /* 0x000fca0000000000 */
        /* <DEDUP_REMOVED lines=15> */
[----:B------:R-:W-:Y:S02]  /*4230*/  IMAD.MOV.U32 R6, RZ, RZ, R9 ;  /* 0x000000ffff067224 */ /* 0x000fe400078e0009 */
[----:B------:R-:W-:Y:S01]  /*4240*/  IMAD.MOV.U32 R7, RZ, RZ, R0 ;  /* 0x000000ffff077224 */ /* 0x000fe200078e0000 */
[----:B------:R-:W0:Y:S05]  /*4250*/  SHFL.DOWN PT, R3, R0, 0x10, R11 ;  /* 0x0a00000000037989 */ /* 0x000e2a00000e000b */
[----:B0-----:R-:W-:Y:S01]  /*4260*/  DSETP.GEU.AND P1, PT, R6, R2, PT ;  /* 0x000000020600722a */ /* 0x001fe20003f2e000 */
[----:B------:R-:W-:-:S02]  /*4270*/  @!P0 MOV R7, 0x400 ;  /* 0x0000040000078802 */ /* 0x000fc40000000f00 */
[----:B------:R-:W-:Y:S02]  /*4280*/  @!P0 SHF.R.U32.HI R6, RZ, 0x2, R5 ;  /* 0x00000002ff068819 */ /* 0x000fe40000011605 */
[----:B-1----:R-:W-:Y:S02]  /*4290*/  @!P0 LEA R7, R10, R7, 0x18 ;  /* 0x000000070a078211 */ /* 0x002fe400078ec0ff */
[----:B------:R-:W-:Y:S02]  /*42a0*/  @!P0 LOP3.LUT R6, R6, 0xf8, RZ, 0xc0, !PT ;  /* 0x000000f806068812 */ /* 0x000fe400078ec0ff */
[----:B------:R-:W-:Y:S02]  /*42b0*/  @!P2 FSEL R9, R2, R9, !P1 ;  /* 0x000000090209a208 */ /* 0x000fe40004800000 */
[----:B------:R-:W-:Y:S01]  /*42c0*/  @!P2 FSEL R0, R3, R0, !P1 ;  /* 0x000000000300a208 */ /* 0x000fe20004800000 */
[----:B------:R-:W-:Y:S02]  /*42d0*/  @!P0 IMAD.IADD R3, R6, 0x1, R7 ;  /* 0x0000000106038824 */ /* 0x000fe400078e0207 */
[----:B------:R-:W-:-:S02]  /*42e0*/  IMAD.MOV.U32 R6, RZ, RZ, R9 ;  /* 0x000000ffff067224 */ /* 0x000fc400078e0009 */
[----:B------:R-:W-:-:S05]  /*42f0*/  IMAD.MOV.U32 R7, RZ, RZ, R0 ;  /* 0x000000ffff077224 */ /* 0x000fca00078e0000 */
[----:B------:R1:W-:Y:S01]  /*4300*/  @!P0 STS.64 [R3+0x8], R6 ;  /* 0x0000080603008388 */ /* 0x0003e20000000a00 */
[----:B------:R-:W-:Y:S01]  /*4310*/  BAR.SYNC.DEFER_BLOCKING 0x0 ;  /* 0x0000000000007b1d */ /* 0x000fe20000010000 */
[----:B------:R-:W-:-:S13]  /*4320*/  ISETP.NE.AND P0, PT, R5, RZ, PT ;  /* 0x000000ff0500720c */ /* 0x000fda0003f05270 */
[----:B-1----:R-:W-:Y:S05]  /*4330*/  @P0 BRA `(.L_x_17) ;  /* 0x0000001800340947 */ /* 0x002fea0003800000 */
[----:B------:R-:W0:Y:S01]  /*4340*/  S2UR UR5, SR_CgaCtaId ;  /* 0x00000000000579c3 */ /* 0x000e220000008800 */
[----:B------:R-:W-:Y:S01]  /*4350*/  UMOV UR4, 0x400 ;  /* 0x0000040000047882 */ /* 0x000fe20000000000 */
[C---:B------:R-:W-:Y:S02]  /*4360*/  ISETP.GT.AND P3, PT, R4.reuse, 0x20, PT ;  /* 0x000000200400780c */ /* 0x040fe40003f64270 */
        /* <DEDUP_REMOVED lines=10> */
[----:B------:R-:W-:Y:S01]  /*4410*/  ISETP.GT.AND P1, PT, R4, 0x60, PT ;  /* 0x000000600400780c */ /* 0x000fe20003f24270 */
[----:B------:R-:W-:Y:S02]  /*4420*/  IMAD.MOV.U32 R2, RZ, RZ, R6 ;  /* 0x000000ffff027224 */ /* 0x000fe400078e0006 */
        /* <DEDUP_REMOVED lines=29> */
.L_x_30:
[----:B------:R-:W0:Y:S01]  /*4600*/  S2R R41, SR_TID.X ;  /* 0x0000000000297919 */ /* 0x000e220000002100 */
[----:B------:R-:W0:Y:S02]  /*4610*/  LDC.64 R6, c[0x0][0x380] ;  /* 0x0000e000ff067b82 */ /* 0x000e240000000a00 */
[----:B0-----:R-:W-:-:S05]  /*4620*/  IMAD.WIDE.U32 R6, R41, 0x8, R6 ;  /* 0x0000000829067825 */ /* 0x001fca00078e0006 */
[----:B------:R-:W2:Y:S04]  /*4630*/  LDG.E.64.CONSTANT R20, desc[UR6][R6.64] ;  /* 0x0000000606147981 */ /* 0x000ea8000c1e9b00 */
[----:B------:R-:W2:Y:S04]  /*4640*/  LDG.E.64.CONSTANT R2, desc[UR6][R6.64+0x800] ;  /* 0x0008000606027981 */ /* 0x000ea8000c1e9b00 */
[----:B------:R-:W3:Y:S04]  /*4650*/  LDG.E.64.CONSTANT R8, desc[UR6][R6.64+0x1000] ;  /* 0x0010000606087981 */ /* 0x000ee8000c1e9b00 */
[----:B------:R-:W4:Y:S04]  /*4660*/  LDG.E.64.CONSTANT R10, desc[UR6][R6.64+0x1800] ;  /* 0x00180006060a7981 */ /* 0x000f28000c1e9b00 */
[----:B------:R-:W5:Y:S04]  /*4670*/  LDG.E.64.CONSTANT R12, desc[UR6][R6.64+0x2000] ;  /* 0x00200006060c7981 */ /* 0x000f68000c1e9b00 */
[----:B------:R-:W5:Y:S04]  /*4680*/  LDG.E.64.CONSTANT R14, desc[UR6][R6.64+0x2800] ;  /* 0x00280006060e7981 */ /* 0x000f68000c1e9b00 */
[----:B------:R-:W5:Y:S04]  /*4690*/  LDG.E.64.CONSTANT R16, desc[UR6][R6.64+0x3000] ;  /* 0x0030000606107981 */ /* 0x000f68000c1e9b00 */
[----:B------:R-:W5:Y:S01]  /*46a0*/  LDG.E.64.CONSTANT R18, desc[UR6][R6.64+0x3800] ;  /* 0x0038000606127981 */ /* 0x000f62000c1e9b00 */
[----:B------:R-:W-:Y:S01]  /*46b0*/  ISETP.GE.U32.AND P1, PT, R4, 0x1000, PT ;  /* 0x000010000400780c */ /* 0x000fe20003f26070 */
[----:B------:R-:W-:Y:S01]  /*46c0*/  IMAD.MOV.U32 R45, RZ, RZ, 0x800 ;  /* 0x00000800ff2d7424 */ /* 0x000fe200078e00ff */
[----:B--2---:R-:W-:-:S06]  /*46d0*/  DSETP.GEU.AND P0, PT, R20, R2, PT ;  /* 0x000000021400722a */ /* 0x004fcc0003f0e000 */
        /* <DEDUP_REMOVED lines=21> */
[----:B------:R-:W0:Y:S01]  /*4830*/  LDC R24, c[0x0][0x390] ;  /* 0x0000e400ff187b82 */ /* 0x000e220000000800 */
[----:B------:R-:W-:Y:S02]  /*4840*/  VIADD R0, R4, 0xfffff800 ;  /* 0xfffff80004007836 */ /* 0x000fe40000000000 */
[----:B------:R-:W-:-:S07]  /*4850*/  IMAD.MOV.U32 R45, RZ, RZ, 0x800 ;  /* 0x00000800ff2d7424 */ /* 0x000fce00078e00ff */
.L_x_46:
[----:B------:R-:W-:-:S05]  /*4860*/  IMAD.WIDE R4, R45, 0x8, R6 ;  /* 0x000000082d047825 */ /* 0x000fca00078e0206 */
[----:B------:R-:W2:Y:S04]  /*4870*/  LDG.E.64.CONSTANT R10, desc[UR6][R4.64] ;  /* 0x00000006040a7981 */ /* 0x000ea8000c1e9b00 */
[----:B------:R-:W3:Y:S04]  /*4880*/  LDG.E.64.CONSTANT R12, desc[UR6][R4.64+0x800] ;  /* 0x00080006040c7981 */ /* 0x000ee8000c1e9b00 */
[----:B------:R-:W4:Y:S04]  /*4890*/  LDG.E.64.CONSTANT R14, desc[UR6][R4.64+0x1000] ;  /* 0x00100006040e7981 */ /* 0x000f28000c1e9b00 */
[----:B------:R-:W5:Y:S04]  /*48a0*/  LDG.E.64.CONSTANT R16, desc[UR6][R4.64+0x1800] ;  /* 0x0018000604107981 */ /* 0x000f68000c1e9b00 */
[----:B------:R-:W5:Y:S04]  /*48b0*/  LDG.E.64.CONSTANT R18, desc[UR6][R4.64+0x2000] ;  /* 0x0020000604127981 */ /* 0x000f68000c1e9b00 */
[----:B------:R-:W5:Y:S04]  /*48c0*/  LDG.E.64.CONSTANT R20, desc[UR6][R4.64+0x2800] ;  /* 0x0028000604147981 */ /* 0x000f68000c1e9b00 */
[----:B------:R-:W5:Y:S04]  /*48d0*/  LDG.E.64.CONSTANT R22, desc[UR6][R4.64+0x3000] ;  /* 0x0030000604167981 */ /* 0x000f68000c1e9b00 */
[----:B------:R0:W5:Y:S02]  /*48e0*/  LDG.E.64.CONSTANT R8, desc[UR6][R4.64+0x3800] ;  /* 0x0038000604087981 */ /* 0x000164000c1e9b00 */
[----:B0-----:R-:W-:-:S04]  /*48f0*/  IMAD.MOV.U32 R4, RZ, RZ, R24 ;  /* 0x000000ffff047224 */ /* 0x001fc800078e0018 */
[----:B------:R-:W-:-:S05]  /*4900*/  IMAD.IADD R5, R4, 0x1, -R45 ;  /* 0x0000000104057824 */ /* 0x000fca00078e0a2d */
[----:B------:R-:W-:Y:S01]  /*4910*/  ISETP.GE.AND P1, PT, R5, 0x800, PT ;  /* 0x000008000500780c */ /* 0x000fe20003f26270 */
        /* <DEDUP_REMOVED lines=25> */
[----:B------:R-:W-:-:S05]  /*4ab0*/  VIADD R45, R45, 0x800 ;  /* 0x000008002d2d7836 */ /* 0x000fca0000000000 */
[----:B------:R-:W-:-:S13]  /*4ac0*/  ISETP.GT.AND P0, PT, R45, R0, PT ;  /* 0x000000002d00720c */ /* 0x000fda0003f04270 */
[----:B------:R-:W-:Y:S05]  /*4ad0*/  @!P0 BRA `(.L_x_46) ;  /* 0xfffffffc00608947 */ /* 0x000fea000383ffff */
.L_x_44:
[----:B------:R-:W-:-:S13]  /*4ae0*/  ISETP.GE.AND P0, PT, R45, R4, PT ;  /* 0x000000042d00720c */ /* 0x000fda0003f06270 */
[----:B------:R-:W-:Y:S05]  /*4af0*/  @P0 BRA `(.L_x_45) ;  /* 0x0000000800fc0947 */ /* 0x000fea0003800000 */
[----:B------:R-:W-:Y:S01]  /*4b00*/  IMAD.IADD R0, R4, 0x1, -R45 ;  /* 0x0000000104007824 */ /* 0x000fe200078e0a2d */
[----:B------:R-:W-:Y:S04]  /*4b10*/  BSSY.RECONVERGENT B1, `(.L_x_45) ;  /* 0x00000bd000017945 */ /* 0x000fe80003800200 */
[----:B------:R-:W-:-:S13]  /*4b20*/  ISETP.GE.AND P0, PT, R41, R0, PT ;  /* 0x000000002900720c */ /* 0x000fda0003f06270 */
[----:B------:R-:W-:Y:S05]  /*4b30*/  @P0 BRA `(.L_x_47) ;  /* 0x0000000800e80947 */ /* 0x000fea0003800000 */
[----:B------:R-:W-:Y:S01]  /*4b40*/  LOP3.LUT R5, RZ, R41, RZ, 0x33, !PT ;  /* 0x00000029ff057212 */ /* 0x000fe200078e33ff */
[----:B------:R-:W-:Y:S01]  /*4b50*/  BSSY.RECONVERGENT B2, `(.L_x_48) ;  /* 0x0000017000027945 */ /* 0x000fe20003800200 */
[----:B------:R-:W-:Y:S02]  /*4b60*/  IMAD.MOV.U32 R43, RZ, RZ, R41 ;  /* 0x000000ffff2b7224 */ /* 0x000fe400078e0029 */
[----:B------:R-:W-:-:S04]  /*4b70*/  IADD3 R4, PT, PT, -R45, R4, R5 ;  /* 0x000000042d047210 */ /* 0x000fc80007ffe105 */
[C---:B------:R-:W-:Y:S02]  /*4b80*/  LOP3.LUT R5, R4.reuse, 0x300, RZ, 0xc0, !PT ;  /* 0x0000030004057812 */ /* 0x040fe400078ec0ff */
[----:B------:R-:W-:Y:S02]  /*4b90*/  ISETP.GE.U32.AND P2, PT, R4, 0x300, PT ;  /* 0x000003000400780c */ /* 0x000fe40003f46070 */
[----:B------:R-:W-:-:S13]  /*4ba0*/  ISETP.NE.AND P0, PT, R5, 0x300, PT ;  /* 0x000003000500780c */ /* 0x000fda0003f05270 */
[----:B------:R-:W-:Y:S05]  /*4bb0*/  @!P0 BRA `(.L_x_49) ;  /* 0x0000000000408947 */ /* 0x000fea0003800000 */
[----:B------:R-:W0:Y:S01]  /*4bc0*/  LDC.64 R6, c[0x0][0x380] ;  /* 0x0000e000ff067b82 */ /* 0x000e220000000a00 */
[----:B------:R-:W-:Y:S01]  /*4bd0*/  LEA.HI R4, R4, 0x1, RZ, 0x18 ;  /* 0x0000000104047811 */ /* 0x000fe200078fc0ff */
[----:B------:R-:W-:Y:S02]  /*4be0*/  IMAD.IADD R9, R41, 0x1, R45 ;  /* 0x0000000129097824 */ /* 0x000fe400078e022d */
[----:B------:R-:W-:Y:S01]  /*4bf0*/  IMAD.MOV.U32 R43, RZ, RZ, R41 ;  /* 0x000000ffff2b7224 */ /* 0x000fe200078e0029 */
[----:B------:R-:W-:-:S05]  /*4c00*/  LOP3.LUT R4, R4, 0x3, RZ, 0xc0, !PT ;  /* 0x0000000304047812 */ /* 0x000fca00078ec0ff */
[----:B------:R-:W-:-:S07]  /*4c10*/  IMAD.MOV R8, RZ, RZ, -R4 ;  /* 0x000000ffff087224 */ /* 0x000fce00078e0a04 */
.L_x_50:
[----:B0-----:R-:W-:-:S06]  /*4c20*/  IMAD.WIDE.U32 R4, R9, 0x8, R6 ;  /* 0x0000000809047825 */ /* 0x001fcc00078e0006 */
        /* <DEDUP_REMOVED lines=9> */
.L_x_49:
[----:B------:R-:W-:Y:S05]  /*4cc0*/  BSYNC.RECONVERGENT B2 ;  /* 0x0000000000027941 */ /* 0x000fea0003800200 */
.L_x_48:
[----:B------:R-:W-:Y:S05]  /*4cd0*/  @!P2 BRA `(.L_x_47) ;  /* 0x000000080080a947 */ /* 0x000fea0003800000 */
[----:B------:R-:W0:Y:S01]  /*4ce0*/  LDCU.64 UR4, c[0x0][0x380] ;  /* 0x00007000ff0477ac */ /* 0x000e220008000a00 */
[----:B------:R-:W-:Y:S01]  /*4cf0*/  IMAD.IADD R7, R0, 0x1, -R43 ;  /* 0x0000000100077824 */ /* 0x000fe200078e0a2b */
[C---:B------:R-:W-:Y:S01]  /*4d00*/  IADD3 R5, P0, PT, R43.reuse, R45, RZ ;  /* 0x0000002d2b057210 */ /* 0x040fe20007f1e0ff */
[----:B------:R-:W-:Y:S01]  /*4d10*/  BSSY.RECONVERGENT B2, `(.L_x_51) ;  /* 0x000005a000027945 */ /* 0x000fe20003800200 */
[----:B------:R-:W-:Y:S02]  /*4d20*/  IMAD.IADD R45, R43, 0x1, R45 ;  /* 0x000000012b2d7824 */ /* 0x000fe400078e022d */
        /* <DEDUP_REMOVED lines=8> */
[----:B------:R-:W0:Y:S01]  /*4db0*/  LDC.64 R6, c[0x0][0x380] ;  /* 0x0000e000ff067b82 */ /* 0x000e220000000a00 */
[----:B------:R-:W-:Y:S01]  /*4dc0*/  PLOP3.LUT P0, PT, PT, PT, PT, 0x8, 0x80 ;  /* 0x000000000080781c */ /* 0x000fe20003f0e170 */
[----:B------:R-:W-:-:S12]  /*4dd0*/  VIADD R40, R0, 0xfffff400 ;  /* 0xfffff40000287836 */ /* 0x000fd80000000000 */
.L_x_53:
[C---:B0-----:R-:W-:Y:S01]  /*4de0*/  IMAD.WIDE.U32 R38, R45.reuse, 0x8, R6 ;  /* 0x000000082d267825 */ /* 0x041fe200078e0006 */
        /* <DEDUP_REMOVED lines=76> */
.L_x_52:
[----:B------:R-:W-:Y:S05]  /*52b0*/  BSYNC.RECONVERGENT B2 ;  /* 0x0000000000027941 */ /* 0x000fea0003800200 */
.L_x_51:
[----:B------:R-:W-:Y:S01]  /*52c0*/  IMAD.IADD R6, R0, 0x1, -R43 ;  /* 0x0000000100067824 */ /* 0x000fe200078e0a2b */
[----:B------:R-:W-:Y:S04]  /*52d0*/  BSSY.RECONVERGENT B2, `(.L_x_54) ;  /* 0x000002c000027945 */ /* 0x000fe80003800200 */
[----:B------:R-:W-:-:S13]  /*52e0*/  ISETP.GT.AND P1, PT, R6, 0x400, PT ;  /* 0x000004000600780c */ /* 0x000fda0003f24270 */
[----:B------:R-:W-:Y:S05]  /*52f0*/  @!P1 BRA `(.L_x_55) ;  /* 0x0000000000a49947 */ /* 0x000fea0003800000 */
[----:B------:R-:W0:Y:S01]  /*5300*/  LDC.64 R16, c[0x0][0x380] ;  /* 0x0000e000ff107b82 */ /* 0x000e220000000a00 */
[----:B------:R-:W2:Y:S04]  /*5310*/  LDG.E.64.CONSTANT R10, desc[UR6][R4.64+-0x800] ;  /* 0xfff80006040a7981 */ /* 0x000ea8000c1e9b00 */
[----:B------:R-:W3:Y:S01]  /*5320*/  LDG.E.64.CONSTANT R12, desc[UR6][R4.64] ;  /* 0x00000006040c7981 */ /* 0x000ee2000c1e9b00 */
[----:B------:R-:W-:-:S03]  /*5330*/  VIADD R7, R45, 0x400 ;  /* 0x000004002d077836 */ /* 0x000fc60000000000 */
[----:B------:R-:W4:Y:S04]  /*5340*/  LDG.E.64.CONSTANT R14, desc[UR6][R4.64+0x800] ;  /* 0x00080006040e7981 */ /* 0x000f28000c1e9b00 */
[----:B------:R-:W5:Y:S04]  /*5350*/  LDG.E.64.CONSTANT R18, desc[UR6][R4.64+0x1800] ;  /* 0x0018000604127981 */ /* 0x000f68000c1e9b00 */
[----:B------:R-:W5:Y:S01]  /*5360*/  LDG.E.64.CONSTANT R20, desc[UR6][R4.64+0x2000] ;  /* 0x0020000604147981 */ /* 0x000f62000c1e9b00 */
[----:B0-----:R-:W-:-:S06]  /*5370*/  IMAD.WIDE.U32 R8, R45, 0x8, R16 ;  /* 0x000000082d087825 */ /* 0x001fcc00078e0010 */
[----:B------:R-:W2:Y:S01]  /*5380*/  LDG.E.64.CONSTANT R8, desc[UR6][R8.64] ;  /* 0x0000000608087981 */ /* 0x000ea2000c1e9b00 */
[----:B------:R-:W-:-:S03]  /*5390*/  IMAD.WIDE.U32 R16, R7, 0x8, R16 ;  /* 0x0000000807107825 */ /* 0x000fc600078e0010 */
[----:B------:R0:W5:Y:S04]  /*53a0*/  LDG.E.64.CONSTANT R6, desc[UR6][R4.64+0x2800] ;  /* 0x0028000604067981 */ /* 0x000168000c1e9b00 */
[----:B------:R-:W5:Y:S01]  /*53b0*/  LDG.E.64.CONSTANT R16, desc[UR6][R16.64] ;  /* 0x0000000610107981 */ /* 0x000f62000c1e9b00 */
[----:B------:R-:W-:Y:S01]  /*53c0*/  VIADD R43, R43, 0x800 ;  /* 0x000008002b2b7836 */ /* 0x000fe20000000000 */
[----:B0-----:R-:W-:Y:S01]  /*53d0*/  IADD3 R4, P2, PT, R4, 0x4000, RZ ;  /* 0x0000400004047810 */ /* 0x001fe20007f5e0ff */
[----:B------:R-:W-:-:S04]  /*53e0*/  VIADD R45, R45, 0x800 ;  /* 0x000008002d2d7836 */ /* 0x000fc80000000000 */
[----:B------:R-:W-:Y:S01]  /*53f0*/  IMAD.X R5, RZ, RZ, R5, P2 ;  /* 0x000000ffff057224 */ /* 0x000fe200010e0605 */
        /* <DEDUP_REMOVED lines=25> */
.L_x_55:
[----:B------:R-:W-:Y:S05]  /*5590*/  BSYNC.RECONVERGENT B2 ;  /* 0x0000000000027941 */ /* 0x000fea0003800200 */
.L_x_54:
[----:B------:R-:W-:-:S13]  /*55a0*/  ISETP.LT.OR P0, PT, R43, R0, P0 ;  /* 0x000000002b00720c */ /* 0x000fda0000701670 */
[----:B------:R-:W-:Y:S05]  /*55b0*/  @!P0 BRA `(.L_x_47) ;  /* 0x0000000000488947 */ /* 0x000fea0003800000 */
[----:B------:R-:W0:Y:S01]  /*55c0*/  LDC.64 R6, c[0x0][0x380] ;  /* 0x0000e000ff067b82 */ /* 0x000e220000000a00 */
[----:B------:R-:W2:Y:S04]  /*55d0*/  LDG.E.64.CONSTANT R8, desc[UR6][R4.64+-0x800] ;  /* 0xfff8000604087981 */ /* 0x000ea8000c1e9b00 */
[----:B------:R-:W3:Y:S04]  /*55e0*/  LDG.E.64.CONSTANT R10, desc[UR6][R4.64] ;  /* 0x00000006040a7981 */ /* 0x000ee8000c1e9b00 */
[----:B------:R-:W4:Y:S01]  /*55f0*/  LDG.E.64.CONSTANT R12, desc[UR6][R4.64+0x800] ;  /* 0x00080006040c7981 */ /* 0x000f22000c1e9b00 */
[----:B0-----:R-:W-:-:S06]  /*5600*/  IMAD.WIDE.U32 R6, R45, 0x8, R6 ;  /* 0x000000082d067825 */ /* 0x001fcc00078e0006 */
[----:B------:R-:W5:Y:S02]  /*5610*/  LDG.E.64.CONSTANT R6, desc[UR6][R6.64] ;  /* 0x0000000606067981 */ /* 0x000f64000c1e9b00 */
[----:B-----5:R-:W-:-:S06]  /*5620*/  DSETP.GEU.AND P0, PT, R2, R6, PT ;  /* 0x000000060200722a */ /* 0x020fcc0003f0e000 */
        /* <DEDUP_REMOVED lines=10> */
[----:B------:R-:W-:-:S07]  /*56d0*/  FSEL R3, R13, R3, !P0 ;  /* 0x000000030d037208 */ /* 0x000fce0004000000 */
.L_x_47:
[----:B------:R-:W-:Y:S05]  /*56e0*/  BSYNC.RECONVERGENT B1 ;  /* 0x0000000000017941 */ /* 0x000fea0003800200 */
.L_x_45:
        /* <DEDUP_REMOVED lines=54> */
[----:B------:R-:W1:Y:S01]  /*5a50*/  S2UR UR5, SR_CgaCtaId ;  /* 0x00000000000579c3 */ /* 0x000e620000008800 */
[----:B------:R-:W-:Y:S02]  /*5a60*/  UMOV UR4, 0x400 ;  /* 0x0000040000047882 */ /* 0x000fe40000000000 */
[----:B-1----:R-:W-:-:S09]  /*5a70*/  ULEA UR4, UR5, UR4, 0x18 ;  /* 0x0000000405047291 */ /* 0x002fd2000f8ec0ff */
[----:B0-----:R-:W0:Y:S04]  /*5a80*/  LDS.128 R8, [UR4+0x10] ;  /* 0x00001004ff087984 */ /* 0x001e280008000c00 */
        /* <DEDUP_REMOVED lines=23> */
[----:B------:R-:W-:-:S07]  /*5c00*/  FSEL R7, R3, R5, !P1 ;  /* 0x0000000503077208 */ /* 0x000fce0004800000 */
.L_x_17:
[----:B------:R-:W-:Y:S05]  /*5c10*/  BSYNC.RECONVERGENT B0 ;  /* 0x0000000000007941 */ /* 0x000fea0003800200 */
.L_x_1:
[----:B------:R-:W-:Y:S05]  /*5c20*/  @P0 EXIT ;  /* 0x000000000000094d */ /* 0x000fea0003800000 */
[----:B------:R-:W4:Y:S01]  /*5c30*/  LDCU.64 UR8, c[0x0][0x398] ;  /* 0x00007300ff0877ac */ /* 0x000f220008000a00 */
[----:B---3--:R-:W3:Y:S01]  /*5c40*/  LDC.64 R4, c[0x0][0x388] ;  /* 0x0000e200ff047b82 */ /* 0x008ee20000000a00 */
[----:B------:R-:W0:Y:S01]  /*5c50*/  LDCU.64 UR4, c[0x0][0x398] ;  /* 0x00007300ff0477ac */ /* 0x000e220008000a00 */
[----:B----4-:R-:W-:-:S06]  /*5c60*/  DSETP.GT.AND P0, PT, R6, UR8, PT ;  /* 0x0000000806007e2a */ /* 0x010fcc000bf04000 */
[----:B012---:R-:W-:Y:S02]  /*5c70*/  FSEL R2, R6, UR4, P0 ;  /* 0x0000000406027c08 */ /* 0x007fe40008000000 */
[----:B------:R-:W-:-:S05]  /*5c80*/  FSEL R3, R7, UR5, P0 ;  /* 0x0000000507037c08 */ /* 0x000fca0008000000 */
[----:B---3--:R-:W-:Y:S01]  /*5c90*/  STG.E.64 desc[UR6][R4.64], R2 ;  /* 0x0000000204007986 */ /* 0x008fe2000c101b06 */
[----:B------:R-:W-:Y:S05]  /*5ca0*/  EXIT ;  /* 0x000000000000794d */ /* 0x000fea0003800000 */
.L_x_56:
[----:B------:R-:W-:-:S00]  /*5cb0*/  BRA `(.L_x_56) ;  /* 0xfffffffc00fc7947 */ /* 0x000fc0000383ffff */
[----:B------:R-:W-:-:S00]  /*5cc0*/  NOP ;  /* 0x0000000000007918 */ /* 0x000fc00000000000 */
        /* <DEDUP_REMOVED lines=11> */
.L_x_149:


//--------------------- .text._ZN3cub18CUB_300001_SM_10006detail6reduce18DeviceReduceKernelINS2_10policy_hubIdjN4cuda3__47maximumIvEEE10Policy1000EPdjS8_dNS5_3std3__410__identityEEEvT0_PT3_T1_NS0_13GridEvenShareISI_EET2_T4_ --------------------------
	.section	.text._ZN3cub18CUB_300001_SM_10006detail6reduce18DeviceReduceKernelINS2_10policy_hubIdjN4cuda3__47maximumIvEEE10Policy1000EPdjS8_dNS5_3std3__410__identityEEEvT0_PT3_T1_NS0_13GridEvenShareISI_EET2_T4_,"ax",@progbits
	.align	128
        .global         _ZN3cub18CUB_300001_SM_10006detail6reduce18DeviceReduceKernelINS2_10policy_hubIdjN4cuda3__47maximumIvEEE10Policy1000EPdjS8_dNS5_3std3__410__identityEEEvT0_PT3_T1_NS0_13GridEvenShareISI_EET2_T4_
        .type           _ZN3cub18CUB_300001_SM_10006detail6reduce18DeviceReduceKernelINS2_10policy_hubIdjN4cuda3__47maximumIvEEE10Policy1000EPdjS8_dNS5_3std3__410__identityEEEvT0_PT3_T1_NS0_13GridEvenShareISI_EET2_T4_,@function
        .size           _ZN3cub18CUB_300001_SM_10006detail6reduce18DeviceReduceKernelINS2_10policy_hubIdjN4cuda3__47maximumIvEEE10Policy1000EPdjS8_dNS5_3std3__410__identityEEEvT0_PT3_T1_NS0_13GridEvenShareISI_EET2_T4_,(.L_x_150 - _ZN3cub18CUB_300001_SM_10006detail6reduce18DeviceReduceKernelINS2_10policy_hubIdjN4cuda3__47maximumIvEEE10Policy1000EPdjS8_dNS5_3std3__410__identityEEEvT0_PT3_T1_NS0_13GridEvenShareISI_EET2_T4_)
        .other          _ZN3cub18CUB_300001_SM_10006detail6reduce18DeviceReduceKernelINS2_10policy_hubIdjN4cuda3__47maximumIvEEE10Policy1000EPdjS8_dNS5_3std3__410__identityEEEvT0_PT3_T1_NS0_13GridEvenShareISI_EET2_T4_,@"STO_CUDA_ENTRY STV_DEFAULT"
_ZN3cub18CUB_300001_SM_10006detail6reduce18DeviceReduceKernelINS2_10policy_hubIdjN4cuda3__47maximumIvEEE10Policy1000EPdjS8_dNS5_3std3__410__identityEEEvT0_PT3_T1_NS0_13GridEvenShareISI_EET2_T4_:
.text._ZN3cub18CUB_300001_SM_10006detail6reduce18DeviceReduceKernelINS2_10policy_hubIdjN4cuda3__47maximumIvEEE10Policy1000EPdjS8_dNS5_3std3__410__identityEEEvT0_PT3_T1_NS0_13GridEvenShareISI_EET2_T4_:
[----:B------:R-:W-:Y:S01]  /*0000*/  LDC R1, c[0x0][0x37c] ;  /* 0x0000df00ff017b82 */ /* 0x000fe20000000800 */
[----:B------:R-:W0:Y:S07]  /*0010*/  LDCU UR4, c[0x0][0x380] ;  /* 0x00007000ff0477ac */ /* 0x000e2e0008000800 */
[----:B------:R-:W1:Y:S01]  /*0020*/  S2UR UR16, SR_CTAID.X ;  /* 0x00000000001079c3 */ /* 0x000e620000002500 */
[----:B------:R-:W-:Y:S01]  /*0030*/  BSSY.RECONVERGENT B0, `(.L_x_57) ;  /* 0x00003fa000007945 */ /* 0x000fe20003800200 */
[----:B------:R-:W2:Y:S01]  /*0040*/  LDCU UR5, c[0x0][0x3ac] ;  /* 0x00007580ff0577ac */ /* 0x000ea20008000800 */
[----:B------:R-:W3:Y:S01]  /*0050*/  LDCU.64 UR10, c[0x0][0x358] ;  /* 0x00006b00ff0a77ac */ /* 0x000ee20008000a00 */
[----:B0-----:R-:W-:-:S02]  /*0060*/  ULOP3.LUT UP0, URZ, UR4, 0x1f, URZ, 0xc0, !UPT ;  /* 0x0000001f04ff7892 */ /* 0x001fc4000f80c0ff */
[----:B--2---:R-:W-:-:S07]  /*0070*/  USHF.L.U32 UR5, UR5, 0xb, URZ ;  /* 0x0000000b05057899 */ /* 0x004fce00080006ff */
[----:B---3--:R-:W-:Y:S05]  /*0080*/  BRA.U UP0, `(.L_x_58) ;  /* 0x0000001d00dc7547 */ /* 0x008fea000b800000 */
[----:B------:R-:W1:Y:S02]  /*0090*/  LDCU UR8, c[0x0][0x3a8] ;  /* 0x00007500ff0877ac */ /* 0x000e640008000800 */
[----:B-1----:R-:W-:-:S04]  /*00a0*/  UIMAD UR12, UR16, -0x800, UR8 ;  /* 0xfffff800100c78a4 */ /* 0x002fc8000f8e0208 */
[----:B------:R-:W-:-:S09]  /*00b0*/  UISETP.GT.U32.AND UP0, UPT, UR12, 0x7ff, UPT ;  /* 0x000007ff0c00788c */ /* 0x000fd2000bf04070 */
[----:B------:R-:W-:Y:S05]  /*00c0*/  BRA.U UP0, `(.L_x_59) ;  /* 0x0000001100407547 */ /* 0x000fea000b800000 */
[----:B------:R-:W0:Y:S01]  /*00d0*/  S2R R0, SR_TID.X ;  /* 0x0000000000007919 */ /* 0x000e220000002100 */
[----:B------:R-:W-:Y:S01]  /*00e0*/  BSSY.RECONVERGENT B1, `(.L_x_60) ;  /* 0x000000b000017945 */ /* 0x000fe20003800200 */
[----:B------:R-:W-:Y:S02]  /*00f0*/  CS2R R2, SRZ ;  /* 0x0000000000027805 */ /* 0x000fe4000001ff00 */
[----:B0-----:R-:W-:Y:S01]  /*0100*/  ISETP.GE.U32.AND P0, PT, R0, UR12, PT ;  /* 0x0000000c00007c0c */ /* 0x001fe2000bf06070 */
[----:B------:R-:W-:-:S12]  /*0110*/  IMAD.MOV.U32 R8, RZ, RZ, R0 ;  /* 0x000000ffff087224 */ /* 0x000fd800078e0000 */
[----:B------:R-:W-:Y:S05]  /*0120*/  @P0 BRA `(.L_x_61) ;  /* 0x0000000000180947 */ /* 0x000fea0003800000 */
[----:B------:R-:W0:Y:S01]  /*0130*/  LDC.64 R2, c[0x0][0x380] ;  /* 0x0000e000ff027b82 */ /* 0x000e220000000a00 */
[----:B------:R-:W-:-:S04]  /*0140*/  IMAD.U32 R5, RZ, RZ, UR16 ;  /* 0x00000010ff057e24 */ /* 0x000fc8000f8e00ff */
[----:B------:R-:W-:-:S04]  /*0150*/  IMAD R5, R5, 0x800, R0 ;  /* 0x0000080005057824 */ /* 0x000fc800078e0200 */
[----:B0-----:R-:W-:-:S06]  /*0160*/  IMAD.WIDE.U32 R2, R5, 0x8, R2 ;  /* 0x0000000805027825 */ /* 0x001fcc00078e0002 */
[----:B------:R-:W5:Y:S01]  /*0170*/  LDG.E.64.CONSTANT R2, desc[UR10][R2.64] ;  /* 0x0000000a02027981 */ /* 0x000f62000c1e9b00 */
[----:B------:R-:W-:-:S07]  /*0180*/  VIADD R8, R0, 0x100 ;  /* 0x0000010000087836 */ /* 0x000fce0000000000 */
.L_x_61:
[----:B------:R-:W-:Y:S05]  /*0190*/  BSYNC.RECONVERGENT B1 ;  /* 0x0000000000017941 */ /* 0x000fea0003800200 */
.L_x_60:
[----:B------:R-:W-:Y:S01]  /*01a0*/  ISETP.GE.U32.AND P0, PT, R8, UR12, PT ;  /* 0x0000000c08007c0c */ /* 0x000fe2000bf06070 */
[----:B------:R-:W-:-:S12]  /*01b0*/  BSSY.RECONVERGENT B1, `(.L_x_62) ;  /* 0x000003d000017945 */ /* 0x000fd80003800200 */
[----:B------:R-:W-:Y:S05]  /*01c0*/  @P0 BRA `(.L_x_63) ;  /* 0x0000000000ec0947 */ /* 0x000fea0003800000 */
[----:B------:R-:W-:Y:S01]  /*01d0*/  LOP3.LUT R4, RZ, R8, RZ, 0x33, !PT ;  /* 0x00000008ff047212 */ /* 0x000fe200078e33ff */
[----:B------:R-:W-:Y:S01]  /*01e0*/  IMAD.U32 R6, RZ, RZ, UR16 ;  /* 0x00000010ff067e24 */ /* 0x000fe2000f8e00ff */
[----:B------:R-:W-:Y:S03]  /*01f0*/  BSSY.RECONVERGENT B2, `(.L_x_64) ;  /* 0x0000017000027945 */ /* 0x000fe60003800200 */
[----:B------:R-:W-:-:S04]  /*0200*/  VIADD R5, R4, UR8 ;  /* 0x0000000804057c36 */ /* 0x000fc80008000000 */
[----:B------:R-:W-:Y:S01]  /*0210*/  IMAD R4, R6, -0x800, R5 ;  /* 0xfffff80006047824 */ /* 0x000fe200078e0205 */
[----:B------:R-:W-:-:S04]  /*0220*/  LOP3.LUT R6, R5, 0x300, RZ, 0xc0, !PT ;  /* 0x0000030005067812 */ /* 0x000fc800078ec0ff */
[----:B------:R-:W-:Y:S02]  /*0230*/  ISETP.NE.AND P0, PT, R6, 0x300, PT ;  /* 0x000003000600780c */ /* 0x000fe40003f05270 */
[----:B------:R-:W-:-:S11]  /*0240*/  ISETP.GE.U32.AND P2, PT, R4, 0x300, PT ;  /* 0x000003000400780c */ /* 0x000fd60003f46070 */
[----:B------:R-:W-:Y:S05]  /*0250*/  @!P0 BRA `(.L_x_65) ;  /* 0x0000000000408947 */ /* 0x000fea0003800000 */
[----:B------:R-:W0:Y:S01]  /*0260*/  LDC.64 R6, c[0x0][0x380] ;  /* 0x0000e000ff067b82 */ /* 0x000e220000000a00 */
[----:B------:R-:W-:Y:S01]  /*0270*/  LEA.HI R4, R5, 0x1, RZ, 0x18 ;  /* 0x0000000105047811 */ /* 0x000fe200078fc0ff */
[----:B------:R-:W-:-:S03]  /*0280*/  IMAD.U32 R9, RZ, RZ, UR16 ;  /* 0x00000010ff097e24 */ /* 0x000fc6000f8e00ff */
[----:B------:R-:W-:Y:S01]  /*0290*/  LOP3.LUT R4, R4, 0x3, RZ, 0xc0, !PT ;  /* 0x0000000304047812 */ /* 0x000fe200078ec0ff */
[----:B------:R-:W-:-:S04]  /*02a0*/  IMAD R9, R9, 0x800, R8 ;  /* 0x0000080009097824 */ /* 0x000fc800078e0208 */
[----:B------:R-:W-:-:S07]  /*02b0*/  IMAD.MOV R10, RZ, RZ, -R4 ;  /* 0x000000ffff0a7224 */ /* 0x000fce00078e0a04 */
.L_x_66:
[----:B0-----:R-:W-:-:S06]  /*02c0*/  IMAD.WIDE.U32 R4, R9, 0x8, R6 ;  /* 0x0000000809047825 */ /* 0x001fcc00078e0006 */
[----:B------:R-:W2:Y:S01]  /*02d0*/  LDG.E.64.CONSTANT R4, desc[UR10][R4.64] ;  /* 0x0000000a04047981 */ /* 0x000ea2000c1e9b00 */
[----:B------:R-:W-:Y:S02]  /*02e0*/  VIADD R10, R10, 0x1 ;  /* 0x000000010a0a7836 */ /* 0x000fe40000000000 */
[----:B------:R-:W-:Y:S02]  /*02f0*/  VIADD R8, R8, 0x100 ;  /* 0x0000010008087836 */ /* 0x000fe40000000000 */
[----:B------:R-:W-:Y:S01]  /*0300*/  VIADD R9, R9, 0x100 ;  /* 0x0000010009097836 */ /* 0x000fe20000000000 */
[----:B------:R-:W-:Y:S01]  /*0310*/  ISETP.NE.AND P1, PT, R10, RZ, PT ;  /* 0x000000ff0a00720c */ /* 0x000fe20003f25270 */
[----:B--2--5:R-:W-:-:S06]  /*0320*/  DSETP.GEU.AND P0, PT, R2, R4, PT ;  /* 0x000000040200722a */ /* 0x024fcc0003f0e000 */
[----:B------:R-:W-:Y:S02]  /*0330*/  FSEL R2, R4, R2, !P0 ;  /* 0x0000000204027208 */ /* 0x000fe40004000000 */
[----:B------:R-:W-:-:S04]  /*0340*/  FSEL R3, R5, R3, !P0 ;  /* 0x0000000305037208 */ /* 0x000fc80004000000 */
[----:B------:R-:W-:Y:S05]  /*0350*/  @P1 BRA `(.L_x_66) ;  /* 0xfffffffc00d81947 */ /* 0x000fea000383ffff */
.L_x_65:
[----:B------:R-:W-:Y:S05]  /*0360*/  BSYNC.RECONVERGENT B2 ;  /* 0x0000000000027941 */ /* 0x000fea0003800200 */
.L_x_64:
[----:B------:R-:W-:Y:S05]  /*0370*/  @!P2 BRA `(.L_x_63) ;  /* 0x000000000080a947 */ /* 0x000fea0003800000 */
[----:B------:R-:W0:Y:S01]  /*0380*/  LDC.64 R4, c[0x0][0x380] ;  /* 0x0000e000ff047b82 */ /* 0x000e220000000a00 */
[----:B------:R-:W-:Y:S02]  /*0390*/  IMAD.U32 R7, RZ, RZ, UR16 ;  /* 0x00000010ff077e24 */ /* 0x000fe4000f8e00ff */
[----:B------:R-:W-:Y:S02]  /*03a0*/  VIADD R6, R8, 0x200 ;  /* 0x0000020008067836 */ /* 0x000fe40000000000 */
[----:B------:R-:W-:-:S07]  /*03b0*/  IMAD R7, R7, 0x800, R8 ;  /* 0x0000080007077824 */ /* 0x000fce00078e0208 */
.L_x_67:
[----:B0-----:R-:W-:-:S04]  /*03c0*/  IMAD.WIDE.U32 R8, R7, 0x8, R4 ;  /* 0x0000000807087825 */ /* 0x001fc800078e0004 */
[----:B------:R-:W-:Y:S02]  /*03d0*/  VIADD R11, R7, 0x100 ;  /* 0x00000100070b7836 */ /* 0x000fe40000000000 */
[----:B------:R-:W2:Y:S02]  /*03e0*/  LDG.E.64.CONSTANT R8, desc[UR10][R8.64] ;  /* 0x0000000a08087981 */ /* 0x000ea4000c1e9b00 */
[----:B------:R-:W-:-:S04]  /*03f0*/  IMAD.WIDE.U32 R10, R11, 0x8, R4 ;  /* 0x000000080b0a7825 */ /* 0x000fc800078e0004 */
[----:B------:R-:W-:Y:S02]  /*0400*/  VIADD R13, R7, 0x200 ;  /* 0x00000200070d7836 */ /* 0x000fe40000000000 */
[----:B------:R-:W3:Y:S02]  /*0410*/  LDG.E.64.CONSTANT R10, desc[UR10][R10.64] ;  /* 0x0000000a0a0a7981 */ /* 0x000ee4000c1e9b00 */
[----:B------:R-:W-:-:S04]  /*0420*/  IMAD.WIDE.U32 R12, R13, 0x8, R4 ;  /* 0x000000080d0c7825 */ /* 0x000fc800078e0004 */
[----:B------:R-:W-:Y:S02]  /*0430*/  VIADD R15, R7, 0x300 ;  /* 0x00000300070f7836 */ /* 0x000fe40000000000 */
[----:B------:R-:W4:Y:S02]  /*0440*/  LDG.E.64.CONSTANT R12, desc[UR10][R12.64] ;  /* 0x0000000a0c0c7981 */ /* 0x000f24000c1e9b00 */
[----:B------:R-:W-:-:S06]  /*0450*/  IMAD.WIDE.U32 R14, R15, 0x8, R4 ;  /* 0x000000080f0e7825 */ /* 0x000fcc00078e0004 */
[----:B------:R-:W4:Y:S01]  /*0460*/  LDG.E.64.CONSTANT R14, desc[UR10][R14.64] ;  /* 0x0000000a0e0e7981 */ /* 0x000f22000c1e9b00 */
[----:B------:R-:W-:Y:S01]  /*0470*/  VIADD R7, R7, 0x400 ;  /* 0x0000040007077836 */ /* 0x000fe20000000000 */
[----:B--2--5:R-:W-:-:S06]  /*0480*/  DSETP.GEU.AND P0, PT, R2, R8, PT ;  /* 0x000000080200722a */ /* 0x024fcc0003f0e000 */
[----:B------:R-:W-:Y:S01]  /*0490*/  FSEL R2, R8, R2, !P0 ;  /* 0x0000000208027208 */ /* 0x000fe20004000000 */
[C---:B------:R-:W-:Y:S01]  /*04a0*/  VIADD R8, R6.reuse, 0x200 ;  /* 0x0000020006087836 */ /* 0x040fe20000000000 */
[----:B------:R-:W-:Y:S01]  /*04b0*/  FSEL R3, R9, R3, !P0 ;  /* 0x0000000309037208 */ /* 0x000fe20004000000 */
[----:B------:R-:W-:-:S03]  /*04c0*/  VIADD R6, R6, 0x400 ;  /* 0x0000040006067836 */ /* 0x000fc60000000000 */
[----:B------:R-:W-:Y:S02]  /*04d0*/  ISETP.GE.AND P1, PT, R8, UR12, PT ;  /* 0x0000000c08007c0c */ /* 0x000fe4000bf26270 */
        /* <DEDUP_REMOVED lines=8> */
[----:B------:R-:W-:Y:S01]  /*0560*/  FSEL R3, R15, R3, !P0 ;  /* 0x000000030f037208 */ /* 0x000fe20004000000 */
[----:B------:R-:W-:Y:S06]  /*0570*/  @!P1 BRA `(.L_x_67) ;  /* 0xfffffffc00909947 */ /* 0x000fec000383ffff */
.L_x_63:
[----:B------:R-:W-:Y:S05]  /*0580*/  BSYNC.RECONVERGENT B1 ;  /* 0x0000000000017941 */ /* 0x000fea0003800200 */
.L_x_62:
[----:B------:R-:W-:-:S09]  /*0590*/  UISETP.GE.U32.AND UP0, UPT, UR12, 0x100, UPT ;  /* 0x000001000c00788c */ /* 0x000fd2000bf06070 */
[----:B------:R-:W-:Y:S05]  /*05a0*/  BRA.U !UP0, `(.L_x_68) ;  /* 0x00000005082c7547 */ /* 0x000fea000b800000 */
        /* <DEDUP_REMOVED lines=11> */
[----:B------:R-:W-:Y:S04]  /*0660*/  SHFL.DOWN PT, R6, R4, 0x2, 0x1f ;  /* 0x08401f0004067f89 */ /* 0x000fe800000e0000 */
[----:B------:R-:W0:Y:S01]  /*0670*/  SHFL.DOWN PT, R7, R5, 0x2, 0x1f ;  /* 0x08401f0005077f89 */ /* 0x000e2200000e0000 */
[----:B------:R-:W1:Y:S01]  /*0680*/  @!P2 S2R R8, SR_CgaCtaId ;  /* 0x000000000008a919 */ /* 0x000e620000008800 */
[----:B0-----:R-:W-:-:S06]  /*0690*/  DSETP.GEU.AND P1, PT, R4, R6, PT ;  /* 0x000000060400722a */ /* 0x001fcc0003f2e000 */
[----:B------:R-:W-:Y:S02]  /*06a0*/  @!P0 FSEL R4, R6, R4, !P1 ;  /* 0x0000000406048208 */ /* 0x000fe40004800000 */
[----:B------:R-:W-:Y:S02]  /*06b0*/  @!P0 FSEL R5, R7, R5, !P1 ;  /* 0x0000000507058208 */ /* 0x000fe40004800000 */
[----:B------:R-:W-:Y:S01]  /*06c0*/  ISETP.GT.AND P0, PT, R9, 0x1b, PT ;  /* 0x0000001b0900780c */ /* 0x000fe20003f04270 */
[----:B------:R-:W-:Y:S01]  /*06d0*/  SHFL.DOWN PT, R2, R4, 0x4, 0x1f ;  /* 0x08801f0004027f89 */ /* 0x000fe200000e0000 */
[----:B------:R-:W-:Y:S02]  /*06e0*/  @!P2 MOV R7, 0x400 ;  /* 0x000004000007a802 */ /* 0x000fe40000000f00 */
[----:B------:R-:W-:Y:S01]  /*06f0*/  @!P2 SHF.R.U32.HI R6, RZ, 0x2, R0 ;  /* 0x00000002ff06a819 */ /* 0x000fe20000011600 */
[----:B------:R-:W0:Y:S01]  /*0700*/  SHFL.DOWN PT, R3, R5, 0x4, 0x1f ;  /* 0x08801f0005037f89 */ /* 0x000e2200000e0000 */
[----:B-1----:R-:W-:-:S02]  /*0710*/  @!P2 LEA R11, R8, R7, 0x18 ;  /* 0x00000007080ba211 */ /* 0x002fc400078ec0ff */
[----:B------:R-:W-:-:S05]  /*0720*/  @!P2 LOP3.LUT R8, R6, 0xf8, RZ, 0xc0, !PT ;  /* 0x000000f80608a812 */ /* 0x000fca00078ec0ff */
        /* <DEDUP_REMOVED lines=26> */
[----:B-1----:R-:W1:Y:S04]  /*08d0*/  LDS.128 R4, [UR4+0x20] ;  /* 0x00002004ff047984 */ /* 0x002e680008000c00 */
[----:B------:R-:W2:Y:S01]  /*08e0*/  LDS.128 R8, [UR4+0x30] ;  /* 0x00003004ff087984 */ /* 0x000ea20008000c00 */
        /* <DEDUP_REMOVED lines=8> */
[----:B------:R-:W-:Y:S02]  /*0970*/  FSEL R5, R5, R3, !P1 ;  /* 0x0000000305057208 */ /* 0x000fe40004800000 */
[----:B------:R-:W0:Y:S04]  /*0980*/  LDS.64 R2, [UR4+0x40] ;  /* 0x00004004ff027984 */ /* 0x000e280008000a00 */
[----:B------:R-:W-:-:S06]  /*0990*/  DSETP.GEU.AND P1, PT, R4, R6, PT ;  /* 0x000000060400722a */ /* 0x000fcc0003f2e000 */
[----:B------:R-:W-:Y:S02]  /*09a0*/  FSEL R4, R6, R4, !P1 ;  /* 0x0000000406047208 */ /* 0x000fe40004800000 */
[----:B------:R-:W-:-:S06]  /*09b0*/  FSEL R5, R7, R5, !P1 ;  /* 0x0000000507057208 */ /* 0x000fcc0004800000 */
[----:B--2---:R-:W-:-:S06]  /*09c0*/  DSETP.GEU.AND P1, PT, R4, R8, PT ;  /* 0x000000080400722a */ /* 0x004fcc0003f2e000 */
[----:B------:R-:W-:Y:S02]  /*09d0*/  FSEL R4, R8, R4, !P1 ;  /* 0x0000000408047208 */ /* 0x000fe40004800000 */
[----:B------:R-:W-:-:S06]  /*09e0*/  FSEL R5, R9, R5, !P1 ;  /* 0x0000000509057208 */ /* 0x000fcc0004800000 */
[----:B------:R-:W-:-:S06]  /*09f0*/  DSETP.GEU.AND P1, PT, R4, R10, PT ;  /* 0x0000000a0400722a */ /* 0x000fcc0003f2e000 */
[----:B------:R-:W-:Y:S02]  /*0a00*/  FSEL R4, R10, R4, !P1 ;  /* 0x000000040a047208 */ /* 0x000fe40004800000 */
[----:B------:R-:W-:-:S06]  /*0a10*/  FSEL R5, R11, R5, !P1 ;  /* 0x000000050b057208 */ /* 0x000fcc0004800000 */
[----:B0-----:R-:W-:-:S06]  /*0a20*/  DSETP.GEU.AND P1, PT, R4, R2, PT ;  /* 0x000000020400722a */ /* 0x001fcc0003f2e000 */
[----:B------:R-:W-:Y:S02]  /*0a30*/  FSEL R2, R2, R4, !P1 ;  /* 0x0000000402027208 */ /* 0x000fe40004800000 */
[----:B------:R-:W-:Y:S01]  /*0a40*/  FSEL R3, R3, R5, !P1 ;  /* 0x0000000503037208 */ /* 0x000fe20004800000 */
[----:B------:R-:W-:Y:S06]  /*0a50*/  BRA `(.L_x_69) ;  /* 0x00000034005c7947 */ /* 0x000fec0003800000 */
.L_x_68:
[----:B------:R-:W-:Y:S01]  /*0a60*/  LOP3.LUT R4, R0, 0x3e0, RZ, 0xc0, !PT ;  /* 0x000003e000047812 */ /* 0x000fe200078ec0ff */
[----:B------:R-:W0:Y:S04]  /*0a70*/  S2R R10, SR_LANEID ;  /* 0x00000000000a7919 */ /* 0x000e280000000000 */
[----:B------:R-:W-:Y:S01]  /*0a80*/  VIADD R5, R4, 0x20 ;  /* 0x0000002004057836 */ /* 0x000fe20000000000 */
[----:B------:R-:W-:-:S04]  /*0a90*/  LOP3.LUT R4, RZ, R4, RZ, 0x33, !PT ;  /* 0x00000004ff047212 */ /* 0x000fc800078e33ff */
[----:B------:R-:W-:Y:S01]  /*0aa0*/  ISETP.GT.U32.AND P0, PT, R5, UR12, PT ;  /* 0x0000000c05007c0c */ /* 0x000fe2000bf04070 */
[----:B------:R-:W-:-:S05]  /*0ab0*/  VIADD R4, R4, UR12 ;  /* 0x0000000c04047c36 */ /* 0x000fca0008000000 */
[----:B------:R-:W-:-:S05]  /*0ac0*/  SEL R5, R4, 0x1f, P0 ;  /* 0x0000001f04057807 */ /* 0x000fca0000000000 */
[----:B-----5:R-:W-:Y:S04]  /*0ad0*/  SHFL.DOWN PT, R6, R2, 0x1, R5 ;  /* 0x0820000002067989 */ /* 0x020fe800000e0005 */
[----:B------:R-:W1:Y:S01]  /*0ae0*/  SHFL.DOWN PT, R7, R3, 0x1, R5 ;  /* 0x0820000003077989 */ /* 0x000e6200000e0005 */
[----:B0-----:R-:W-:Y:S01]  /*0af0*/  ISETP.GE.AND P0, PT, R10, R5, PT ;  /* 0x000000050a00720c */ /* 0x001fe20003f06270 */
[----:B-1----:R-:W-:-:S06]  /*0b00*/  DSETP.GEU.AND P1, PT, R2, R6, PT ;  /* 0x000000060200722a */ /* 0x002fcc0003f2e000 */
[-C--:B------:R-:W-:Y:S01]  /*0b10*/  FSEL R9, R6, R2.reuse, !P1 ;  /* 0x0000000206097208 */ /* 0x080fe20004800000 */
[----:B------:R-:W-:Y:S01]  /*0b20*/  VIADD R6, R10, 0x2 ;  /* 0x000000020a067836 */ /* 0x000fe20000000000 */
[-C--:B------:R-:W-:Y:S02]  /*0b30*/  FSEL R7, R7, R3.reuse, !P1 ;  /* 0x0000000307077208 */ /* 0x080fe40004800000 */
[----:B------:R-:W-:Y:S02]  /*0b40*/  FSEL R4, R9, R2, !P0 ;  /* 0x0000000209047208 */ /* 0x000fe40004000000 */
[----:B------:R-:W-:Y:S02]  /*0b50*/  FSEL R7, R7, R3, !P0 ;  /* 0x0000000307077208 */ /* 0x000fe40004000000 */
[----:B------:R-:W-:Y:S01]  /*0b60*/  ISETP.GT.AND P0, PT, R6, R5, PT ;  /* 0x000000050600720c */ /* 0x000fe20003f04270 */
[----:B------:R-:W-:Y:S01]  /*0b70*/  SHFL.DOWN PT, R8, R4, 0x2, R5 ;  /* 0x0840000004087989 */ /* 0x000fe200000e0005 */
[----:B------:R-:W-:-:S03]  /*0b80*/  IMAD.MOV.U32 R6, RZ, RZ, R4 ;  /* 0x000000ffff067224 */ /* 0x000fc600078e0004 */
[----:B------:R-:W0:Y:S03]  /*0b90*/  SHFL.DOWN PT, R9, R7, 0x2, R5 ;  /* 0x0840000007097989 */ /* 0x000e2600000e0005 */
[----:B0-----:R-:W-:Y:S01]  /*0ba0*/  DSETP.GEU.AND P1, PT, R6, R8, PT ;  /* 0x000000080600722a */ /* 0x001fe20003f2e000 */
[----:B------:R-:W-:-:S05]  /*0bb0*/  VIADD R6, R10, 0x4 ;  /* 0x000000040a067836 */ /* 0x000fca0000000000 */
[----:B------:R-:W-:Y:S02]  /*0bc0*/  @!P0 FSEL R4, R8, R4, !P1 ;  /* 0x0000000408048208 */ /* 0x000fe40004800000 */
[----:B------:R-:W-:Y:S02]  /*0bd0*/  @!P0 FSEL R7, R9, R7, !P1 ;  /* 0x0000000709078208 */ /* 0x000fe40004800000 */
        /* <DEDUP_REMOVED lines=10> */
[----:B------:R-:W-:Y:S01]  /*0c80*/  IMAD.MOV.U32 R6, RZ, RZ, R4 ;  /* 0x000000ffff067224 */ /* 0x000fe200078e0004 */
[C---:B------:R-:W-:Y:S02]  /*0c90*/  ISETP.NE.AND P0, PT, R10.reuse, RZ, PT ;  /* 0x000000ff0a00720c */ /* 0x040fe40003f05270 */
[----:B------:R-:W0:Y:S11]  /*0ca0*/  SHFL.DOWN PT, R3, R7, 0x8, R5 ;  /* 0x0900000007037989 */ /* 0x000e3600000e0005 */
[----:B------:R-:W1:Y:S01]  /*0cb0*/  @!P0 S2R R9, SR_CgaCtaId ;  /* 0x0000000000098919 */ /* 0x000e620000008800 */
[----:B------:R-:W-:Y:S01]  /*0cc0*/  @!P0 MOV R8, 0x400 ;  /* 0x0000040000088802 */ /* 0x000fe20000000f00 */
[----:B0-----:R-:W-:Y:S01]  /*0cd0*/  DSETP.GEU.AND P2, PT, R6, R2, PT ;  /* 0x000000020600722a */ /* 0x001fe20003f4e000 */
[----:B------:R-:W-:-:S05]  /*0ce0*/  VIADD R6, R10, 0x10 ;  /* 0x000000100a067836 */ /* 0x000fca0000000000 */
[----:B------:R-:W-:Y:S02]  /*0cf0*/  @!P1 FSEL R4, R2, R4, !P2 ;  /* 0x0000000402049208 */ /* 0x000fe40005000000 */
[----:B------:R-:W-:Y:S02]  /*0d00*/  @!P1 FSEL R7, R3, R7, !P2 ;  /* 0x0000000703079208 */ /* 0x000fe40005000000 */
[----:B------:R-:W-:Y:S01]  /*0d10*/  ISETP.GT.AND P1, PT, R6, R5, PT ;  /* 0x000000050600720c */ /* 0x000fe20003f24270 */
[----:B------:R-:W-:Y:S01]  /*0d20*/  SHFL.DOWN PT, R2, R4, 0x10, R5 ;  /* 0x0a00000004027989 */ /* 0x000fe200000e0005 */
[----:B------:R-:W-:-:S03]  /*0d30*/  @!P0 SHF.R.U32.HI R6, RZ, 0x2, R0 ;  /* 0x00000002ff068819 */ /* 0x000fc60000011600 */
[----:B------:R0:W2:Y:S01]  /*0d40*/  SHFL.DOWN PT, R3, R7, 0x10, R5 ;  /* 0x0a00000007037989 */ /* 0x0000a200000e0005 */
[----:B------:R-:W-:Y:S02]  /*0d50*/  @!P0 LOP3.LUT R6, R6, 0xf8, RZ, 0xc0, !PT ;  /* 0x000000f806068812 */ /* 0x000fe400078ec0ff */
[----:B-1----:R-:W-:-:S05]  /*0d60*/  @!P0 LEA R9, R9, R8, 0x18 ;  /* 0x0000000809098211 */ /* 0x002fca00078ec0ff */
[----:B------:R-:W-:Y:S02]  /*0d70*/  @!P0 IMAD.IADD R9, R6, 0x1, R9 ;  /* 0x0000000106098824 */ /* 0x000fe400078e0209 */
[----:B0-----:R-:W-:-:S06]  /*0d80*/  IMAD.MOV.U32 R5, RZ, RZ, R7 ;  /* 0x000000ffff057224 */ /* 0x001fcc00078e0007 */
[----:B--2---:R-:W-:-:S06]  /*0d90*/  DSETP.GEU.AND P2, PT, R4, R2, PT ;  /* 0x000000020400722a */ /* 0x004fcc0003f4e000 */
[----:B------:R-:W-:Y:S02]  /*0da0*/  @!P1 FSEL R4, R2, R4, !P2 ;  /* 0x0000000402049208 */ /* 0x000fe40005000000 */
[----:B------:R-:W-:-:S03]  /*0db0*/  @!P1 FSEL R7, R3, R7, !P2 ;  /* 0x0000000703079208 */ /* 0x000fc60005000000 */
[----:B------:R-:W-:Y:S02]  /*0dc0*/  IMAD.MOV.U32 R2, RZ, RZ, R4 ;  /* 0x000000ffff027224 */ /* 0x000fe400078e0004 */
[----:B------:R-:W-:-:S05]  /*0dd0*/  IMAD.MOV.U32 R3, RZ, RZ, R7 ;  /* 0x000000ffff037224 */ /* 0x000fca00078e0007 */
[----:B------:R1:W-:Y:S01]  /*0de0*/  @!P0 STS.64 [R9+0x8], R2 ;  /* 0x0000080209008388 */ /* 0x0003e20000000a00 */
[----:B------:R-:W-:Y:S01]  /*0df0*/  BAR.SYNC.DEFER_BLOCKING 0x0 ;  /* 0x0000000000007b1d */ /* 0x000fe20000010000 */
[----:B------:R-:W-:-:S13]  /*0e00*/  ISETP.NE.AND P0, PT, R0, RZ, PT ;  /* 0x000000ff0000720c */ /* 0x000fda0003f05270 */
[----:B-1----:R-:W-:Y:S05]  /*0e10*/  @P0 BRA `(.L_x_69) ;  /* 0x00000030006c0947 */ /* 0x002fea0003800000 */
[----:B------:R-:W0:Y:S01]  /*0e20*/  S2UR UR5, SR_CgaCtaId ;  /* 0x00000000000579c3 */ /* 0x000e220000008800 */
[----:B------:R-:W-:Y:S01]  /*0e30*/  UMOV UR4, 0x400 ;  /* 0x0000040000047882 */ /* 0x000fe20000000000 */
[----:B------:R-:W-:Y:S02]  /*0e40*/  UISETP.GT.U32.AND UP0, UPT, UR12, 0x20, UPT ;  /* 0x000000200c00788c */ /* 0x000fe4000bf04070 */
[----:B------:R-:W-:-:S04]  /*0e50*/  UISETP.GT.U32.AND UP1, UPT, UR12, 0x40, UPT ;  /* 0x000000400c00788c */ /* 0x000fc8000bf24070 */
[----:B------:R-:W-:Y:S01]  /*0e60*/  PLOP3.LUT P3, PT, PT, PT, UP0, 0x80, 0x8 ;  /* 0x000000000008781c */ /* 0x000fe20003f6f008 */
[----:B------:R-:W-:Y:S01]  /*0e70*/  UISETP.GT.U32.AND UP0, UPT, UR12, 0x60, UPT ;  /* 0x000000600c00788c */ /* 0x000fe2000bf04070 */
[----:B------:R-:W-:Y:S01]  /*0e80*/  PLOP3.LUT P2, PT, PT, PT, UP1, 0x80, 0x8 ;  /* 0x000000000008781c */ /* 0x000fe20003f4f018 */
[----:B0-----:R-:W-:-:S09]  /*0e90*/  ULEA UR4, UR5, UR4, 0x18 ;  /* 0x0000000405047291 */ /* 0x001fd2000f8ec0ff */
[----:B------:R-:W0:Y:S04]  /*0ea0*/  LDS.128 R12, [UR4+0x10] ;  /* 0x00001004ff0c7984 */ /* 0x000e280008000c00 */
[----:B------:R-:W1:Y:S01]  /*0eb0*/  LDS.128 R4, [UR4+0x20] ;  /* 0x00002004ff047984 */ /* 0x000e620008000c00 */
[----:B0-----:R-:W-:-:S06]  /*0ec0*/  DSETP.GEU.AND P1, PT, R2, R12, PT ;  /* 0x0000000c0200722a */ /* 0x001fcc0003f2e000 */
[-C--:B------:R-:W-:Y:S02]  /*0ed0*/  FSEL R9, R12, R2.reuse, !P1 ;  /* 0x000000020c097208 */ /* 0x080fe40004800000 */
[-C--:B------:R-:W-:Y:S02]  /*0ee0*/  FSEL R11, R13, R3.reuse, !P1 ;  /* 0x000000030d0b7208 */ /* 0x080fe40004800000 */
[----:B------:R-:W-:Y:S02]  /*0ef0*/  FSEL R13, R9, R2, P3 ;  /* 0x00000002090d7208 */ /* 0x000fe40001800000 */
[----:B------:R-:W-:Y:S02]  /*0f00*/  FSEL R0, R11, R3, P3 ;  /* 0x000000030b007208 */ /* 0x000fe40001800000 */
[----:B------:R-:W-:Y:S01]  /*0f10*/  PLOP3.LUT P1, PT, PT, PT, UP0, 0x80, 0x8 ;  /* 0x000000000008781c */ /* 0x000fe20003f2f008 */
[----:B------:R-:W-:Y:S01]  /*0f20*/  IMAD.MOV.U32 R2, RZ, RZ, R13 ;  /* 0x000000ffff027224 */ /* 0x000fe200078e000d */
[----:B------:R-:W0:Y:S01]  /*0f30*/  LDS.128 R8, [UR4+0x30] ;  /* 0x00003004ff087984 */ /* 0x000e220008000c00 */
[----:B------:R-:W-:Y:S01]  /*0f40*/  IMAD.MOV.U32 R3, RZ, RZ, R0 ;  /* 0x000000ffff037224 */ /* 0x000fe200078e0000 */
[----:B------:R-:W-:-:S05]  /*0f50*/  UISETP.GT.U32.AND UP0, UPT, UR12, 0x80, UPT ;  /* 0x000000800c00788c */ /* 0x000fca000bf04070 */
[----:B------:R-:W-:-:S06]  /*0f60*/  DSETP.GEU.AND P3, PT, R2, R14, PT ;  /* 0x0000000e0200722a */ /* 0x000fcc0003f6e000 */
[----:B------:R-:W-:Y:S02]  /*0f70*/  @P2 FSEL R13, R14, R13, !P3 ;  /* 0x0000000d0e0d2208 */ /* 0x000fe40005800000 */
[----:B------:R-:W-:Y:S02]  /*0f80*/  @P2 FSEL R0, R15, R0, !P3 ;  /* 0x000000000f002208 */ /* 0x000fe40005800000 */
[----:B------:R-:W-:Y:S01]  /*0f90*/  PLOP3.LUT P2, PT, PT, PT, UP0, 0x80, 0x8 ;  /* 0x000000000008781c */ /* 0x000fe20003f4f008 */
[----:B------:R-:W-:Y:S01]  /*0fa0*/  IMAD.MOV.U32 R2, RZ, RZ, R13 ;  /* 0x000000ffff027224 */ /* 0x000fe200078e000d */
[----:B------:R-:W-:Y:S01]  /*0fb0*/  UISETP.GT.U32.AND UP0, UPT, UR12, 0xa0, UPT ;  /* 0x000000a00c00788c */ /* 0x000fe2000bf04070 */
[----:B------:R-:W-:-:S06]  /*0fc0*/  IMAD.MOV.U32 R3, RZ, RZ, R0 ;  /* 0x000000ffff037224 */ /* 0x000fcc00078e0000 */
[----:B-1----:R-:W-:Y:S01]  /*0fd0*/  DSETP.GEU.AND P3, PT, R2, R4, PT ;  /* 0x000000040200722a */ /* 0x002fe20003f6e000 */
[----:B------:R-:W1:Y:S05]  /*0fe0*/  LDS.64 R2, [UR4+0x40] ;  /* 0x00004004ff027984 */ /* 0x000e6a0008000a00 */
[----:B------:R-:W-:Y:S02]  /*0ff0*/  @P1 FSEL R13, R4, R13, !P3 ;  /* 0x0000000d040d1208 */ /* 0x000fe40005800000 */
[----:B------:R-:W-:Y:S02]  /*1000*/  @P1 FSEL R0, R5, R0, !P3 ;  /* 0x0000000005001208 */ /* 0x000fe40005800000 */
[----:B------:R-:W-:Y:S01]  /*1010*/  PLOP3.LUT P1, PT, PT, PT, UP0, 0x80, 0x8 ;  /* 0x000000000008781c */ /* 0x000fe20003f2f008 */
[----:B------:R-:W-:Y:S01]  /*1020*/  IMAD.MOV.U32 R4, RZ, RZ, R13 ;  /* 0x000000ffff047224 */ /* 0x000fe200078e000d */
[----:B------:R-:W-:Y:S01]  /*1030*/  UISETP.GT.U32.AND UP0, UPT, UR12, 0xc0, UPT ;  /* 0x000000c00c00788c */ /* 0x000fe2000bf04070 */
[----:B------:R-:W-:-:S06]  /*1040*/  IMAD.MOV.U32 R5, RZ, RZ, R0 ;  /* 0x000000ffff057224 */ /* 0x000fcc00078e0000 */
[----:B------:R-:W-:-:S06]  /*1050*/  DSETP.GEU.AND P3, PT, R4, R6, PT ;  /* 0x000000060400722a */ /* 0x000fcc0003f6e000 */
[----:B------:R-:W-:Y:S02]  /*1060*/  @P2 FSEL R13, R6, R13, !P3 ;  /* 0x0000000d060d2208 */ /* 0x000fe40005800000 */
[----:B------:R-:W-:Y:S02]  /*1070*/  @P2 FSEL R0, R7, R0, !P3 ;  /* 0x0000000007002208 */ /* 0x000fe40005800000 */
[----:B------:R-:W-:Y:S01]  /*1080*/  PLOP3.LUT P2, PT, PT, PT, UP0, 0x80, 0x8 ;  /* 0x000000000008781c */ /* 0x000fe20003f4f008 */
[----:B------:R-:W-:Y:S01]  /*1090*/  IMAD.MOV.U32 R4, RZ, RZ, R13 ;  /* 0x000000ffff047224 */ /* 0x000fe200078e000d */
[----:B------:R-:W-:Y:S01]  /*10a0*/  UISETP.GT.U32.AND UP0, UPT, UR12, 0xe0, UPT ;  /* 0x000000e00c00788c */ /* 0x000fe2000bf04070 */
[----:B------:R-:W-:-:S06]  /*10b0*/  IMAD.MOV.U32 R5, RZ, RZ, R0 ;  /* 0x000000ffff057224 */ /* 0x000fcc00078e0000 */
[----:B0-----:R-:W-:-:S06]  /*10c0*/  DSETP.GEU.AND P3, PT, R4, R8, PT ;  /* 0x000000080400722a */ /* 0x001fcc0003f6e000 */
[----:B------:R-:W-:Y:S02]  /*10d0*/  @P1 FSEL R13, R8, R13, !P3 ;  /* 0x0000000d080d1208 */ /* 0x000fe40005800000 */
[----:B------:R-:W-:Y:S02]  /*10e0*/  @P1 FSEL R0, R9, R0, !P3 ;  /* 0x0000000009001208 */ /* 0x000fe40005800000 */
[----:B------:R-:W-:Y:S01]  /*10f0*/  PLOP3.LUT P1, PT, PT, PT, UP0, 0x80, 0x8 ;  /* 0x000000000008781c */ /* 0x000fe20003f2f008 */
[----:B------:R-:W-:Y:S02]  /*1100*/  IMAD.MOV.U32 R4, RZ, RZ, R13 ;  /* 0x000000ffff047224 */ /* 0x000fe400078e000d */
[----:B------:R-:W-:-:S06]  /*1110*/  IMAD.MOV.U32 R5, RZ, RZ, R0 ;  /* 0x000000ffff057224 */ /* 0x000fcc00078e0000 */
[----:B------:R-:W-:-:S06]  /*1120*/  DSETP.GEU.AND P3, PT, R4, R10, PT ;  /* 0x0000000a0400722a */ /* 0x000fcc0003f6e000 */
[----:B------:R-:W-:Y:S02]  /*1130*/  @P2 FSEL R13, R10, R13, !P3 ;  /* 0x0000000d0a0d2208 */ /* 0x000fe40005800000 */
[----:B------:R-:W-:-:S03]  /*1140*/  @P2 FSEL R0, R11, R0, !P3 ;  /* 0x000000000b002208 */ /* 0x000fc60005800000 */
[----:B------:R-:W-:Y:S02]  /*1150*/  IMAD.MOV.U32 R4, RZ, RZ, R13 ;  /* 0x000000ffff047224 */ /* 0x000fe400078e000d */
[----:B------:R-:W-:-:S06]  /*1160*/  IMAD.MOV.U32 R5, RZ, RZ, R0 ;  /* 0x000000ffff057224 */ /* 0x000fcc00078e0000 */
[----:B-1----:R-:W-:-:S06]  /*1170*/  DSETP.GEU.AND P2, PT, R4, R2, PT ;  /* 0x000000020400722a */ /* 0x002fcc0003f4e000 */
[----:B------:R-:W-:Y:S02]  /*1180*/  @P1 FSEL R13, R2, R13, !P2 ;  /* 0x0000000d020d1208 */ /* 0x000fe40005000000 */
[----:B------:R-:W-:-:S03]  /*1190*/  @P1 FSEL R0, R3, R0, !P2 ;  /* 0x0000000003001208 */ /* 0x000fc60005000000 */
[----:B------:R-:W-:Y:S02]  /*11a0*/  IMAD.MOV.U32 R2, RZ, RZ, R13 ;  /* 0x000000ffff027224 */ /* 0x000fe400078e000d */
[----:B------:R-:W-:Y:S01]  /*11b0*/  IMAD.MOV.U32 R3, RZ, RZ, R0 ;  /* 0x000000ffff037224 */ /* 0x000fe200078e0000 */
[----:B------:R-:W-:Y:S06]  /*11c0*/  BRA `(.L_x_69) ;  /* 0x0000002c00807947 */ /* 0x000fec0003800000 */
.L_x_59:
[----:B------:R-:W0:Y:S01]  /*11d0*/  S2R R0, SR_TID.X ;  /* 0x0000000000007919 */ /* 0x000e220000002100 */
[----:B------:R-:W1:Y:S01]  /*11e0*/  LDC.64 R20, c[0x0][0x380] ;  /* 0x0000e000ff147b82 */ /* 0x000e620000000a00 */
[----:B------:R-:W-:Y:S02]  /*11f0*/  IMAD.U32 R3, RZ, RZ, UR16 ;  /* 0x00000010ff037e24 */ /* 0x000fe4000f8e00ff */
[----:B0-----:R-:W-:-:S04]  /*1200*/  IMAD.SHL.U32 R2, R0, 0x4, RZ ;  /* 0x0000000400027824 */ /* 0x001fc800078e00ff */
[----:B------:R-:W-:-:S04]  /*1210*/  IMAD R3, R3, 0x800, R2 ;  /* 0x0000080003037824 */ /* 0x000fc800078e0202 */
[----:B-1----:R-:W-:-:S05]  /*1220*/  IMAD.WIDE.U32 R20, R3, 0x8, R20 ;  /* 0x0000000803147825 */ /* 0x002fca00078e0014 */
[----:B------:R-:W2:Y:S04]  /*1230*/  LDG.E.128.CONSTANT R4, desc[UR10][R20.64] ;  /* 0x0000000a14047981 */ /* 0x000ea8000c1e9d00 */
[----:B------:R-:W3:Y:S04]  /*1240*/  LDG.E.128.CONSTANT R8, desc[UR10][R20.64+0x10] ;  /* 0x0000100a14087981 */ /* 0x000ee8000c1e9d00 */
[----:B------:R-:W4:Y:S04]  /*1250*/  LDG.E.128.CONSTANT R12, desc[UR10][R20.64+0x2000] ;  /* 0x0020000a140c7981 */ /* 0x000f28000c1e9d00 */
[----:B------:R-:W5:Y:S01]  /*1260*/  LDG.E.128.CONSTANT R16, desc[UR10][R20.64+0x2010] ;  /* 0x0020100a14107981 */ /* 0x000f62000c1e9d00 */
[----:B------:R-:W-:Y:S01]  /*1270*/  UISETP.GE.U32.AND UP0, UPT, UR12, UR5, UPT ;  /* 0x000000050c00728c */ /* 0x000fe2000bf06070 */
        /* <DEDUP_REMOVED lines=21> */
[----:B------:R-:W-:Y:S06]  /*13d0*/  BRA.U !UP0, `(.L_x_70) ;  /* 0x0000000508dc7547 */ /* 0x000fec000b800000 */
[----:B------:R-:W-:Y:S02]  /*13e0*/  ULEA UR6, UR16, UR5, 0xb ;  /* 0x0000000510067291 */ /* 0x000fe4000f8e58ff */
[----:B------:R-:W-:Y:S01]  /*13f0*/  UIADD3 UR14, UPT, UPT, UR8, -0x800, URZ ;  /* 0xfffff800080e7890 */ /* 0x000fe2000fffe0ff */
[----:B------:R-:W0:Y:S03]  /*1400*/  LDCU UR9, c[0x0][0x3a8] ;  /* 0x00007500ff0977ac */ /* 0x000e260008000800 */
[----:B------:R-:W-:Y:S01]  /*1410*/  VIADD R3, R0, UR6 ;  /* 0x0000000600037c36 */ /* 0x000fe20008000000 */
[----:B------:R-:W-:Y:S01]  /*1420*/  UISETP.GT.U32.AND UP0, UPT, UR6, UR14, UPT ;  /* 0x0000000e0600728c */ /* 0x000fe2000bf04070 */
[----:B------:R-:W1:Y:S01]  /*1430*/  LDCU.64 UR18, c[0x0][0x380] ;  /* 0x00007000ff1277ac */ /* 0x000e620008000a00 */
[----:B------:R-:W-:Y:S01]  /*1440*/  UIADD3 UR13, UPT, UPT, UR6, 0x100, URZ ;  /* 0x00000100060d7890 */ /* 0x000fe2000fffe0ff */
[----:B------:R-:W-:Y:S01]  /*1450*/  UMOV UR4, URZ ;  /* 0x000000ff00047c82 */ /* 0x000fe20008000000 */
[----:B------:R-:W-:-:S05]  /*1460*/  UMOV UR7, UR6 ;  /* 0x0000000600077c82 */ /* 0x000fca0008000000 */
[----:B------:R-:W-:Y:S05]  /*1470*/  BRA.U UP0, `(.L_x_71) ;  /* 0x0000000100a87547 */ /* 0x000fea000b800000 */
.L_x_72:
[----:B------:R-:W-:-:S05]  /*1480*/  IADD3 R4, P0, PT, R2, UR7, RZ ;  /* 0x0000000702047c10 */ /* 0x000fca000ff1e0ff */
[----:B------:R-:W-:Y:S01]  /*1490*/  IMAD.X R5, RZ, RZ, RZ, P0 ;  /* 0x000000ffff057224 */ /* 0x000fe200000e06ff */
[----:B-1----:R-:W-:-:S04]  /*14a0*/  LEA R22, P0, R4, UR18, 0x3 ;  /* 0x0000001204167c11 */ /* 0x002fc8000f8018ff */
[----:B------:R-:W-:-:S05]  /*14b0*/  LEA.HI.X R23, R4, UR19, R5, 0x3, P0 ;  /* 0x0000001304177c11 */ /* 0x000fca00080f1c05 */
[----:B------:R-:W2:Y:S04]  /*14c0*/  LDG.E.128.CONSTANT R4, desc[UR10][R22.64] ;  /* 0x0000000a16047981 */ /* 0x000ea8000c1e9d00 */
[----:B------:R-:W3:Y:S04]  /*14d0*/  LDG.E.128.CONSTANT R8, desc[UR10][R22.64+0x10] ;  /* 0x0000100a16087981 */ /* 0x000ee8000c1e9d00 */
[----:B------:R-:W4:Y:S04]  /*14e0*/  LDG.E.128.CONSTANT R12, desc[UR10][R22.64+0x2000] ;  /* 0x0020000a160c7981 */ /* 0x000f28000c1e9d00 */
[----:B------:R-:W5:Y:S01]  /*14f0*/  LDG.E.128.CONSTANT R16, desc[UR10][R22.64+0x2010] ;  /* 0x0020100a16107981 */ /* 0x000f62000c1e9d00 */
[----:B0-----:R-:W-:-:S02]  /*1500*/  UMOV UR8, UR9 ;  /* 0x0000000900087c82 */ /* 0x001fc40008000000 */
[----:B------:R-:W-:-:S04]  /*1510*/  UIADD3 UR15, UPT, UPT, -UR7, UR8, URZ ;  /* 0x00000008070f7290 */ /* 0x000fc8000fffe1ff */
[----:B------:R-:W-:Y:S01]  /*1520*/  UISETP.GE.U32.AND UP0, UPT, UR15, UR5, UPT ;  /* 0x000000050f00728c */ /* 0x000fe2000bf06070 */
        /* <DEDUP_REMOVED lines=25> */
[----:B------:R-:W-:Y:S02]  /*16c0*/  UIADD3 UR7, UPT, UPT, UR5, UR7, URZ ;  /* 0x0000000705077290 */ /* 0x000fe4000fffe0ff */
[----:B------:R-:W-:Y:S01]  /*16d0*/  VIADD R3, R3, UR5 ;  /* 0x0000000503037c36 */ /* 0x000fe20008000000 */
[----:B------:R-:W-:Y:S02]  /*16e0*/  UIADD3 UR4, UPT, UPT, UR4, 0x1, URZ ;  /* 0x0000000104047890 */ /* 0x000fe4000fffe0ff */
[----:B------:R-:W-:Y:S02]  /*16f0*/  UISETP.GT.U32.AND UP0, UPT, UR7, UR14, UPT ;  /* 0x0000000e0700728c */ /* 0x000fe4000bf04070 */
[----:B------:R-:W-:-:S07]  /*1700*/  UIADD3 UR13, UPT, UPT, UR5, UR13, URZ ;  /* 0x0000000d050d7290 */ /* 0x000fce000fffe0ff */
[----:B------:R-:W-:Y:S05]  /*1710*/  BRA.U !UP0, `(.L_x_72) ;  /* 0xfffffffd08587547 */ /* 0x000fea000b83ffff */
.L_x_71:
[----:B------:R-:W-:-:S09]  /*1720*/  UISETP.GE.U32.AND UP0, UPT, UR7, UR8, UPT ;  /* 0x000000080700728c */ /* 0x000fd2000bf06070 */
[----:B------:R-:W-:Y:S05]  /*1730*/  BRA.U UP0, `(.L_x_70) ;  /* 0x0000000500047547 */ /* 0x000fea000b800000 */
[----:B------:R-:W-:Y:S01]  /*1740*/  UIADD3 UR5, UPT, UPT, -UR7, UR8, URZ ;  /* 0x0000000807057290 */ /* 0x000fe2000fffe1ff */
[----:B------:R-:W-:Y:S05]  /*1750*/  BSSY.RECONVERGENT B1, `(.L_x_70) ;  /* 0x000003f000017945 */ /* 0x000fea0003800200 */
[----:B------:R-:W-:-:S13]  /*1760*/  ISETP.GE.AND P0, PT, R0, UR5, PT ;  /* 0x0000000500007c0c */ /* 0x000fda000bf06270 */
[----:B------:R-:W-:Y:S05]  /*1770*/  @P0 BRA `(.L_x_73) ;  /* 0x0000000000f00947 */ /* 0x000fea0003800000 */
[----:B------:R-:W2:Y:S01]  /*1780*/  LDC R5, c[0x0][0x3ac] ;  /* 0x0000eb00ff057b82 */ /* 0x000ea20000000800 */
[----:B------:R-:W-:Y:S01]  /*1790*/  LOP3.LUT R2, RZ, R0, RZ, 0x33, !PT ;  /* 0x00000000ff027212 */ /* 0x000fe200078e33ff */
[----:B------:R-:W-:Y:S01]  /*17a0*/  BSSY.RECONVERGENT B2, `(.L_x_74) ;  /* 0x0000019000027945 */ /* 0x000fe20003800200 */
[----:B------:R-:W-:-:S03]  /*17b0*/  IMAD.MOV.U32 R8, RZ, RZ, R0 ;  /* 0x000000ffff087224 */ /* 0x000fc600078e0000 */
[----:B------:R-:W-:-:S04]  /*17c0*/  VIADD R2, R2, UR8 ;  /* 0x0000000802027c36 */ /* 0x000fc80008000000 */
[C---:B------:R-:W-:Y:S01]  /*17d0*/  VIADD R4, R2.reuse, -UR6 ;  /* 0x8000000602047c36 */ /* 0x040fe20008000000 */
[C---:B------:R-:W-:Y:S02]  /*17e0*/  LOP3.LUT R6, R2.reuse, 0x300, RZ, 0xc0, !PT ;  /* 0x0000030002067812 */ /* 0x040fe400078ec0ff */
[----:B------:R-:W-:Y:S02]  /*17f0*/  LEA.HI R2, R2, 0x1, RZ, 0x18 ;  /* 0x0000000102027811 */ /* 0x000fe400078fc0ff */
[----:B------:R-:W-:Y:S01]  /*1800*/  ISETP.NE.AND P0, PT, R6, 0x300, PT ;  /* 0x000003000600780c */ /* 0x000fe20003f05270 */
[----:B--2---:R-:W-:-:S04]  /*1810*/  IMAD R5, R5, UR4, RZ ;  /* 0x0000000405057c24 */ /* 0x004fc8000f8e02ff */
[----:B------:R-:W-:-:S05]  /*1820*/  IMAD R4, R5, -0x800, R4 ;  /* 0xfffff80005047824 */ /* 0x000fca00078e0204 */
[----:B------:R-:W-:-:S03]  /*1830*/  ISETP.GE.U32.AND P2, PT, R4, 0x300, PT ;  /* 0x000003000400780c */ /* 0x000fc60003f46070 */
[----:B------:R-:W-:Y:S10]  /*1840*/  @!P0 BRA `(.L_x_75) ;  /* 0x0000000000388947 */ /* 0x000ff40003800000 */
[----:B------:R-:W2:Y:S01]  /*1850*/  LDC.64 R6, c[0x0][0x380] ;  /* 0x0000e000ff067b82 */ /* 0x000ea20000000a00 */
[----:B------:R-:W-:Y:S01]  /*1860*/  LOP3.LUT R2, R2, 0x3, RZ, 0xc0, !PT ;  /* 0x0000000302027812 */ /* 0x000fe200078ec0ff */
[----:B------:R-:W-:-:S04]  /*1870*/  IMAD.MOV.U32 R8, RZ, RZ, R0 ;  /* 0x000000ffff087224 */ /* 0x000fc800078e0000 */
[----:B------:R-:W-:-:S07]  /*1880*/  IMAD.MOV R2, RZ, RZ, -R2 ;  /* 0x000000ffff027224 */ /* 0x000fce00078e0a02 */
.L_x_76:
[----:B--2---:R-:W-:-:S06]  /*1890*/  IMAD.WIDE.U32 R4, R3, 0x8, R6 ;  /* 0x0000000803047825 */ /* 0x004fcc00078e0006 */
        /* <DEDUP_REMOVED lines=9> */
.L_x_75:
[----:B01----:R-:W-:Y:S05]  /*1930*/  BSYNC.RECONVERGENT B2 ;  /* 0x0000000000027941 */ /* 0x003fea0003800200 */
.L_x_74:
[----:B------:R-:W-:Y:S05]  /*1940*/  @!P2 BRA `(.L_x_73) ;  /* 0x00000000007ca947 */ /* 0x000fea0003800000 */
[----:B------:R-:W0:Y:S01]  /*1950*/  LDC.64 R2, c[0x0][0x380] ;  /* 0x0000e000ff027b82 */ /* 0x000e220000000a00 */
[C---:B------:R-:W-:Y:S02]  /*1960*/  VIADD R4, R8.reuse, 0x200 ;  /* 0x0000020008047836 */ /* 0x040fe40000000000 */
[----:B------:R-:W-:-:S07]  /*1970*/  VIADD R5, R8, UR13 ;  /* 0x0000000d08057c36 */ /* 0x000fce0008000000 */
.L_x_77:
[----:B------:R-:W-:-:S04]  /*1980*/  VIADD R7, R5, 0xffffff00 ;  /* 0xffffff0005077836 */ /* 0x000fc80000000000 */
[----:B0-----:R-:W-:-:S06]  /*1990*/  IMAD.WIDE.U32 R6, R7, 0x8, R2 ;  /* 0x0000000807067825 */ /* 0x001fcc00078e0002 */
[----:B------:R-:W2:Y:S01]  /*19a0*/  LDG.E.64.CONSTANT R6, desc[UR10][R6.64] ;  /* 0x0000000a06067981 */ /* 0x000ea2000c1e9b00 */
[----:B------:R-:W-:-:S04]  /*19b0*/  IMAD.WIDE.U32 R8, R5, 0x8, R2 ;  /* 0x0000000805087825 */ /* 0x000fc800078e0002 */
[----:B------:R-:W-:Y:S02]  /*19c0*/  VIADD R11, R5, 0x100 ;  /* 0x00000100050b7836 */ /* 0x000fe40000000000 */
[----:B------:R-:W3:Y:S02]  /*19d0*/  LDG.E.64.CONSTANT R8, desc[UR10][R8.64] ;  /* 0x0000000a08087981 */ /* 0x000ee4000c1e9b00 */
[----:B------:R-:W-:-:S04]  /*19e0*/  IMAD.WIDE.U32 R10, R11, 0x8, R2 ;  /* 0x000000080b0a7825 */ /* 0x000fc800078e0002 */
[----:B------:R-:W-:Y:S02]  /*19f0*/  VIADD R13, R5, 0x200 ;  /* 0x00000200050d7836 */ /* 0x000fe40000000000 */
[----:B------:R-:W4:Y:S02]  /*1a00*/  LDG.E.64.CONSTANT R10, desc[UR10][R10.64] ;  /* 0x0000000a0a0a7981 */ /* 0x000f24000c1e9b00 */
[----:B------:R-:W-:-:S06]  /*1a10*/  IMAD.WIDE.U32 R12, R13, 0x8, R2 ;  /* 0x000000080d0c7825 */ /* 0x000fcc00078e0002 */
[----:B------:R-:W5:Y:S01]  /*1a20*/  LDG.E.64.CONSTANT R12, desc[UR10][R12.64] ;  /* 0x0000000a0c0c7981 */ /* 0x000f62000c1e9b00 */
[----:B------:R-:W-:Y:S01]  /*1a30*/  VIADD R5, R5, 0x400 ;  /* 0x0000040005057836 */ /* 0x000fe20000000000 */
[----:B--2---:R-:W-:-:S06]  /*1a40*/  DSETP.GEU.AND P0, PT, R20, R6, PT ;  /* 0x000000061400722a */ /* 0x004fcc0003f0e000 */
[----:B------:R-:W-:Y:S02]  /*1a50*/  FSEL R14, R6, R20, !P0 ;  /* 0x00000014060e7208 */ /* 0x000fe40004000000 */
[----:B------:R-:W-:-:S06]  /*1a60*/  FSEL R15, R7, R21, !P0 ;  /* 0x00000015070f7208 */ /* 0x000fcc0004000000 */
[----:B---3--:R-:W-:-:S06]  /*1a70*/  DSETP.GEU.AND P0, PT, R14, R8, PT ;  /* 0x000000080e00722a */ /* 0x008fcc0003f0e000 */
[----:B------:R-:W-:Y:S01]  /*1a80*/  FSEL R6, R8, R14, !P0 ;  /* 0x0000000e08067208 */ /* 0x000fe20004000000 */
[C---:B------:R-:W-:Y:S01]  /*1a90*/  VIADD R8, R4.reuse, 0x200 ;  /* 0x0000020004087836 */ /* 0x040fe20000000000 */
[----:B------:R-:W-:Y:S01]  /*1aa0*/  FSEL R7, R9, R15, !P0 ;  /* 0x0000000f09077208 */ /* 0x000fe20004000000 */
[----:B------:R-:W-:-:S05]  /*1ab0*/  VIADD R4, R4, 0x400 ;  /* 0x0000040004047836 */ /* 0x000fca0000000000 */
[----:B----4-:R-:W-:-:S06]  /*1ac0*/  DSETP.GEU.AND P0, PT, R6, R10, PT ;  /* 0x0000000a0600722a */ /* 0x010fcc0003f0e000 */
[----:B------:R-:W-:Y:S02]  /*1ad0*/  FSEL R6, R10, R6, !P0 ;  /* 0x000000060a067208 */ /* 0x000fe40004000000 */
[----:B------:R-:W-:-:S06]  /*1ae0*/  FSEL R7, R11, R7, !P0 ;  /* 0x000000070b077208 */ /* 0x000fcc0004000000 */
[----:B-----5:R-:W-:-:S06]  /*1af0*/  DSETP.GEU.AND P0, PT, R6, R12, PT ;  /* 0x0000000c0600722a */ /* 0x020fcc0003f0e000 */
[----:B------:R-:W-:Y:S02]  /*1b00*/  FSEL R20, R12, R6, !P0 ;  /* 0x000000060c147208 */ /* 0x000fe40004000000 */
[----:B------:R-:W-:Y:S02]  /*1b10*/  FSEL R21, R13, R7, !P0 ;  /* 0x000000070d157208 */ /* 0x000fe40004000000 */
[----:B------:R-:W-:-:S13]  /*1b20*/  ISETP.GE.AND P0, PT, R8, UR5, PT ;  /* 0x0000000508007c0c */ /* 0x000fda000bf06270 */
[----:B------:R-:W-:Y:S05]  /*1b30*/  @!P0 BRA `(.L_x_77) ;  /* 0xfffffffc00908947 */ /* 0x000fea000383ffff */
.L_x_73:
[----:B01----:R-:W-:Y:S05]  /*1b40*/  BSYNC.RECONVERGENT B1 ;  /* 0x0000000000017941 */ /* 0x003fea0003800200 */
.L_x_70:
[----:B------:R-:W2:Y:S01]  /*1b50*/  S2R R7, SR_LANEID ;  /* 0x0000000000077919 */ /* 0x000ea20000000000 */
[----:B------:R-:W-:Y:S04]  /*1b60*/  SHFL.DOWN PT, R2, R20, 0x1, 0x1f ;  /* 0x08201f0014027f89 */ /* 0x000fe800000e0000 */
[----:B------:R-:W3:Y:S02]  /*1b70*/  SHFL.DOWN PT, R3, R21, 0x1, 0x1f ;  /* 0x08201f0015037f89 */ /* 0x000ee400000e0000 */
[----:B---3--:R-:W-:Y:S01]  /*1b80*/  DSETP.GEU.AND P0, PT, R20, R2, PT ;  /* 0x000000021400722a */ /* 0x008fe20003f0e000 */
[C---:B--2---:R-:W-:Y:S02]  /*1b90*/  ISETP.GT.AND P1, PT, R7.reuse, 0x1e, PT ;  /* 0x0000001e0700780c */ /* 0x044fe40003f24270 */
        /* <DEDUP_REMOVED lines=9> */
[----:B------:R-:W2:Y:S03]  /*1c30*/  SHFL.DOWN PT, R5, R3, 0x2, 0x1f ;  /* 0x08401f0003057f89 */ /* 0x000ea600000e0000 */
[----:B------:R-:W-:Y:S01]  /*1c40*/  @!P2 LOP3.LUT R6, R6, 0xf8, RZ, 0xc0, !PT ;  /* 0x000000f80606a812 */ /* 0x000fe200078ec0ff */
[----:B------:R-:W3:Y:S01]  /*1c50*/  @!P2 S2R R9, SR_CgaCtaId ;  /* 0x000000000009a919 */ /* 0x000ee20000008800 */
[----:B--2---:R-:W-:-:S06]  /*1c60*/  DSETP.GEU.AND P0, PT, R2, R4, PT ;  /* 0x000000040200722a */ /* 0x004fcc0003f0e000 */
[----:B------:R-:W-:Y:S02]  /*1c70*/  @!P1 FSEL R2, R4, R2, !P0 ;  /* 0x0000000204029208 */ /* 0x000fe40004000000 */
[----:B------:R-:W-:Y:S02]  /*1c80*/  @!P1 FSEL R3, R5, R3, !P0 ;  /* 0x0000000305039208 */ /* 0x000fe40004000000 */
[----:B------:R-:W-:Y:S01]  /*1c90*/  ISETP.GT.AND P1, PT, R7, 0x1b, PT ;  /* 0x0000001b0700780c */ /* 0x000fe20003f24270 */
[----:B------:R-:W-:Y:S01]  /*1ca0*/  SHFL.DOWN PT, R4, R2, 0x4, 0x1f ;  /* 0x08801f0002047f89 */ /* 0x000fe200000e0000 */
[----:B---3--:R-:W-:-:S03]  /*1cb0*/  @!P2 LEA R9, R9, R8, 0x18 ;  /* 0x000000080909a211 */ /* 0x008fc600078ec0ff */
[----:B------:R-:W2:Y:S02]  /*1cc0*/  SHFL.DOWN PT, R5, R3, 0x4, 0x1f ;  /* 0x08801f0003057f89 */ /* 0x000ea400000e0000 */
[----:B------:R-:W-:Y:S01]  /*1cd0*/  @!P2 IMAD.IADD R9, R6, 0x1, R9 ;  /* 0x000000010609a824 */ /* 0x000fe200078e0209 */
[----:B--2---:R-:W-:-:S06]  /*1ce0*/  DSETP.GEU.AND P0, PT, R2, R4, PT ;  /* 0x000000040200722a */ /* 0x004fcc0003f0e000 */
[----:B------:R-:W-:Y:S02]  /*1cf0*/  @!P1 FSEL R2, R4, R2, !P0 ;  /* 0x0000000204029208 */ /* 0x000fe40004000000 */
[----:B------:R-:W-:Y:S02]  /*1d00*/  @!P1 FSEL R3, R5, R3, !P0 ;  /* 0x0000000305039208 */ /* 0x000fe40004000000 */
[----:B------:R-:W-:Y:S01]  /*1d10*/  ISETP.GT.AND P1, PT, R7, 0x17, PT ;  /* 0x000000170700780c */ /* 0x000fe20003f24270 */
[----:B------:R-:W-:Y:S04]  /*1d20*/  SHFL.DOWN PT, R4, R2, 0x8, 0x1f ;  /* 0x09001f0002047f89 */ /* 0x000fe800000e0000 */
[----:B------:R-:W2:Y:S02]  /*1d30*/  SHFL.DOWN PT, R5, R3, 0x8, 0x1f ;  /* 0x09001f0003057f89 */ /* 0x000ea400000e0000 */
[----:B--2---:R-:W-:-:S06]  /*1d40*/  DSETP.GEU.AND P0, PT, R2, R4, PT ;  /* 0x000000040200722a */ /* 0x004fcc0003f0e000 */
[----:B------:R-:W-:Y:S02]  /*1d50*/  @!P1 FSEL R2, R4, R2, !P0 ;  /* 0x0000000204029208 */ /* 0x000fe40004000000 */
[----:B------:R-:W-:Y:S02]  /*1d60*/  @!P1 FSEL R3, R5, R3, !P0 ;  /* 0x0000000305039208 */ /* 0x000fe40004000000 */
[----:B------:R-:W-:Y:S01]  /*1d70*/  ISETP.GT.AND P1, PT, R7, 0xf, PT ;  /* 0x0000000f0700780c */ /* 0x000fe20003f24270 */
[----:B------:R-:W-:Y:S04]  /*1d80*/  SHFL.DOWN PT, R4, R2, 0x10, 0x1f ;  /* 0x0a001f0002047f89 */ /* 0x000fe800000e0000 */
[----:B------:R-:W2:Y:S02]  /*1d90*/  SHFL.DOWN PT, R5, R3, 0x10, 0x1f ;  /* 0x0a001f0003057f89 */ /* 0x000ea400000e0000 */
[----:B--2---:R-:W-:-:S06]  /*1da0*/  DSETP.GEU.AND P0, PT, R2, R4, PT ;  /* 0x000000040200722a */ /* 0x004fcc0003f0e000 */
        /* <DEDUP_REMOVED lines=8> */
[----:B------:R-:W3:Y:S01]  /*1e30*/  S2UR UR5, SR_CgaCtaId ;  /* 0x00000000000579c3 */ /* 0x000ee20000008800 */
[----:B------:R-:W-:Y:S02]  /*1e40*/  UMOV UR4, 0x400 ;  /* 0x0000040000047882 */ /* 0x000fe40000000000 */
[----:B---3--:R-:W-:-:S09]  /*1e50*/  ULEA UR4, UR5, UR4, 0x18 ;  /* 0x0000000405047291 */ /* 0x008fd2000f8ec0ff */
[----:B------:R-:W3:Y:S04]  /*1e60*/  LDS.128 R12, [UR4+0x10] ;  /* 0x00001004ff0c7984 */ /* 0x000ee80008000c00 */
[----:B--2---:R-:W2:Y:S04]  /*1e70*/  LDS.128 R4, [UR4+0x20] ;  /* 0x00002004ff047984 */ /* 0x004ea80008000c00 */
[----:B------:R-:W4:Y:S01]  /*1e80*/  LDS.128 R8, [UR4+0x30] ;  /* 0x00003004ff087984 */ /* 0x000f220008000c00 */
[----:B---3--:R-:W-:-:S06]  /*1e90*/  DSETP.GEU.AND P1, PT, R2, R12, PT ;  /* 0x0000000c0200722a */ /* 0x008fcc0003f2e000 */
[----:B------:R-:W-:Y:S02]  /*1ea0*/  FSEL R2, R12, R2, !P1 ;  /* 0x000000020c027208 */ /* 0x000fe40004800000 */
[----:B------:R-:W-:-:S06]  /*1eb0*/  FSEL R3, R13, R3, !P1 ;  /* 0x000000030d037208 */ /* 0x000fcc0004800000 */
[----:B------:R-:W-:-:S06]  /*1ec0*/  DSETP.GEU.AND P1, PT, R2, R14, PT ;  /* 0x0000000e0200722a */ /* 0x000fcc0003f2e000 */
[----:B------:R-:W-:Y:S02]  /*1ed0*/  FSEL R2, R14, R2, !P1 ;  /* 0x000000020e027208 */ /* 0x000fe40004800000 */
[----:B------:R-:W-:-:S06]  /*1ee0*/  FSEL R3, R15, R3, !P1 ;  /* 0x000000030f037208 */ /* 0x000fcc0004800000 */
[----:B--2---:R-:W-:-:S06]  /*1ef0*/  DSETP.GEU.AND P1, PT, R2, R4, PT ;  /* 0x000000040200722a */ /* 0x004fcc0003f2e000 */
[----:B------:R-:W-:Y:S02]  /*1f00*/  FSEL R4, R4, R2, !P1 ;  /* 0x0000000204047208 */ /* 0x000fe40004800000 */
[----:B------:R-:W-:Y:S02]  /*1f10*/  FSEL R5, R5, R3, !P1 ;  /* 0x0000000305057208 */ /* 0x000fe40004800000 */
[----:B------:R-:W2:Y:S04]  /*1f20*/  LDS.64 R2, [UR4+0x40] ;  /* 0x00004004ff027984 */ /* 0x000ea80008000a00 */
        /* <DEDUP_REMOVED lines=9> */
[----:B--2---:R-:W-:-:S06]  /*1fc0*/  DSETP.GEU.AND P1, PT, R4, R2, PT ;  /* 0x000000020400722a */ /* 0x004fcc0003f2e000 */
[----:B------:R-:W-:Y:S02]  /*1fd0*/  FSEL R2, R2, R4, !P1 ;  /* 0x0000000402027208 */ /* 0x000fe40004800000 */
[----:B------:R-:W-:Y:S01]  /*1fe0*/  FSEL R3, R3, R5, !P1 ;  /* 0x0000000503037208 */ /* 0x000fe20004800000 */
[----:B------:R-:W-:Y:S06]  /*1ff0*/  BRA `(.L_x_69) ;  /* 0x0000001c00f47947 */ /* 0x000fec0003800000 */
.L_x_58:
        /* <DEDUP_REMOVED lines=16> */
.L_x_80:
[----:B------:R-:W-:Y:S05]  /*2100*/  BSYNC.RECONVERGENT B1 ;  /* 0x0000000000017941 */ /* 0x000fea0003800200 */
.L_x_79:
        /* <DEDUP_REMOVED lines=18> */
.L_x_85:
        /* <DEDUP_REMOVED lines=10> */
.L_x_84:
[----:B------:R-:W-:Y:S05]  /*22d0*/  BSYNC.RECONVERGENT B2 ;  /* 0x0000000000027941 */ /* 0x000fea0003800200 */
.L_x_83:
[----:B------:R-:W-:Y:S05]  /*22e0*/  @!P2 BRA `(.L_x_82) ;  /* 0x000000000080a947 */ /* 0x000fea0003800000 */
[----:B------:R-:W0:Y:S01]  /*22f0*/  LDC.64 R4, c[0x0][0x380] ;  /* 0x0000e000ff047b82 */ /* 0x000e220000000a00 */
[----:B------:R-:W-:Y:S02]  /*2300*/  IMAD.U32 R7, RZ, RZ, UR16 ;  /* 0x00000010ff077e24 */ /* 0x000fe4000f8e00ff */
[----:B------:R-:W-:Y:S02]  /*2310*/  VIADD R6, R8, 0x200 ;  /* 0x0000020008067836 */ /* 0x000fe40000000000 */
[----:B------:R-:W-:-:S07]  /*2320*/  IMAD R7, R7, 0x800, R8 ;  /* 0x0000080007077824 */ /* 0x000fce00078e0208 */
.L_x_86:
        /* <DEDUP_REMOVED lines=28> */
.L_x_82:
[----:B------:R-:W-:Y:S05]  /*24f0*/  BSYNC.RECONVERGENT B1 ;  /* 0x0000000000017941 */ /* 0x000fea0003800200 */
.L_x_81:
        /* <DEDUP_REMOVED lines=45> */
[----:B------:R-:W-:-:S03]  /*27d0*/  FSEL R5, R5, R3, P1 ;  /* 0x0000000305057208 */ /* 0x000fc60000800000 */
[----:B0-----:R-:W-:Y:S02]  /*27e0*/  IMAD.MOV.U32 R2, RZ, RZ, R4 ;  /* 0x000000ffff027224 */ /* 0x001fe400078e0004 */
[----:B------:R-:W-:Y:S01]  /*27f0*/  IMAD.MOV.U32 R3, RZ, RZ, R5 ;  /* 0x000000ffff037224 */ /* 0x000fe200078e0005 */
[----:B------:R-:W-:Y:S06]  /*2800*/  BAR.SYNC.DEFER_BLOCKING 0x0 ;  /* 0x0000000000007b1d */ /* 0x000fec0000010000 */
[----:B------:R-:W-:Y:S05]  /*2810*/  @P0 BRA `(.L_x_69) ;  /* 0x0000001400ec0947 */ /* 0x000fea0003800000 */
[----:B------:R-:W0:Y:S01]  /*2820*/  S2UR UR5, SR_CgaCtaId ;  /* 0x00000000000579c3 */ /* 0x000e220000008800 */
[----:B------:R-:W-:Y:S02]  /*2830*/  UMOV UR4, 0x400 ;  /* 0x0000040000047882 */ /* 0x000fe40000000000 */
[----:B0-----:R-:W-:-:S09]  /*2840*/  ULEA UR4, UR5, UR4, 0x18 ;  /* 0x0000000405047291 */ /* 0x001fd2000f8ec0ff */
[----:B------:R-:W0:Y:S04]  /*2850*/  LDS.128 R12, [UR4+0x10] ;  /* 0x00001004ff0c7984 */ /* 0x000e280008000c00 */
[----:B------:R-:W1:Y:S04]  /*2860*/  LDS.128 R4, [UR4+0x20] ;  /* 0x00002004ff047984 */ /* 0x000e680008000c00 */
        /* <DEDUP_REMOVED lines=24> */
.L_x_87:
        /* <DEDUP_REMOVED lines=36> */
[----:B------:R-:W-:Y:S01]  /*2c30*/  VIADD R10, R10, 0x10 ;  /* 0x000000100a0a7836 */ /* 0x000fe20000000000 */
[----:B------:R-:W0:Y:S11]  /*2c40*/  SHFL.DOWN PT, R3, R7, 0x8, R5 ;  /* 0x0900000007037989 */ /* 0x000e3600000e0005 */
[----:B------:R-:W1:Y:S01]  /*2c50*/  @!P0 S2R R9, SR_CgaCtaId ;  /* 0x0000000000098919 */ /* 0x000e620000008800 */
[----:B------:R-:W-:Y:S01]  /*2c60*/  @!P0 MOV R8, 0x400 ;  /* 0x0000040000088802 */ /* 0x000fe20000000f00 */
[----:B0-----:R-:W-:Y:S01]  /*2c70*/  DSETP.GEU.AND P1, PT, R6, R2, PT ;  /* 0x000000020600722a */ /* 0x001fe20003f2e000 */
[----:B------:R-:W-:-:S05]  /*2c80*/  @!P0 SHF.R.U32.HI R6, RZ, 0x2, R0 ;  /* 0x00000002ff068819 */ /* 0x000fca0000011600 */
[----:B------:R-:W-:Y:S02]  /*2c90*/  @!P2 FSEL R4, R2, R4, !P1 ;  /* 0x000000040204a208 */ /* 0x000fe40004800000 */
[----:B------:R-:W-:Y:S02]  /*2ca0*/  @!P2 FSEL R7, R3, R7, !P1 ;  /* 0x000000070307a208 */ /* 0x000fe40004800000 */
[----:B------:R-:W-:Y:S01]  /*2cb0*/  ISETP.GT.AND P2, PT, R10, R5, PT ;  /* 0x000000050a00720c */ /* 0x000fe20003f44270 */
[----:B------:R-:W-:Y:S01]  /*2cc0*/  SHFL.DOWN PT, R2, R4, 0x10, R5 ;  /* 0x0a00000004027989 */ /* 0x000fe200000e0005 */
[----:B------:R-:W-:-:S03]  /*2cd0*/  @!P0 LOP3.LUT R6, R6, 0xf8, RZ, 0xc0, !PT ;  /* 0x000000f806068812 */ /* 0x000fc600078ec0ff */
[----:B------:R0:W2:Y:S01]  /*2ce0*/  SHFL.DOWN PT, R3, R7, 0x10, R5 ;  /* 0x0a00000007037989 */ /* 0x0000a200000e0005 */
        /* <DEDUP_REMOVED lines=11> */
[----:B0-----:R-:W-:Y:S05]  /*2da0*/  @P0 BRA `(.L_x_69) ;  /* 0x0000001000880947 */ /* 0x001fea0003800000 */
        /* <DEDUP_REMOVED lines=59> */
.L_x_78:
[----:B------:R-:W0:Y:S01]  /*3160*/  S2R R0, SR_TID.X ;  /* 0x0000000000007919 */ /* 0x000e220000002100 */
[----:B------:R-:W1:Y:S01]  /*3170*/  LDCU.64 UR8, c[0x0][0x380] ;  /* 0x00007000ff0877ac */ /* 0x000e620008000a00 */
[----:B------:R-:W-:Y:S02]  /*3180*/  IMAD.U32 R19, RZ, RZ, UR16 ;  /* 0x00000010ff137e24 */ /* 0x000fe4000f8e00ff */
[----:B-1----:R-:W-:Y:S02]  /*3190*/  IMAD.U32 R2, RZ, RZ, UR8 ;  /* 0x00000008ff027e24 */ /* 0x002fe4000f8e00ff */
[----:B------:R-:W-:Y:S02]  /*31a0*/  IMAD.U32 R3, RZ, RZ, UR9 ;  /* 0x00000009ff037e24 */ /* 0x000fe4000f8e00ff */
[----:B0-----:R-:W-:-:S04]  /*31b0*/  IMAD R19, R19, 0x800, R0 ;  /* 0x0000080013137824 */ /* 0x001fc800078e0200 */
[----:B------:R-:W-:-:S05]  /*31c0*/  IMAD.WIDE.U32 R18, R19, 0x8, R2 ;  /* 0x0000000813127825 */ /* 0x000fca00078e0002 */
        /* <DEDUP_REMOVED lines=8> */
[----:B------:R-:W-:Y:S01]  /*3250*/  UISETP.GE.U32.AND UP0, UPT, UR13, UR5, UPT ;  /* 0x000000050d00728c */ /* 0x000fe2000bf06070 */
        /* <DEDUP_REMOVED lines=21> */
[----:B------:R-:W-:Y:S06]  /*33b0*/  BRA.U !UP0, `(.L_x_88) ;  /* 0x0000000508dc7547 */ /* 0x000fec000b800000 */
[----:B------:R-:W-:Y:S02]  /*33c0*/  ULEA UR8, UR16, UR5, 0xb ;  /* 0x0000000510087291 */ /* 0x000fe4000f8e58ff */
[----:B------:R-:W-:Y:S02]  /*33d0*/  UIADD3 UR14, UPT, UPT, UR7, -0x800, URZ ;  /* 0xfffff800070e7890 */ /* 0x000fe4000fffe0ff */
[----:B------:R-:W-:Y:S02]  /*33e0*/  UIADD3 UR9, UPT, UPT, UR8, 0x100, URZ ;  /* 0x0000010008097890 */ /* 0x000fe4000fffe0ff */
[----:B------:R-:W-:Y:S02]  /*33f0*/  UISETP.GT.U32.AND UP0, UPT, UR8, UR14, UPT ;  /* 0x0000000e0800728c */ /* 0x000fe4000bf04070 */
[----:B------:R-:W-:Y:S01]  /*3400*/  VIADD R7, R0, UR8 ;  /* 0x0000000800077c36 */ /* 0x000fe20008000000 */
[----:B------:R-:W-:Y:S01]  /*3410*/  UMOV UR4, URZ ;  /* 0x000000ff00047c82 */ /* 0x000fe20008000000 */
[----:B------:R-:W-:-:S05]  /*3420*/  UMOV UR6, UR8 ;  /* 0x0000000800067c82 */ /* 0x000fca0008000000 */
[----:B------:R-:W-:Y:S05]  /*3430*/  BRA.U UP0, `(.L_x_89) ;  /* 0x0000000100b87547 */ /* 0x000fea000b800000 */
[----:B------:R-:W0:Y:S01]  /*3440*/  LDC.64 R2, c[0x0][0x380] ;  /* 0x0000e000ff027b82 */ /* 0x000e220000000a00 */
[----:B------:R-:W1:Y:S01]  /*3450*/  LDCU UR7, c[0x0][0x3a8] ;  /* 0x00007500ff0777ac */ /* 0x000e620008000800 */
[----:B------:R-:W-:Y:S01]  /*3460*/  NOP ;  /* 0x0000000000007918 */ /* 0x000fe20000000000 */
.L_x_90:
[----:B------:R-:W-:-:S04]  /*3470*/  VIADD R23, R0, UR6 ;  /* 0x0000000600177c36 */ /* 0x000fc80008000000 */
[----:B0-----:R-:W-:-:S05]  /*3480*/  IMAD.WIDE.U32 R22, R23, 0x8, R2 ;  /* 0x0000000817167825 */ /* 0x001fca00078e0002 */
[----:B------:R-:W2:Y:S04]  /*3490*/  LDG.E.64.CONSTANT R24, desc[UR10][R22.64] ;  /* 0x0000000a16187981 */ /* 0x000ea8000c1e9b00 */
[----:B------:R-:W3:Y:S04]  /*34a0*/  LDG.E.64.CONSTANT R18, desc[UR10][R22.64+0x800] ;  /* 0x0008000a16127981 */ /* 0x000ee8000c1e9b00 */
[----:B------:R-:W4:Y:S04]  /*34b0*/  LDG.E.64.CONSTANT R16, desc[UR10][R22.64+0x1000] ;  /* 0x0010000a16107981 */ /* 0x000f28000c1e9b00 */
[----:B------:R-:W5:Y:S04]  /*34c0*/  LDG.E.64.CONSTANT R14, desc[UR10][R22.64+0x1800] ;  /* 0x0018000a160e7981 */ /* 0x000f68000c1e9b00 */
[----:B------:R-:W5:Y:S04]  /*34d0*/  LDG.E.64.CONSTANT R12, desc[UR10][R22.64+0x2000] ;  /* 0x0020000a160c7981 */ /* 0x000f68000c1e9b00 */
[----:B------:R-:W5:Y:S04]  /*34e0*/  LDG.E.64.CONSTANT R10, desc[UR10][R22.64+0x2800] ;  /* 0x0028000a160a7981 */ /* 0x000f68000c1e9b00 */
[----:B------:R-:W5:Y:S04]  /*34f0*/  LDG.E.64.CONSTANT R8, desc[UR10][R22.64+0x3000] ;  /* 0x0030000a16087981 */ /* 0x000f68000c1e9b00 */
[----:B------:R-:W5:Y:S01]  /*3500*/  LDG.E.64.CONSTANT R20, desc[UR10][R22.64+0x3800] ;  /* 0x0038000a16147981 */ /* 0x000f62000c1e9b00 */
[----:B-1----:R-:W-:-:S04]  /*3510*/  UIADD3 UR12, UPT, UPT, -UR6, UR7, URZ ;  /* 0x00000007060c7290 */ /* 0x002fc8000fffe1ff */
        /* <DEDUP_REMOVED lines=32> */
.L_x_89:
[----:B------:R-:W-:-:S09]  /*3720*/  UISETP.GE.U32.AND UP0, UPT, UR6, UR7, UPT ;  /* 0x000000070600728c */ /* 0x000fd2000bf06070 */
[----:B------:R-:W-:Y:S05]  /*3730*/  BRA.U UP0, `(.L_x_88) ;  /* 0x0000000100fc7547 */ /* 0x000fea000b800000 */
[----:B------:R-:W-:Y:S01]  /*3740*/  UIADD3 UR5, UPT, UPT, -UR6, UR7, URZ ;  /* 0x0000000706057290 */ /* 0x000fe2000fffe1ff */
[----:B------:R-:W-:Y:S05]  /*3750*/  BSSY.RECONVERGENT B1, `(.L_x_88) ;  /* 0x000003d000017945 */ /* 0x000fea0003800200 */
[----:B------:R-:W-:-:S13]  /*3760*/  ISETP.GE.AND P0, PT, R0, UR5, PT ;  /* 0x0000000500007c0c */ /* 0x000fda000bf06270 */
[----:B------:R-:W-:Y:S05]  /*3770*/  @P0 BRA `(.L_x_91) ;  /* 0x0000000000e80947 */ /* 0x000fea0003800000 */
[----:B------:R-:W0:Y:S01]  /*3780*/  LDC R10, c[0x0][0x3ac] ;  /* 0x0000eb00ff0a7b82 */ /* 0x000e220000000800 */
[----:B------:R-:W-:Y:S01]  /*3790*/  LOP3.LUT R6, RZ, R0, RZ, 0x33, !PT ;  /* 0x00000000ff067212 */ /* 0x000fe200078e33ff */
[----:B------:R-:W-:Y:S04]  /*37a0*/  BSSY.RECONVERGENT B2, `(.L_x_92) ;  /* 0x0000018000027945 */ /* 0x000fe80003800200 */
[----:B------:R-:W-:-:S04]  /*37b0*/  VIADD R8, R6, UR7 ;  /* 0x0000000706087c36 */ /* 0x000fc80008000000 */
[----:B------:R-:W-:Y:S02]  /*37c0*/  VIADD R9, R8, -UR8 ;  /* 0x8000000808097c36 */ /* 0x000fe40008000000 */
[----:B0-----:R-:W-:Y:S01]  /*37d0*/  IMAD R6, R10, UR4, RZ ;  /* 0x000000040a067c24 */ /* 0x001fe2000f8e02ff */
[C---:B------:R-:W-:Y:S02]  /*37e0*/  LOP3.LUT R10, R8.reuse, 0x300, RZ, 0xc0, !PT ;  /* 0x00000300080a7812 */ /* 0x040fe400078ec0ff */
[----:B------:R-:W-:Y:S01]  /*37f0*/  LEA.HI R8, R8, 0x1, RZ, 0x18 ;  /* 0x0000000108087811 */ /* 0x000fe200078fc0ff */
[----:B------:R-:W-:Y:S01]  /*3800*/  IMAD R6, R6, -0x800, R9 ;  /* 0xfffff80006067824 */ /* 0x000fe200078e0209 */
[----:B------:R-:W-:Y:S01]  /*3810*/  ISETP.NE.AND P0, PT, R10, 0x300, PT ;  /* 0x000003000a00780c */ /* 0x000fe20003f05270 */
[----:B------:R-:W-:-:S03]  /*3820*/  IMAD.MOV.U32 R10, RZ, RZ, R0 ;  /* 0x000000ffff0a7224 */ /* 0x000fc600078e0000 */
[----:B------:R-:W-:-:S09]  /*3830*/  ISETP.GE.U32.AND P2, PT, R6, 0x300, PT ;  /* 0x000003000600780c */ /* 0x000fd20003f46070 */
[----:B------:R-:W-:Y:S05]  /*3840*/  @!P0 BRA `(.L_x_93) ;  /* 0x0000000000348947 */ /* 0x000fea0003800000 */
[----:B------:R-:W-:Y:S01]  /*3850*/  LOP3.LUT R8, R8, 0x3, RZ, 0xc0, !PT ;  /* 0x0000000308087812 */ /* 0x000fe200078ec0ff */
[----:B------:R-:W-:-:S04]  /*3860*/  IMAD.MOV.U32 R10, RZ, RZ, R0 ;  /* 0x000000ffff0a7224 */ /* 0x000fc800078e0000 */
[----:B------:R-:W-:-:S07]  /*3870*/  IMAD.MOV R6, RZ, RZ, -R8 ;  /* 0x000000ffff067224 */ /* 0x000fce00078e0a08 */
.L_x_94:
        /* <DEDUP_REMOVED lines=10> */
.L_x_93:
[----:B------:R-:W-:Y:S05]  /*3920*/  BSYNC.RECONVERGENT B2 ;  /* 0x0000000000027941 */ /* 0x000fea0003800200 */
.L_x_92:
[----:B------:R-:W-:Y:S05]  /*3930*/  @!P2 BRA `(.L_x_91) ;  /* 0x000000000078a947 */ /* 0x000fea0003800000 */
[C---:B------:R-:W-:Y:S02]  /*3940*/  VIADD R6, R10.reuse, 0x200 ;  /* 0x000002000a067836 */ /* 0x040fe40000000000 */
[----:B------:R-:W-:-:S07]  /*3950*/  VIADD R7, R10, UR9 ;  /* 0x000000090a077c36 */ /* 0x000fce0008000000 */
.L_x_95:
[----:B------:R-:W-:-:S04]  /*3960*/  VIADD R9, R7, 0xffffff00 ;  /* 0xffffff0007097836 */ /* 0x000fc80000000000 */
[----:B------:R-:W-:-:S06]  /*3970*/  IMAD.WIDE.U32 R8, R9, 0x8, R2 ;  /* 0x0000000809087825 */ /* 0x000fcc00078e0002 */
        /* <DEDUP_REMOVED lines=11> */
[----:B------:R-:W-:Y:S01]  /*3a30*/  FSEL R4, R8, R4, !P0 ;  /* 0x0000000408047208 */ /* 0x000fe20004000000 */
[C---:B------:R-:W-:Y:S01]  /*3a40*/  VIADD R8, R6.reuse, 0x200 ;  /* 0x0000020006087836 */ /* 0x040fe20000000000 */
[----:B------:R-:W-:Y:S01]  /*3a50*/  FSEL R5, R9, R5, !P0 ;  /* 0x0000000509057208 */ /* 0x000fe20004000000 */
[----:B------:R-:W-:-:S05]  /*3a60*/  VIADD R6, R6, 0x400 ;  /* 0x0000040006067836 */ /* 0x000fca0000000000 */
        /* <DEDUP_REMOVED lines=11> */
.L_x_91:
[----:B------:R-:W-:Y:S05]  /*3b20*/  BSYNC.RECONVERGENT B1 ;  /* 0x0000000000017941 */ /* 0x000fea0003800200 */
.L_x_88:
        /* <DEDUP_REMOVED lines=49> */
[----:B------:R-:W1:Y:S04]  /*3e40*/  LDS.128 R12, [UR4+0x10] ;  /* 0x00001004ff0c7984 */ /* 0x000e680008000c00 */
[----:B0-----:R-:W0:Y:S04]  /*3e50*/  LDS.128 R4, [UR4+0x20] ;  /* 0x00002004ff047984 */ /* 0x001e280008000c00 */
[----:B------:R-:W2:Y:S01]  /*3e60*/  LDS.128 R8, [UR4+0x30] ;  /* 0x00003004ff087984 */ /* 0x000ea20008000c00 */
[----:B-1----:R-:W-:-:S06]  /*3e70*/  DSETP.GEU.AND P1, PT, R2, R12, PT ;  /* 0x0000000c0200722a */ /* 0x002fcc0003f2e000 */
[----:B------:R-:W-:Y:S02]  /*3e80*/  FSEL R2, R12, R2, !P1 ;  /* 0x000000020c027208 */ /* 0x000fe40004800000 */
[----:B------:R-:W-:-:S06]  /*3e90*/  FSEL R3, R13, R3, !P1 ;  /* 0x000000030d037208 */ /* 0x000fcc0004800000 */
[----:B------:R-:W-:-:S06]  /*3ea0*/  DSETP.GEU.AND P1, PT, R2, R14, PT ;  /* 0x0000000e0200722a */ /* 0x000fcc0003f2e000 */
[----:B------:R-:W-:Y:S02]  /*3eb0*/  FSEL R2, R14, R2, !P1 ;  /* 0x000000020e027208 */ /* 0x000fe40004800000 */
[----:B------:R-:W-:-:S06]  /*3ec0*/  FSEL R3, R15, R3, !P1 ;  /* 0x000000030f037208 */ /* 0x000fcc0004800000 */
[----:B0-----:R-:W-:-:S06]  /*3ed0*/  DSETP.GEU.AND P1, PT, R2, R4, PT ;  /* 0x000000040200722a */ /* 0x001fcc0003f2e000 */
        /* <DEDUP_REMOVED lines=14> */
[----:B------:R-:W-:-:S07]  /*3fc0*/  FSEL R3, R3, R5, !P1 ;  /* 0x0000000503037208 */ /* 0x000fce0004800000 */
.L_x_69:
[----:B01----:R-:W-:Y:S05]  /*3fd0*/  BSYNC.RECONVERGENT B0 ;  /* 0x0000000000007941 */ /* 0x003fea0003800200 */
.L_x_57:
[----:B------:R-:W-:Y:S05]  /*3fe0*/  @P0 EXIT ;  /* 0x000000000000094d */ /* 0x000fea0003800000 */
[----:B------:R-:W0:Y:S02]  /*3ff0*/  LDCU.64 UR4, c[0x0][0x388] ;  /* 0x00007100ff0477ac */ /* 0x000e240008000a00 */
[----:B0-----:R-:W-:-:S06]  /*4000*/  UIMAD.WIDE.U32 UR4, UR16, 0x8, UR4 ;  /* 0x00000008100478a5 */ /* 0x001fcc000f8e0004 */
[----:B--2---:R-:W-:Y:S02]  /*4010*/  IMAD.U32 R4, RZ, RZ, UR4 ;  /* 0x00000004ff047e24 */ /* 0x004fe4000f8e00ff */
[----:B------:R-:W-:-:S05]  /*4020*/  IMAD.U32 R5, RZ, RZ, UR5 ;  /* 0x00000005ff057e24 */ /* 0x000fca000f8e00ff */
[----:B------:R-:W-:Y:S01]  /*4030*/  STG.E.64 desc[UR10][R4.64], R2 ;  /* 0x0000000204007986 */ /* 0x000fe2000c101b0a */
[----:B------:R-:W-:Y:S05]  /*4040*/  EXIT ;  /* 0x000000000000794d */ /* 0x000fea0003800000 */
.L_x_96:
        /* <DEDUP_REMOVED lines=11> */
.L_x_150:


//--------------------- .text._ZN3cub18CUB_300001_SM_10006detail6reduce28DeviceReduceSingleTileKernelINS2_10policy_hubIdjN4cuda3__47maximumIvEEE10Policy1000EPdSB_jS8_ddNS5_3std3__410__identityEEEvT0_T1_T2_T3_T4_T6_ --------------------------
	.section	.text._ZN3cub18CUB_300001_SM_10006detail6reduce28DeviceReduceSingleTileKernelINS2_10policy_hubIdjN4cuda3__47maximumIvEEE10Policy1000EPdSB_jS8_ddNS5_3std3__410__identityEEEvT0_T1_T2_T3_T4_T6_,"ax",@progbits
	.align	128
        .global         _ZN3cub18CUB_300001_SM_10006detail6reduce28DeviceReduceSingleTileKernelINS2_10policy_hubIdjN4cuda3__47maximumIvEEE10Policy1000EPdSB_jS8_ddNS5_3std3__410__identityEEEvT0_T1_T2_T3_T4_T6_
        .type           _ZN3cub18CUB_300001_SM_10006detail6reduce28DeviceReduceSingleTileKernelINS2_10policy_hubIdjN4cuda3__47maximumIvEEE10Policy1000EPdSB_jS8_ddNS5_3std3__410__identityEEEvT0_T1_T2_T3_T4_T6_,@function
        .size           _ZN3cub18CUB_300001_SM_10006detail6reduce28DeviceReduceSingleTileKernelINS2_10policy_hubIdjN4cuda3__47maximumIvEEE10Policy1000EPdSB_jS8_ddNS5_3std3__410__identityEEEvT0_T1_T2_T3_T4_T6_,(.L_x_151 - _ZN3cub18CUB_300001_SM_10006detail6reduce28DeviceReduceSingleTileKernelINS2_10policy_hubIdjN4cuda3__47maximumIvEEE10Policy1000EPdSB_jS8_ddNS5_3std3__410__identityEEEvT0_T1_T2_T3_T4_T6_)
        .other          _ZN3cub18CUB_300001_SM_10006detail6reduce28DeviceReduceSingleTileKernelINS2_10policy_hubIdjN4cuda3__47maximumIvEEE10Policy1000EPdSB_jS8_ddNS5_3std3__410__identityEEEvT0_T1_T2_T3_T4_T6_,@"STO_CUDA_ENTRY STV_DEFAULT"
_ZN3cub18CUB_300001_SM_10006detail6reduce28DeviceReduceSingleTileKernelINS2_10policy_hubIdjN4cuda3__47maximumIvEEE10Policy1000EPdSB_jS8_ddNS5_3std3__410__identityEEEvT0_T1_T2_T3_T4_T6_:
.text._ZN3cub18CUB_300001_SM_10006detail6reduce28DeviceReduceSingleTileKernelINS2_10policy_hubIdjN4cuda3__47maximumIvEEE10Policy1000EPdSB_jS8_ddNS5_3std3__410__identityEEEvT0_T1_T2_T3_T4_T6_:
        /* <DEDUP_REMOVED lines=13> */
.L_x_97:
[----:B------:R-:W0:Y:S01]  /*00d0*/  LDCU UR4, c[0x0][0x380] ;  /* 0x00007000ff0477ac */ /* 0x000e220008000800 */
[----:B------:R-:W-:Y:S01]  /*00e0*/  BSSY.RECONVERGENT B0, `(.L_x_98) ;  /* 0x00004ae000007945 */ /* 0x000fe20003800200 */
[----:B0-----:R-:W-:-:S09]  /*00f0*/  ULOP3.LUT UP0, URZ, UR4, 0x1f, URZ, 0xc0, !UPT ;  /* 0x0000001f04ff7892 */ /* 0x001fd2000f80c0ff */
[----:B------:R-:W-:Y:S05]  /*0100*/  BRA.U UP0, `(.L_x_99) ;  /* 0x0000002500447547 */ /* 0x000fea000b800000 */
[----:B------:R-:W-:-:S13]  /*0110*/  ISETP.GT.U32.AND P0, PT, R0, 0x7ff, PT ;  /* 0x000007ff0000780c */ /* 0x000fda0003f04070 */
[----:B------:R-:W-:Y:S05]  /*0120*/  @P0 BRA `(.L_x_100) ;  /* 0x0000001400f80947 */ /* 0x000fea0003800000 */
[----:B------:R-:W0:Y:S01]  /*0130*/  S2R R3, SR_TID.X ;  /* 0x0000000000037919 */ /* 0x000e220000002100 */
[----:B------:R-:W-:Y:S01]  /*0140*/  BSSY.RECONVERGENT B1, `(.L_x_101) ;  /* 0x0000009000017945 */ /* 0x000fe20003800200 */
[----:B------:R-:W-:Y:S02]  /*0150*/  CS2R R4, SRZ ;  /* 0x0000000000047805 */ /* 0x000fe4000001ff00 */
[----:B0-----:R-:W-:Y:S01]  /*0160*/  ISETP.GE.U32.AND P0, PT, R3, R0, PT ;  /* 0x000000000300720c */ /* 0x001fe20003f06070 */
[----:B------:R-:W-:-:S12]  /*0170*/  IMAD.MOV.U32 R9, RZ, RZ, R3 ;  /* 0x000000ffff097224 */ /* 0x000fd800078e0003 */
[----:B------:R-:W-:Y:S05]  /*0180*/  @P0 BRA `(.L_x_102) ;  /* 0x0000000000100947 */ /* 0x000fea0003800000 */
[----:B------:R-:W0:Y:S02]  /*0190*/  LDC.64 R4, c[0x0][0x380] ;  /* 0x0000e000ff047b82 */ /* 0x000e240000000a00 */
[----:B0-----:R-:W-:-:S06]  /*01a0*/  IMAD.WIDE.U32 R4, R3, 0x8, R4 ;  /* 0x0000000803047825 */ /* 0x001fcc00078e0004 */
[----:B------:R-:W5:Y:S01]  /*01b0*/  LDG.E.64.CONSTANT R4, desc[UR6][R4.64] ;  /* 0x0000000604047981 */ /* 0x000f62000c1e9b00 */
[----:B------:R-:W-:-:S07]  /*01c0*/  VIADD R9, R3, 0x100 ;  /* 0x0000010003097836 */ /* 0x000fce0000000000 */
.L_x_102:
[----:B------:R-:W-:Y:S05]  /*01d0*/  BSYNC.RECONVERGENT B1 ;  /* 0x0000000000017941 */ /* 0x000fea0003800200 */
.L_x_101:
[----:B------:R-:W-:Y:S01]  /*01e0*/  ISETP.GE.U32.AND P0, PT, R9, R0, PT ;  /* 0x000000000900720c */ /* 0x000fe20003f06070 */
        /* <DEDUP_REMOVED lines=16> */
.L_x_107:
        /* <DEDUP_REMOVED lines=12> */
.L_x_106:
[----:B------:R-:W-:Y:S05]  /*03b0*/  BSYNC.RECONVERGENT B2 ;  /* 0x0000000000027941 */ /* 0x000fea0003800200 */
.L_x_105:
[----:B------:R-:W-:Y:S05]  /*03c0*/  @!P0 BRA `(.L_x_104) ;  /* 0x0000000800288947 */ /* 0x000fea0003800000 */
[----:B------:R-:W0:Y:S01]  /*03d0*/  LDC.64 R6, c[0x0][0x380] ;  /* 0x0000e000ff067b82 */ /* 0x000e220000000a00 */
[----:B------:R-:W-:Y:S01]  /*03e0*/  IMAD.IADD R2, R0, 0x1, -R9 ;  /* 0x0000000100027824 */ /* 0x000fe200078e0a09 */
[----:B------:R-:W-:Y:S01]  /*03f0*/  BSSY.RECONVERGENT B2, `(.L_x_108) ;  /* 0x000004c000027945 */ /* 0x000fe20003800200 */
[----:B------:R-:W-:-:S03]  /*0400*/  PLOP3.LUT P0, PT, PT, PT, PT, 0x80, 0x8 ;  /* 0x000000000008781c */ /* 0x000fc60003f0f070 */
[----:B------:R-:W-:Y:S01]  /*0410*/  ISETP.GT.AND P1, PT, R2, 0xc00, PT ;  /* 0x00000c000200780c */ /* 0x000fe20003f24270 */
[----:B0-----:R-:W-:-:S12]  /*0420*/  IMAD.WIDE.U32 R6, R9, 0x8, R6 ;  /* 0x0000000809067825 */ /* 0x001fd800078e0006 */
[----:B------:R-:W-:Y:S05]  /*0430*/  @!P1 BRA `(.L_x_109) ;  /* 0x00000004001c9947 */ /* 0x000fea0003800000 */
[----:B------:R-:W-:Y:S01]  /*0440*/  PLOP3.LUT P0, PT, PT, PT, PT, 0x8, 0x80 ;  /* 0x000000000080781c */ /* 0x000fe20003f0e170 */
[----:B------:R-:W-:-:S12]  /*0450*/  VIADD R2, R0, 0xfffff400 ;  /* 0xfffff40000027836 */ /* 0x000fd80000000000 */
.L_x_110:
[----:B------:R-:W2:Y:S04]  /*0460*/  LDG.E.64.CONSTANT R40, desc[UR6][R6.64] ;  /* 0x0000000606287981 */ /* 0x000ea8000c1e9b00 */
[----:B------:R-:W3:Y:S04]  /*0470*/  LDG.E.64.CONSTANT R38, desc[UR6][R6.64+0x800] ;  /* 0x0008000606267981 */ /* 0x000ee8000c1e9b00 */
[----:B------:R-:W4:Y:S04]  /*0480*/  LDG.E.64.CONSTANT R36, desc[UR6][R6.64+0x1000] ;  /* 0x0010000606247981 */ /* 0x000f28000c1e9b00 */
        /* <DEDUP_REMOVED lines=12> */
[----:B------:R0:W4:Y:S01]  /*0550*/  LDG.E.64.CONSTANT R10, desc[UR6][R6.64+0x7800] ;  /* 0x00780006060a7981 */ /* 0x000122000c1e9b00 */
[----:B------:R-:W-:-:S05]  /*0560*/  VIADD R9, R9, 0x1000 ;  /* 0x0000100009097836 */ /* 0x000fca0000000000 */
[----:B------:R-:W-:Y:S02]  /*0570*/  ISETP.GE.AND P2, PT, R9, R2, PT ;  /* 0x000000020900720c */ /* 0x000fe40003f46270 */
[----:B0-----:R-:W-:-:S05]  /*0580*/  IADD3 R6, P3, PT, R6, 0x8000, RZ ;  /* 0x0000800006067810 */ /* 0x001fca0007f7e0ff */
[----:B------:R-:W-:Y:S01]  /*0590*/  IMAD.X R7, RZ, RZ, R7, P3 ;  /* 0x000000ffff077224 */ /* 0x000fe200018e0607 */
        /* <DEDUP_REMOVED lines=49> */
.L_x_109:
[----:B------:R-:W-:Y:S05]  /*08b0*/  BSYNC.RECONVERGENT B2 ;  /* 0x0000000000027941 */ /* 0x000fea0003800200 */
.L_x_108:
[----:B------:R-:W-:Y:S01]  /*08c0*/  IMAD.IADD R2, R0, 0x1, -R9 ;  /* 0x0000000100027824 */ /* 0x000fe200078e0a09 */
[----:B------:R-:W-:Y:S04]  /*08d0*/  BSSY.RECONVERGENT B2, `(.L_x_111) ;  /* 0x0000027000027945 */ /* 0x000fe80003800200 */
[----:B------:R-:W-:-:S13]  /*08e0*/  ISETP.GT.AND P1, PT, R2, 0x400, PT ;  /* 0x000004000200780c */ /* 0x000fda0003f24270 */
[----:B------:R-:W-:Y:S05]  /*08f0*/  @!P1 BRA `(.L_x_112) ;  /* 0x0000000000909947 */ /* 0x000fea0003800000 */
[----:B------:R-:W2:Y:S04]  /*0900*/  LDG.E.64.CONSTANT R12, desc[UR6][R6.64] ;  /* 0x00000006060c7981 */ /* 0x000ea8000c1e9b00 */
[----:B------:R-:W3:Y:S04]  /*0910*/  LDG.E.64.CONSTANT R14, desc[UR6][R6.64+0x800] ;  /* 0x00080006060e7981 */ /* 0x000ee8000c1e9b00 */
[----:B------:R-:W4:Y:S04]  /*0920*/  LDG.E.64.CONSTANT R16, desc[UR6][R6.64+0x1000] ;  /* 0x0010000606107981 */ /* 0x000f28000c1e9b00 */
[----:B------:R-:W4:Y:S04]  /*0930*/  LDG.E.64.CONSTANT R18, desc[UR6][R6.64+0x1800] ;  /* 0x0018000606127981 */ /* 0x000f28000c1e9b00 */
[----:B------:R-:W4:Y:S04]  /*0940*/  LDG.E.64.CONSTANT R20, desc[UR6][R6.64+0x2000] ;  /* 0x0020000606147981 */ /* 0x000f28000c1e9b00 */
[----:B------:R-:W4:Y:S04]  /*0950*/  LDG.E.64.CONSTANT R22, desc[UR6][R6.64+0x2800] ;  /* 0x0028000606167981 */ /* 0x000f28000c1e9b00 */
[----:B------:R-:W4:Y:S04]  /*0960*/  LDG.E.64.CONSTANT R24, desc[UR6][R6.64+0x3000] ;  /* 0x0030000606187981 */ /* 0x000f28000c1e9b00 */
[----:B------:R0:W4:Y:S01]  /*0970*/  LDG.E.64.CONSTANT R10, desc[UR6][R6.64+0x3800] ;  /* 0x00380006060a7981 */ /* 0x000122000c1e9b00 */
[----:B------:R-:W-:Y:S01]  /*0980*/  VIADD R9, R9, 0x800 ;  /* 0x0000080009097836 */ /* 0x000fe20000000000 */
        /* <DEDUP_REMOVED lines=27> */
.L_x_112:
[----:B------:R-:W-:Y:S05]  /*0b40*/  BSYNC.RECONVERGENT B2 ;  /* 0x0000000000027941 */ /* 0x000fea0003800200 */
.L_x_111:
[----:B------:R-:W-:-:S13]  /*0b50*/  ISETP.LT.OR P0, PT, R9, R0, P0 ;  /* 0x000000000900720c */ /* 0x000fda0000701670 */
[----:B------:R-:W-:Y:S05]  /*0b60*/  @!P0 BRA `(.L_x_104) ;  /* 0x0000000000408947 */ /* 0x000fea0003800000 */
        /* <DEDUP_REMOVED lines=16> */
.L_x_104:
[----:B------:R-:W-:Y:S05]  /*0c70*/  BSYNC.RECONVERGENT B1 ;  /* 0x0000000000017941 */ /* 0x000fea0003800200 */
.L_x_103:
[----:B------:R-:W-:-:S13]  /*0c80*/  ISETP.GE.U32.AND P0, PT, R0, 0x100, PT ;  /* 0x000001000000780c */ /* 0x000fda0003f06070 */
        /* <DEDUP_REMOVED lines=58> */
[----:B-1----:R-:W0:Y:S04]  /*1030*/  LDS.128 R8, [UR4+0x10] ;  /* 0x00001004ff087984 */ /* 0x002e280008000c00 */
        /* <DEDUP_REMOVED lines=25> */
.L_x_113:
[----:B------:R-:W-:Y:S01]  /*11d0*/  LOP3.LUT R2, R3, 0x3e0, RZ, 0xc0, !PT ;  /* 0x000003e003027812 */ /* 0x000fe200078ec0ff */
[----:B------:R-:W0:Y:S03]  /*11e0*/  S2R R10, SR_LANEID ;  /* 0x00000000000a7919 */ /* 0x000e260000000000 */
[----:B------:R-:W-:Y:S01]  /*11f0*/  LOP3.LUT R9, RZ, R2, RZ, 0x33, !PT ;  /* 0x00000002ff097212 */ /* 0x000fe200078e33ff */
[----:B------:R-:W-:-:S04]  /*1200*/  VIADD R7, R2, 0x20 ;  /* 0x0000002002077836 */ /* 0x000fc80000000000 */
[----:B------:R-:W-:Y:S01]  /*1210*/  IMAD.IADD R9, R9, 0x1, R0 ;  /* 0x0000000109097824 */ /* 0x000fe200078e0200 */
[----:B------:R-:W-:-:S04]  /*1220*/  ISETP.GT.U32.AND P0, PT, R7, R0, PT ;  /* 0x000000000700720c */ /* 0x000fc80003f04070 */
        /* <DEDUP_REMOVED lines=60> */
[----:B------:R-:W-:Y:S01]  /*15f0*/  ISETP.GT.U32.AND P2, PT, R0, 0x20, PT ;  /* 0x000000200000780c */ /* 0x000fe20003f44070 */
        /* <DEDUP_REMOVED lines=8> */
[C---:B------:R-:W-:Y:S01]  /*1680*/  ISETP.GT.U32.AND P1, PT, R0.reuse, 0x40, PT ;  /* 0x000000400000780c */ /* 0x040fe20003f24070 */
[----:B------:R-:W-:Y:S01]  /*1690*/  IMAD.MOV.U32 R2, RZ, RZ, R13 ;  /* 0x000000ffff027224 */ /* 0x000fe200078e000d */
[----:B------:R-:W-:Y:S01]  /*16a0*/  ISETP.GT.U32.AND P2, PT, R0, 0x60, PT ;  /* 0x000000600000780c */ /* 0x000fe20003f44070 */
[----:B------:R-:W-:Y:S01]  /*16b0*/  IMAD.MOV.U32 R3, RZ, RZ, R12 ;  /* 0x000000ffff037224 */ /* 0x000fe200078e000c */
[----:B------:R-:W0:Y:S05]  /*16c0*/  LDS.128 R4, [UR4+0x30] ;  /* 0x00003004ff047984 */ /* 0x000e2a0008000c00 */
[----:B------:R-:W-:-:S06]  /*16d0*/  DSETP.GEU.AND P3, PT, R2, R14, PT ;  /* 0x0000000e0200722a */ /* 0x000fcc0003f6e000 */
[----:B------:R-:W-:Y:S02]  /*16e0*/  @P1 FSEL R13, R14, R13, !P3 ;  /* 0x0000000d0e0d1208 */ /* 0x000fe40005800000 */
[----:B------:R-:W-:Y:S02]  /*16f0*/  @P1 FSEL R12, R15, R12, !P3 ;  /* 0x0000000c0f0c1208 */ /* 0x000fe40005800000 */
[----:B------:R-:W-:Y:S01]  /*1700*/  ISETP.GT.U32.AND P1, PT, R0, 0x80, PT ;  /* 0x000000800000780c */ /* 0x000fe20003f24070 */
[----:B------:R-:W-:Y:S02]  /*1710*/  IMAD.MOV.U32 R2, RZ, RZ, R13 ;  /* 0x000000ffff027224 */ /* 0x000fe400078e000d */
[----:B------:R-:W-:-:S06]  /*1720*/  IMAD.MOV.U32 R3, RZ, RZ, R12 ;  /* 0x000000ffff037224 */ /* 0x000fcc00078e000c */
[----:B-1----:R-:W-:Y:S01]  /*1730*/  DSETP.GEU.AND P3, PT, R2, R8, PT ;  /* 0x000000080200722a */ /* 0x002fe20003f6e000 */
[----:B------:R-:W1:Y:S05]  /*1740*/  LDS.64 R2, [UR4+0x40] ;  /* 0x00004004ff027984 */ /* 0x000e6a0008000a00 */
[----:B------:R-:W-:Y:S02]  /*1750*/  @P2 FSEL R13, R8, R13, !P3 ;  /* 0x0000000d080d2208 */ /* 0x000fe40005800000 */
[----:B------:R-:W-:Y:S02]  /*1760*/  @P2 FSEL R12, R9, R12, !P3 ;  /* 0x0000000c090c2208 */ /* 0x000fe40005800000 */
[----:B------:R-:W-:Y:S01]  /*1770*/  ISETP.GT.U32.AND P2, PT, R0, 0xa0, PT ;  /* 0x000000a00000780c */ /* 0x000fe20003f44070 */
[----:B------:R-:W-:-:S02]  /*1780*/  IMAD.MOV.U32 R8, RZ, RZ, R13 ;  /* 0x000000ffff087224 */ /* 0x000fc400078e000d */
[----:B------:R-:W-:-:S06]  /*1790*/  IMAD.MOV.U32 R9, RZ, RZ, R12 ;  /* 0x000000ffff097224 */ /* 0x000fcc00078e000c */
[----:B------:R-:W-:-:S06]  /*17a0*/  DSETP.GEU.AND P3, PT, R8, R10, PT ;  /* 0x0000000a0800722a */ /* 0x000fcc0003f6e000 */
[----:B------:R-:W-:Y:S02]  /*17b0*/  @P1 FSEL R13, R10, R13, !P3 ;  /* 0x0000000d0a0d1208 */ /* 0x000fe40005800000 */
[----:B------:R-:W-:Y:S02]  /*17c0*/  @P1 FSEL R12, R11, R12, !P3 ;  /* 0x0000000c0b0c1208 */ /* 0x000fe40005800000 */
[----:B------:R-:W-:Y:S01]  /*17d0*/  ISETP.GT.U32.AND P1, PT, R0, 0xc0, PT ;  /* 0x000000c00000780c */ /* 0x000fe20003f24070 */
[----:B------:R-:W-:Y:S02]  /*17e0*/  IMAD.MOV.U32 R8, RZ, RZ, R13 ;  /* 0x000000ffff087224 */ /* 0x000fe400078e000d */
[----:B------:R-:W-:-:S06]  /*17f0*/  IMAD.MOV.U32 R9, RZ, RZ, R12 ;  /* 0x000000ffff097224 */ /* 0x000fcc00078e000c */
[----:B0-----:R-:W-:-:S06]  /*1800*/  DSETP.GEU.AND P3, PT, R8, R4, PT ;  /* 0x000000040800722a */ /* 0x001fcc0003f6e000 */
[----:B------:R-:W-:Y:S02]  /*1810*/  @P2 FSEL R13, R4, R13, !P3 ;  /* 0x0000000d040d2208 */ /* 0x000fe40005800000 */
[----:B------:R-:W-:Y:S02]  /*1820*/  @P2 FSEL R12, R5, R12, !P3 ;  /* 0x0000000c050c2208 */ /* 0x000fe40005800000 */
[----:B------:R-:W-:Y:S01]  /*1830*/  ISETP.GT.U32.AND P2, PT, R0, 0xe0, PT ;  /* 0x000000e00000780c */ /* 0x000fe20003f44070 */
        /* <DEDUP_REMOVED lines=13> */
.L_x_100:
[----:B------:R-:W0:Y:S01]  /*1910*/  S2R R4, SR_TID.X ;  /* 0x0000000000047919 */ /* 0x000e220000002100 */
[----:B------:R-:W1:Y:S01]  /*1920*/  LDC.64 R2, c[0x0][0x380] ;  /* 0x0000e000ff027b82 */ /* 0x000e620000000a00 */
[----:B0-----:R-:W-:-:S04]  /*1930*/  IMAD.SHL.U32 R5, R4, 0x4, RZ ;  /* 0x0000000404057824 */ /* 0x001fc800078e00ff */
[----:B-1----:R-:W-:-:S05]  /*1940*/  IMAD.WIDE.U32 R2, R5, 0x8, R2 ;  /* 0x0000000805027825 */ /* 0x002fca00078e0002 */
[----:B------:R-:W2:Y:S04]  /*1950*/  LDG.E.128.CONSTANT R16, desc[UR6][R2.64] ;  /* 0x0000000602107981 */ /* 0x000ea8000c1e9d00 */
[----:B------:R-:W3:Y:S04]  /*1960*/  LDG.E.128.CONSTANT R20, desc[UR6][R2.64+0x10] ;  /* 0x0000100602147981 */ /* 0x000ee8000c1e9d00 */
[----:B------:R-:W4:Y:S04]  /*1970*/  LDG.E.128.CONSTANT R12, desc[UR6][R2.64+0x2000] ;  /* 0x00200006020c7981 */ /* 0x000f28000c1e9d00 */
[----:B------:R-:W5:Y:S01]  /*1980*/  LDG.E.128.CONSTANT R8, desc[UR6][R2.64+0x2010] ;  /* 0x0020100602087981 */ /* 0x000f62000c1e9d00 */
[----:B------:R-:W-:-:S02]  /*1990*/  VIADD R24, R0, 0xfffff800 ;  /* 0xfffff80000187836 */ /* 0x000fc40000000000 */
[----:B------:R-:W-:-:S03]  /*19a0*/  IMAD.MOV.U32 R5, RZ, RZ, 0x800 ;  /* 0x00000800ff057424 */ /* 0x000fc600078e00ff */
[----:B------:R-:W-:Y:S01]  /*19b0*/  ISETP.GE.U32.AND P1, PT, R24, 0x800, PT ;  /* 0x000008001800780c */ /* 0x000fe20003f26070 */
        /* <DEDUP_REMOVED lines=23> */
[----:B------:R-:W-:-:S07]  /*1b30*/  IMAD.MOV.U32 R5, RZ, RZ, 0x800 ;  /* 0x00000800ff057424 */ /* 0x000fce00078e00ff */
.L_x_117:
[----:B------:R-:W-:-:S05]  /*1b40*/  IMAD.WIDE.U32 R26, R5, 0x8, R2 ;  /* 0x00000008051a7825 */ /* 0x000fca00078e0002 */
[----:B------:R-:W2:Y:S04]  /*1b50*/  LDG.E.128.CONSTANT R20, desc[UR6][R26.64] ;  /* 0x000000061a147981 */ /* 0x000ea8000c1e9d00 */
[----:B------:R-:W3:Y:S04]  /*1b60*/  LDG.E.128.CONSTANT R16, desc[UR6][R26.64+0x10] ;  /* 0x000010061a107981 */ /* 0x000ee8000c1e9d00 */
[----:B------:R-:W4:Y:S04]  /*1b70*/  LDG.E.128.CONSTANT R12, desc[UR6][R26.64+0x2000] ;  /* 0x002000061a0c7981 */ /* 0x000f28000c1e9d00 */
[----:B------:R-:W5:Y:S01]  /*1b80*/  LDG.E.128.CONSTANT R8, desc[UR6][R26.64+0x2010] ;  /* 0x002010061a087981 */ /* 0x000f62000c1e9d00 */
        /* <DEDUP_REMOVED lines=20> */
[----:B0-----:R-:W-:Y:S01]  /*1cd0*/  IMAD.IADD R8, R0, 0x1, -R5 ;  /* 0x0000000100087824 */ /* 0x001fe200078e0a05 */
[----:B------:R-:W-:-:S04]  /*1ce0*/  FSEL R7, R9, R7, !P0 ;  /* 0x0000000709077208 */ /* 0x000fc80004000000 */
[----:B------:R-:W-:Y:S02]  /*1cf0*/  ISETP.GE.U32.AND P1, PT, R8, 0x800, PT ;  /* 0x000008000800780c */ /* 0x000fe40003f26070 */
[----:B------:R-:W-:-:S06]  /*1d00*/  DSETP.GEU.AND P0, PT, R6, R10, PT ;  /* 0x0000000a0600722a */ /* 0x000fcc0003f0e000 */
[----:B------:R-:W-:Y:S02]  /*1d10*/  FSEL R6, R10, R6, !P0 ;  /* 0x000000060a067208 */ /* 0x000fe40004000000 */
[----:B------:R-:W-:-:S03]  /*1d20*/  FSEL R7, R11, R7, !P0 ;  /* 0x000000070b077208 */ /* 0x000fc60004000000 */
[----:B------:R-:W-:Y:S05]  /*1d30*/  @!P1 BRA `(.L_x_116) ;  /* 0x00000004000c9947 */ /* 0x000fea0003800000 */
[----:B------:R-:W-:-:S05]  /*1d40*/  VIADD R5, R5, 0x800 ;  /* 0x0000080005057836 */ /* 0x000fca0000000000 */
[----:B------:R-:W-:-:S13]  /*1d50*/  ISETP.GT.U32.AND P0, PT, R5, R24, PT ;  /* 0x000000180500720c */ /* 0x000fda0003f04070 */
[----:B------:R-:W-:Y:S05]  /*1d60*/  @!P0 BRA `(.L_x_117) ;  /* 0xfffffffc00748947 */ /* 0x000fea000383ffff */
.L_x_115:
[----:B------:R-:W-:-:S13]  /*1d70*/  ISETP.GE.U32.AND P0, PT, R5, R0, PT ;  /* 0x000000000500720c */ /* 0x000fda0003f06070 */
[----:B------:R-:W-:Y:S05]  /*1d80*/  @P0 BRA `(.L_x_116) ;  /* 0x0000000000f80947 */ /* 0x000fea0003800000 */
[----:B------:R-:W-:Y:S01]  /*1d90*/  IMAD.IADD R3, R0, 0x1, -R5 ;  /* 0x0000000100037824 */ /* 0x000fe200078e0a05 */
[----:B------:R-:W-:Y:S04]  /*1da0*/  BSSY.RECONVERGENT B1, `(.L_x_116) ;  /* 0x000003c000017945 */ /* 0x000fe80003800200 */
[----:B------:R-:W-:-:S13]  /*1db0*/  ISETP.GE.AND P0, PT, R4, R3, PT ;  /* 0x000000030400720c */ /* 0x000fda0003f06270 */
[----:B------:R-:W-:Y:S05]  /*1dc0*/  @P0 BRA `(.L_x_118) ;  /* 0x0000000000e40947 */ /* 0x000fea0003800000 */
[----:B------:R-:W-:Y:S01]  /*1dd0*/  LOP3.LUT R2, RZ, R4, RZ, 0x33, !PT ;  /* 0x00000004ff027212 */ /* 0x000fe200078e33ff */
[----:B------:R-:W-:Y:S03]  /*1de0*/  BSSY.RECONVERGENT B2, `(.L_x_119) ;  /* 0x0000017000027945 */ /* 0x000fe60003800200 */
[----:B------:R-:W-:-:S04]  /*1df0*/  IADD3 R2, PT, PT, -R5, R0, R2 ;  /* 0x0000000005027210 */ /* 0x000fc80007ffe102 */
[C---:B------:R-:W-:Y:S02]  /*1e00*/  LOP3.LUT R0, R2.reuse, 0x300, RZ, 0xc0, !PT ;  /* 0x0000030002007812 */ /* 0x040fe400078ec0ff */
[----:B------:R-:W-:Y:S02]  /*1e10*/  ISETP.GE.U32.AND P2, PT, R2, 0x300, PT ;  /* 0x000003000200780c */ /* 0x000fe40003f46070 */
[----:B------:R-:W-:Y:S01]  /*1e20*/  ISETP.NE.AND P0, PT, R0, 0x300, PT ;  /* 0x000003000000780c */ /* 0x000fe20003f05270 */
[----:B------:R-:W-:-:S12]  /*1e30*/  IMAD.MOV.U32 R0, RZ, RZ, R4 ;  /* 0x000000ffff007224 */ /* 0x000fd800078e0004 */
[----:B------:R-:W-:Y:S05]  /*1e40*/  @!P0 BRA `(.L_x_120) ;  /* 0x0000000000408947 */ /* 0x000fea0003800000 */
[----:B------:R-:W0:Y:S01]  /*1e50*/  LDC.64 R10, c[0x0][0x380] ;  /* 0x0000e000ff0a7b82 */ /* 0x000e220000000a00 */
[----:B------:R-:W-:Y:S01]  /*1e60*/  LEA.HI R0, R2, 0x1, RZ, 0x18 ;  /* 0x0000000102007811 */ /* 0x000fe200078fc0ff */
[----:B------:R-:W-:-:S03]  /*1e70*/  IMAD.IADD R13, R4, 0x1, R5 ;  /* 0x00000001040d7824 */ /* 0x000fc600078e0205 */
[----:B------:R-:W-:Y:S01]  /*1e80*/  LOP3.LUT R2, R0, 0x3, RZ, 0xc0, !PT ;  /* 0x0000000300027812 */ /* 0x000fe200078ec0ff */
[----:B------:R-:W-:-:S04]  /*1e90*/  IMAD.MOV.U32 R0, RZ, RZ, R4 ;  /* 0x000000ffff007224 */ /* 0x000fc800078e0004 */
[----:B------:R-:W-:-:S07]  /*1ea0*/  IMAD.MOV R2, RZ, RZ, -R2 ;  /* 0x000000ffff027224 */ /* 0x000fce00078e0a02 */
.L_x_121:
        /* <DEDUP_REMOVED lines=10> */
.L_x_120:
[----:B------:R-:W-:Y:S05]  /*1f50*/  BSYNC.RECONVERGENT B2 ;  /* 0x0000000000027941 */ /* 0x000fea0003800200 */
.L_x_119:
[----:B------:R-:W-:Y:S05]  /*1f60*/  @!P2 BRA `(.L_x_118) ;  /* 0x00000000007ca947 */ /* 0x000fea0003800000 */
[----:B------:R-:W0:Y:S01]  /*1f70*/  LDC.64 R8, c[0x0][0x380] ;  /* 0x0000e000ff087b82 */ /* 0x000e220000000a00 */
[C---:B------:R-:W-:Y:S02]  /*1f80*/  IMAD.IADD R5, R0.reuse, 0x1, R5 ;  /* 0x0000000100057824 */ /* 0x040fe400078e0205 */
[----:B------:R-:W-:-:S07]  /*1f90*/  VIADD R0, R0, 0x200 ;  /* 0x0000020000007836 */ /* 0x000fce0000000000 */
.L_x_122:
        /* <DEDUP_REMOVED lines=11> */
[C---:B------:R-:W-:Y:S02]  /*2050*/  VIADD R2, R0.reuse, 0x200 ;  /* 0x0000020000027836 */ /* 0x040fe40000000000 */
[----:B------:R-:W-:Y:S02]  /*2060*/  VIADD R0, R0, 0x400 ;  /* 0x0000040000007836 */ /* 0x000fe40000000000 */
[----:B------:R-:W-:Y:S01]  /*2070*/  VIADD R5, R5, 0x400 ;  /* 0x0000040005057836 */ /* 0x000fe20000000000 */
[----:B------:R-:W-:Y:S01]  /*2080*/  ISETP.GE.AND P1, PT, R2, R3, PT ;  /* 0x000000030200720c */ /* 0x000fe20003f26270 */
        /* <DEDUP_REMOVED lines=11> */
[----:B------:R-:W-:Y:S01]  /*2140*/  FSEL R7, R17, R7, !P0 ;  /* 0x0000000711077208 */ /* 0x000fe20004000000 */
[----:B------:R-:W-:Y:S06]  /*2150*/  @!P1 BRA `(.L_x_122) ;  /* 0xfffffffc00909947 */ /* 0x000fec000383ffff */
.L_x_118:
[----:B------:R-:W-:Y:S05]  /*2160*/  BSYNC.RECONVERGENT B1 ;  /* 0x0000000000017941 */ /* 0x000fea0003800200 */
.L_x_116:
        /* <DEDUP_REMOVED lines=50> */
[----:B------:R-:W2:Y:S01]  /*2490*/  LDS.128 R12, [UR4+0x20] ;  /* 0x00002004ff0c7984 */ /* 0x000ea20008000c00 */
[----:B-1----:R-:W-:-:S06]  /*24a0*/  DSETP.GEU.AND P1, PT, R6, R8, PT ;  /* 0x000000080600722a */ /* 0x002fcc0003f2e000 */
[----:B0-----:R-:W-:Y:S02]  /*24b0*/  FSEL R2, R8, R6, !P1 ;  /* 0x0000000608027208 */ /* 0x001fe40004800000 */
[----:B------:R-:W-:Y:S02]  /*24c0*/  FSEL R3, R9, R7, !P1 ;  /* 0x0000000709037208 */ /* 0x000fe40004800000 */
[----:B------:R-:W0:Y:S04]  /*24d0*/  LDS.128 R4, [UR4+0x30] ;  /* 0x00003004ff047984 */ /* 0x000e280008000c00 */
[----:B------:R-:W-:-:S06]  /*24e0*/  DSETP.GEU.AND P1, PT, R2, R10, PT ;  /* 0x0000000a0200722a */ /* 0x000fcc0003f2e000 */
[----:B------:R-:W-:Y:S02]  /*24f0*/  FSEL R2, R10, R2, !P1 ;  /* 0x000000020a027208 */ /* 0x000fe40004800000 */
[----:B------:R-:W-:-:S06]  /*2500*/  FSEL R3, R11, R3, !P1 ;  /* 0x000000030b037208 */ /* 0x000fcc0004800000 */
[----:B--2---:R-:W-:-:S06]  /*2510*/  DSETP.GEU.AND P1, PT, R2, R12, PT ;  /* 0x0000000c0200722a */ /* 0x004fcc0003f2e000 */
        /* <DEDUP_REMOVED lines=16> */
.L_x_99:
        /* <DEDUP_REMOVED lines=12> */
.L_x_125:
[----:B------:R-:W-:Y:S05]  /*26e0*/  BSYNC.RECONVERGENT B1 ;  /* 0x0000000000017941 */ /* 0x000fea0003800200 */
.L_x_124:
        /* <DEDUP_REMOVED lines=17> */
.L_x_130:
        /* <DEDUP_REMOVED lines=12> */
.L_x_129:
[----:B------:R-:W-:Y:S05]  /*28c0*/  BSYNC.RECONVERGENT B2 ;  /* 0x0000000000027941 */ /* 0x000fea0003800200 */
.L_x_128:
        /* <DEDUP_REMOVED lines=10> */
.L_x_133:
        /* <DEDUP_REMOVED lines=69> */
.L_x_132:
[----:B------:R-:W-:Y:S05]  /*2dc0*/  BSYNC.RECONVERGENT B2 ;  /* 0x0000000000027941 */ /* 0x000fea0003800200 */
.L_x_131:
        /* <DEDUP_REMOVED lines=40> */
.L_x_135:
[----:B------:R-:W-:Y:S05]  /*3050*/  BSYNC.RECONVERGENT B2 ;  /* 0x0000000000027941 */ /* 0x000fea0003800200 */
.L_x_134:
        /* <DEDUP_REMOVED lines=18> */
.L_x_127:
[----:B------:R-:W-:Y:S05]  /*3180*/  BSYNC.RECONVERGENT B1 ;  /* 0x0000000000017941 */ /* 0x000fea0003800200 */
.L_x_126:
        /* <DEDUP_REMOVED lines=60> */
[----:B---3--:R-:W1:Y:S01]  /*3550*/  LDS.128 R12, [UR4+0x20] ;  /* 0x00002004ff0c7984 */ /* 0x008e620008000c00 */
        /* <DEDUP_REMOVED lines=24> */
.L_x_136:
        /* <DEDUP_REMOVED lines=63> */
[----:B----4-:R-:W-:Y:S05]  /*3ad0*/  @P0 BRA `(.L_x_114) ;  /* 0x0000001000380947 */ /* 0x010fea0003800000 */
[----:B------:R-:W0:Y:S01]  /*3ae0*/  S2UR UR5, SR_CgaCtaId ;  /* 0x00000000000579c3 */ /* 0x000e220000008800 */
[----:B------:R-:W-:Y:S01]  /*3af0*/  UMOV UR4, 0x400 ;  /* 0x0000040000047882 */ /* 0x000fe20000000000 */
[C---:B------:R-:W-:Y:S02]  /*3b00*/  ISETP.GT.U32.AND P3, PT, R0.reuse, 0x20, PT ;  /* 0x000000200000780c */ /* 0x040fe40003f64070 */
        /* <DEDUP_REMOVED lines=9> */
[----:B------:R-:W-:Y:S01]  /*3ba0*/  ISETP.GT.U32.AND P1, PT, R0, 0x60, PT ;  /* 0x000000600000780c */ /* 0x000fe20003f24070 */
[----:B------:R-:W-:Y:S01]  /*3bb0*/  IMAD.MOV.U32 R2, RZ, RZ, R13 ;  /* 0x000000ffff027224 */ /* 0x000fe200078e000d */
[----:B------:R-:W0:Y:S01]  /*3bc0*/  LDS.128 R4, [UR4+0x30] ;  /* 0x00003004ff047984 */ /* 0x000e220008000c00 */
[----:B------:R-:W-:-:S06]  /*3bd0*/  IMAD.MOV.U32 R3, RZ, RZ, R12 ;  /* 0x000000ffff037224 */ /* 0x000fcc00078e000c */
        /* <DEDUP_REMOVED lines=36> */
.L_x_123:
[----:B------:R-:W0:Y:S01]  /*3e20*/  S2R R7, SR_TID.X ;  /* 0x0000000000077919 */ /* 0x000e220000002100 */
[----:B------:R-:W1:Y:S02]  /*3e30*/  LDCU.64 UR4, c[0x0][0x380] ;  /* 0x00007000ff0477ac */ /* 0x000e640008000a00 */
[----:B-1----:R-:W-:Y:S02]  /*3e40*/  IMAD.U32 R2, RZ, RZ, UR4 ;  /* 0x00000004ff027e24 */ /* 0x002fe4000f8e00ff */
[----:B------:R-:W-:Y:S02]  /*3e50*/  IMAD.U32 R3, RZ, RZ, UR5 ;  /* 0x00000005ff037e24 */ /* 0x000fe4000f8e00ff */
        /* <DEDUP_REMOVED lines=9> */
[----:B------:R-:W-:-:S05]  /*3ef0*/  VIADD R6, R0, 0xfffff800 ;  /* 0xfffff80000067836 */ /* 0x000fca0000000000 */
[----:B------:R-:W-:Y:S01]  /*3f00*/  ISETP.GE.U32.AND P1, PT, R6, 0x800, PT ;  /* 0x000008000600780c */ /* 0x000fe20003f26070 */
[----:B--2---:R-:W-:-:S06]  /*3f10*/  DSETP.GEU.AND P0, PT, R22, R8, PT ;  /* 0x000000081600722a */ /* 0x004fcc0003f0e000 */
[----:B------:R-:W-:Y:S02]  /*3f20*/  FSEL R8, R8, R22, !P0 ;  /* 0x0000001608087208 */ /* 0x000fe40004000000 */
[----:B------:R-:W-:-:S06]  /*3f30*/  FSEL R9, R9, R23, !P0 ;  /* 0x0000001709097208 */ /* 0x000fcc0004000000 */
[----:B---3--:R-:W-:-:S06]  /*3f40*/  DSETP.GEU.AND P0, PT, R8, R10, PT ;  /* 0x0000000a0800722a */ /* 0x008fcc0003f0e000 */
[----:B------:R-:W-:Y:S02]  /*3f50*/  FSEL R8, R10, R8, !P0 ;  /* 0x000000080a087208 */ /* 0x000fe40004000000 */
[----:B------:R-:W-:Y:S01]  /*3f60*/  FSEL R9, R11, R9, !P0 ;  /* 0x000000090b097208 */ /* 0x000fe20004000000 */
[----:B------:R-:W-:-:S05]  /*3f70*/  IMAD.MOV.U32 R11, RZ, RZ, 0x800 ;  /* 0x00000800ff0b7424 */ /* 0x000fca00078e00ff */
        /* <DEDUP_REMOVED lines=18> */
[----:B------:R-:W1:Y:S02]  /*40a0*/  LDC.64 R2, c[0x0][0x380] ;  /* 0x0000e000ff027b82 */ /* 0x000e640000000a00 */
.L_x_139:
[----:B------:R-:W-:-:S04]  /*40b0*/  IMAD.IADD R17, R7, 0x1, R11 ;  /* 0x0000000107117824 */ /* 0x000fc800078e020b */
[----:B-1----:R-:W-:-:S06]  /*40c0*/  IMAD.WIDE.U32 R16, R17, 0x8, R2 ;  /* 0x0000000811107825 */ /* 0x002fcc00078e0002 */
[----:B------:R-:W2:Y:S01]  /*40d0*/  LDG.E.64.CONSTANT R16, desc[UR6][R16.64] ;  /* 0x0000000610107981 */ /* 0x000ea2000c1e9b00 */
[----:B------:R-:W-:-:S05]  /*40e0*/  IMAD.WIDE.U32 R18, R11, 0x8, R4 ;  /* 0x000000080b127825 */ /* 0x000fca00078e0004 */
[----:B------:R-:W3:Y:S04]  /*40f0*/  LDG.E.64.CONSTANT R20, desc[UR6][R18.64+0x800] ;  /* 0x0008000612147981 */ /* 0x000ee8000c1e9b00 */
[----:B------:R-:W4:Y:S04]  /*4100*/  LDG.E.64.CONSTANT R22, desc[UR6][R18.64+0x1000] ;  /* 0x0010000612167981 */ /* 0x000f28000c1e9b00 */
[----:B------:R-:W5:Y:S04]  /*4110*/  LDG.E.64.CONSTANT R24, desc[UR6][R18.64+0x1800] ;  /* 0x0018000612187981 */ /* 0x000f68000c1e9b00 */
[----:B------:R-:W5:Y:S04]  /*4120*/  LDG.E.64.CONSTANT R26, desc[UR6][R18.64+0x2000] ;  /* 0x00200006121a7981 */ /* 0x000f68000c1e9b00 */
[----:B------:R-:W5:Y:S04]  /*4130*/  LDG.E.64.CONSTANT R28, desc[UR6][R18.64+0x2800] ;  /* 0x00280006121c7981 */ /* 0x000f68000c1e9b00 */
[----:B------:R-:W5:Y:S04]  /*4140*/  LDG.E.64.CONSTANT R14, desc[UR6][R18.64+0x3000] ;  /* 0x00300006120e7981 */ /* 0x000f68000c1e9b00 */
[----:B------:R-:W5:Y:S01]  /*4150*/  LDG.E.64.CONSTANT R12, desc[UR6][R18.64+0x3800] ;  /* 0x00380006120c7981 */ /* 0x000f62000c1e9b00 */
[----:B0-----:R-:W-:-:S05]  /*4160*/  IMAD.IADD R10, R0, 0x1, -R11 ;  /* 0x00000001000a7824 */ /* 0x001fca00078e0a0b */
[----:B------:R-:W-:Y:S01]  /*4170*/  ISETP.GE.U32.AND P1, PT, R10, 0x800, PT ;  /* 0x000008000a00780c */ /* 0x000fe20003f26070 */
        /* <DEDUP_REMOVED lines=26> */
[----:B------:R-:W-:-:S13]  /*4320*/  ISETP.GT.U32.AND P0, PT, R11, R6, PT ;  /* 0x000000060b00720c */ /* 0x000fda0003f04070 */
[----:B------:R-:W-:Y:S05]  /*4330*/  @!P0 BRA `(.L_x_139) ;  /* 0xfffffffc005c8947 */ /* 0x000fea000383ffff */
.L_x_137:
        /* <DEDUP_REMOVED lines=14> */
[----:B------:R-:W-:Y:S01]  /*4420*/  LEA.HI R0, R5, 0x1, RZ, 0x18 ;  /* 0x0000000105007811 */ /* 0x000fe200078fc0ff */
[----:B------:R-:W-:-:S03]  /*4430*/  IMAD.IADD R15, R7, 0x1, R11 ;  /* 0x00000001070f7824 */ /* 0x000fc600078e020b */
[----:B------:R-:W-:Y:S01]  /*4440*/  LOP3.LUT R5, R0, 0x3, RZ, 0xc0, !PT ;  /* 0x0000000300057812 */ /* 0x000fe200078ec0ff */
[----:B------:R-:W-:-:S04]  /*4450*/  IMAD.MOV.U32 R0, RZ, RZ, R7 ;  /* 0x000000ffff007224 */ /* 0x000fc800078e0007 */
[----:B------:R-:W-:-:S07]  /*4460*/  IMAD.MOV R5, RZ, RZ, -R5 ;  /* 0x000000ffff057224 */ /* 0x000fce00078e0a05 */
.L_x_143:
        /* <DEDUP_REMOVED lines=10> */
.L_x_142:
[----:B------:R-:W-:Y:S05]  /*4510*/  BSYNC.RECONVERGENT B2 ;  /* 0x0000000000027941 */ /* 0x000fea0003800200 */
.L_x_141:
[----:B------:R-:W-:Y:S05]  /*4520*/  @!P2 BRA `(.L_x_140) ;  /* 0x000000000078a947 */ /* 0x000fea0003800000 */
[C---:B------:R-:W-:Y:S02]  /*4530*/  IMAD.IADD R5, R0.reuse, 0x1, R11 ;  /* 0x0000000100057824 */ /* 0x040fe400078e020b */
[----:B------:R-:W-:-:S07]  /*4540*/  VIADD R0, R0, 0x200 ;  /* 0x0000020000007836 */ /* 0x000fce0000000000 */
.L_x_144:
[----:B------:R-:W-:-:S04]  /*4550*/  IMAD.WIDE.U32 R10, R5, 0x8, R2 ;  /* 0x00000008050a7825 */ /* 0x000fc800078e0002 */
        /* <DEDUP_REMOVED lines=13> */
[----:B------:R-:W-:Y:S01]  /*4630*/  FSEL R9, R11, R9, !P0 ;  /* 0x000000090b097208 */ /* 0x000fe20004000000 */
[C---:B------:R-:W-:Y:S02]  /*4640*/  VIADD R11, R0.reuse, 0x200 ;  /* 0x00000200000b7836 */ /* 0x040fe40000000000 */
[----:B------:R-:W-:-:S03]  /*4650*/  VIADD R0, R0, 0x400 ;  /* 0x0000040000007836 */ /* 0x000fc60000000000 */
[----:B---3--:R-:W-:Y:S01]  /*4660*/  DSETP.GEU.AND P0, PT, R8, R12, PT ;  /* 0x0000000c0800722a */ /* 0x008fe20003f0e000 */
[----:B------:R-:W-:-:S05]  /*4670*/  ISETP.GE.AND P1, PT, R11, R4, PT ;  /* 0x000000040b00720c */ /* 0x000fca0003f26270 */
        /* <DEDUP_REMOVED lines=9> */
.L_x_140:
[----:B------:R-:W-:Y:S05]  /*4710*/  BSYNC.RECONVERGENT B1 ;  /* 0x0000000000017941 */ /* 0x000fea0003800200 */
.L_x_138:
        /* <DEDUP_REMOVED lines=74> */
.L_x_114:
[----:B------:R-:W-:Y:S05]  /*4bc0*/  BSYNC.RECONVERGENT B0 ;  /* 0x0000000000007941 */ /* 0x000fea0003800200 */
.L_x_98:
[----:B------:R-:W-:Y:S05]  /*4bd0*/  @P0 EXIT ;  /* 0x000000000000094d */ /* 0x000fea0003800000 */
[----:B------:R-:W4:Y:S01]  /*4be0*/  LDCU.64 UR8, c[0x0][0x398] ;  /* 0x00007300ff0877ac */ /* 0x000f220008000a00 */
[----:B01----:R-:W0:Y:S01]  /*4bf0*/  LDC.64 R4, c[0x0][0x388] ;  /* 0x0000e200ff047b82 */ /* 0x003e220000000a00 */
[----:B------:R-:W2:Y:S01]  /*4c00*/  LDCU.64 UR4, c[0x0][0x398] ;  /* 0x00007300ff0477ac */ /* 0x000ea20008000a00 */
[----:B----4-:R-:W-:-:S06]  /*4c10*/  DSETP.GT.AND P0, PT, R6, UR8, PT ;  /* 0x0000000806007e2a */ /* 0x010fcc000bf04000 */
[----:B--23--:R-:W-:Y:S02]  /*4c20*/  FSEL R2, R6, UR4, P0 ;  /* 0x0000000406027c08 */ /* 0x00cfe40008000000 */
[----:B------:R-:W-:-:S05]  /*4c30*/  FSEL R3, R7, UR5, P0 ;  /* 0x0000000507037c08 */ /* 0x000fca0008000000 */
[----:B0-----:R-:W-:Y:S01]  /*4c40*/  STG.E.64 desc[UR6][R4.64], R2 ;  /* 0x0000000204007986 */ /* 0x001fe2000c101b06 */
[----:B------:R-:W-:Y:S05]  /*4c50*/  EXIT ;  /* 0x000000000000794d */ /* 0x000fea0003800000 */
.L_x_145:
        /* <DEDUP_REMOVED lines=10> */
.L_x_151:


//--------------------- .text._ZN3cub18CUB_300001_SM_10006detail11EmptyKernelIvEEvv --------------------------
	.section	.text._ZN3cub18CUB_300001_SM_10006detail11EmptyKernelIvEEvv,"ax",@progbits
	.align	128
        .global         _ZN3cub18CUB_300001_SM_10006detail11EmptyKernelIvEEvv
        .type           _ZN3cub18CUB_300001_SM_10006detail11EmptyKernelIvEEvv,@function
        .size           _ZN3cub18CUB_300001_SM_10006detail11EmptyKernelIvEEvv,(.L_x_152 - _ZN3cub18CUB_300001_SM_10006detail11EmptyKernelIvEEvv)
        .other          _ZN3cub18CUB_300001_SM_10006detail11EmptyKernelIvEEvv,@"STO_CUDA_ENTRY STV_DEFAULT"
_ZN3cub18CUB_300001_SM_10006detail11EmptyKernelIvEEvv:
.text._ZN3cub18CUB_300001_SM_10006detail11EmptyKernelIvEEvv:
[----:B------:R-:W-:Y:S01]  /*0000*/  LDC R1, c[0x0][0x37c] ;  /* 0x0000df00ff017b82 */ /* 0x000fe20000000800 */
[----:B------:R-:W-:Y:S05]  /*0010*/  EXIT ;  /* 0x000000000000794d */ /* 0x000fea0003800000 */
.L_x_146:
        /* <DEDUP_REMOVED lines=14> */
.L_x_152:


//--------------------- .text._Z9calc_diffPdS_S_i --------------------------
	.section	.text._Z9calc_diffPdS_S_i,"ax",@progbits
	.align	128
        .global         _Z9calc_diffPdS_S_i
        .type           _Z9calc_diffPdS_S_i,@function
        .size           _Z9calc_diffPdS_S_i,(.L_x_153 - _Z9calc_diffPdS_S_i)
        .other          _Z9calc_diffPdS_S_i,@"STO_CUDA_ENTRY STV_DEFAULT"
_Z9calc_diffPdS_S_i:
.text._Z9calc_diffPdS_S_i:
[----:B------:R-:W-:Y:S01]  /*0000*/  LDC R1, c[0x0][0x37c] ;  /* 0x0000df00ff017b82 */ /* 0x000fe20000000800 */
[----:B------:R-:W0:Y:S07]  /*0010*/  S2R R3, SR_TID.X ;  /* 0x0000000000037919 */ /* 0x000e2e0000002100 */
[----:B------:R-:W0:Y:S01]  /*0020*/  LDC R0, c[0x0][0x360] ;  /* 0x0000d800ff007b82 */ /* 0x000e220000000800 */
[----:B------:R-:W1:Y:S01]  /*0030*/  LDCU UR6, c[0x0][0x398] ;  /* 0x00007300ff0677ac */ /* 0x000e620008000800 */
[----:B------:R-:W2:Y:S06]  /*0040*/  S2R R2, SR_TID.Y ;  /* 0x0000000000027919 */ /* 0x000eac0000002200 */
[----:B------:R-:W0:Y:S08]  /*0050*/  S2UR UR4, SR_CTAID.X ;  /* 0x00000000000479c3 */ /* 0x000e300000002500 */
[----:B------:R-:W2:Y:S08]  /*0060*/  S2UR UR5, SR_CTAID.Y ;  /* 0x00000000000579c3 */ /* 0x000eb00000002600 */
[----:B------:R-:W2:Y:S01]  /*0070*/  LDC R7, c[0x0][0x364] ;  /* 0x0000d900ff077b82 */ /* 0x000ea20000000800 */
[----:B0-----:R-:W-:-:S05]  /*0080*/  IMAD R0, R0, UR4, R3 ;  /* 0x0000000400007c24 */ /* 0x001fca000f8e0203 */
[----:B------:R-:W-:Y:S01]  /*0090*/  ISETP.GE.AND P0, PT, R0, RZ, PT ;  /* 0x000000ff0000720c */ /* 0x000fe20003f06270 */
[----:B--2---:R-:W-:-:S05]  /*00a0*/  IMAD R7, R7, UR5, R2 ;  /* 0x0000000507077c24 */ /* 0x004fca000f8e0202 */
[----:B------:R-:W-:-:S04]  /*00b0*/  VIMNMX R2, PT, PT, R0, R7, !PT ;  /* 0x0000000700027248 */ /* 0x000fc80007fe0100 */
[----:B-1----:R-:W-:-:S13]  /*00c0*/  ISETP.GE.OR P0, PT, R2, UR6, !P0 ;  /* 0x0000000602007c0c */ /* 0x002fda000c706670 */
[----:B------:R-:W-:Y:S05]  /*00d0*/  @P0 EXIT ;  /* 0x000000000000094d */ /* 0x000fea0003800000 */
[----:B------:R-:W0:Y:S01]  /*00e0*/  LDC.64 R2, c[0x0][0x388] ;  /* 0x0000e200ff027b82 */ /* 0x000e220000000a00 */
[----:B------:R-:W1:Y:S01]  /*00f0*/  LDCU.64 UR4, c[0x0][0x358] ;  /* 0x00006b00ff0477ac */ /* 0x000e620008000a00 */
[----:B------:R-:W-:-:S06]  /*0100*/  IMAD R11, R0, UR6, R7 ;  /* 0x00000006000b7c24 */ /* 0x000fcc000f8e0207 */
[----:B------:R-:W2:Y:S08]  /*0110*/  LDC.64 R4, c[0x0][0x380] ;  /* 0x0000e000ff047b82 */ /* 0x000eb00000000a00 */
[----:B------:R-:W3:Y:S01]  /*0120*/  LDC.64 R8, c[0x0][0x390] ;  /* 0x0000e400ff087b82 */ /* 0x000ee20000000a00 */
[----:B0-----:R-:W-:-:S06]  /*0130*/  IMAD.WIDE.U32 R2, R11, 0x8, R2 ;  /* 0x000000080b027825 */ /* 0x001fcc00078e0002 */
[----:B-1----:R-:W4:Y:S01]  /*0140*/  LDG.E.64 R2, desc[UR4][R2.64] ;  /* 0x0000000402027981 */ /* 0x002f22000c1e1b00 */
[----:B--2---:R-:W-:-:S06]  /*0150*/  IMAD.WIDE.U32 R4, R11, 0x8, R4 ;  /* 0x000000080b047825 */ /* 0x004fcc00078e0004 */
[----:B------:R-:W4:Y:S01]  /*0160*/  LDG.E.64 R4, desc[UR4][R4.64] ;  /* 0x0000000404047981 */ /* 0x000f22000c1e1b00 */
[----:B---3--:R-:W-:Y:S01]  /*0170*/  IMAD.WIDE.U32 R8, R11, 0x8, R8 ;  /* 0x000000080b087825 */ /* 0x008fe200078e0008 */
[----:B----4-:R-:W-:-:S07]  /*0180*/  DADD R6, R2, -R4 ;  /* 0x0000000002067229 */ /* 0x010fce0000000804 */
[----:B------:R-:W-:Y:S01]  /*0190*/  STG.E.64 desc[UR4][R8.64], R6 ;  /* 0x0000000608007986 */ /* 0x000fe2000c101b04 */
[----:B------:R-:W-:Y:S05]  /*01a0*/  EXIT ;  /* 0x000000000000794d */ /* 0x000fea0003800000 */
.L_x_147:
        /* <DEDUP_REMOVED lines=13> */
.L_x_153:


//--------------------- .text._Z18calc_heat_equationPdS_i --------------------------
	.section	.text._Z18calc_heat_equationPdS_i,"ax",@progbits
	.align	128
        .global         _Z18calc_heat_equationPdS_i
        .type           _Z18calc_heat_equationPdS_i,@function
        .size           _Z18calc_heat_equationPdS_i,(.L_x_154 - _Z18calc_heat_equationPdS_i)
        .other          _Z18calc_heat_equationPdS_i,@"STO_CUDA_ENTRY STV_DEFAULT"
_Z18calc_heat_equationPdS_i:
.text._Z18calc_heat_equationPdS_i:
[----:B------:R-:W-:Y:S01]  /*0000*/  LDC R1, c[0x0][0x37c] ;  /* 0x0000df00ff017b82 */ /* 0x000fe20000000800 */
[----:B------:R-:W0:Y:S07]  /*0010*/  S2R R3, SR_TID.X ;  /* 0x0000000000037919 */ /* 0x000e2e0000002100 */
[----:B------:R-:W0:Y:S01]  /*0020*/  S2UR UR4, SR_CTAID.X ;  /* 0x00000000000479c3 */ /* 0x000e220000002500 */
[----:B------:R-:W1:Y:S07]  /*0030*/  S2R R5, SR_TID.Y ;  /* 0x0000000000057919 */ /* 0x000e6e0000002200 */
[----:B------:R-:W0:Y:S08]  /*0040*/  LDC R4, c[0x0][0x360] ;  /* 0x0000d800ff047b82 */ /* 0x000e300000000800 */
[----:B------:R-:W2:Y:S08]  /*0050*/  LDC R10, c[0x0][0x390] ;  /* 0x0000e400ff0a7b82 */ /* 0x000eb00000000800 */
[----:B------:R-:W1:Y:S08]  /*0060*/  S2UR UR5, SR_CTAID.Y ;  /* 0x00000000000579c3 */ /* 0x000e700000002600 */
[----:B------:R-:W1:Y:S01]  /*0070*/  LDC R2, c[0x0][0x364] ;  /* 0x0000d900ff027b82 */ /* 0x000e620000000800 */
[----:B0-----:R-:W-:Y:S01]  /*0080*/  IMAD R4, R4, UR4, R3 ;  /* 0x0000000404047c24 */ /* 0x001fe2000f8e0203 */
[----:B--2---:R-:W-:-:S04]  /*0090*/  IADD3 R0, PT, PT, R10, -0x1, RZ ;  /* 0xffffffff0a007810 */ /* 0x004fc80007ffe0ff */
[----:B------:R-:W-:-:S04]  /*00a0*/  ISETP.GE.AND P0, PT, R4, R0, PT ;  /* 0x000000000400720c */ /* 0x000fc80003f06270 */
[----:B------:R-:W-:Y:S01]  /*00b0*/  ISETP.LT.OR P0, PT, R4, 0x1, P0 ;  /* 0x000000010400780c */ /* 0x000fe20000701670 */
[----:B-1----:R-:W-:-:S12]  /*00c0*/  IMAD R3, R2, UR5, R5 ;  /* 0x0000000502037c24 */ /* 0x002fd8000f8e0205 */
[----:B------:R-:W-:Y:S05]  /*00d0*/  @P0 EXIT ;  /* 0x000000000000094d */ /* 0x000fea0003800000 */
[----:B------:R-:W-:-:S04]  /*00e0*/  ISETP.GE.AND P0, PT, R3, R0, PT ;  /* 0x000000000300720c */ /* 0x000fc80003f06270 */
[----:B------:R-:W-:-:S13]  /*00f0*/  ISETP.EQ.OR P0, PT, R3, RZ, P0 ;  /* 0x000000ff0300720c */ /* 0x000fda0000702670 */
[----:B------:R-:W-:Y:S05]  /*0100*/  @P0 EXIT ;  /* 0x000000000000094d */ /* 0x000fea0003800000 */
[----:B------:R-:W0:Y:S01]  /*0110*/  LDC.64 R8, c[0x0][0x380] ;  /* 0x0000e000ff087b82 */ /* 0x000e220000000a00 */
[----:B------:R-:W1:Y:S01]  /*0120*/  LDCU.64 UR4, c[0x0][0x358] ;  /* 0x00006b00ff0477ac */ /* 0x000e620008000a00 */
[CC--:B------:R-:W-:Y:S02]  /*0130*/  IMAD R0, R3.reuse, R10.reuse, R4 ;  /* 0x0000000a03007224 */ /* 0x0c0fe400078e0204 */
[----:B------:R-:W-:-:S05]  /*0140*/  IMAD R5, R3, R10, -R10 ;  /* 0x0000000a03057224 */ /* 0x000fca00078e0a0a */
[----:B------:R-:W-:Y:S01]  /*0150*/  IADD3 R11, PT, PT, R4, R5, RZ ;  /* 0x00000005040b7210 */ /* 0x000fe20007ffe0ff */
[----:B0-----:R-:W-:-:S05]  /*0160*/  IMAD.WIDE R2, R0, 0x8, R8 ;  /* 0x0000000800027825 */ /* 0x001fca00078e0208 */
[----:B-1----:R-:W2:Y:S01]  /*0170*/  LDG.E.64 R4, desc[UR4][R2.64+-0x8] ;  /* 0xfffff80402047981 */ /* 0x002ea2000c1e1b00 */
[----:B------:R-:W-:-:S03]  /*0180*/  IMAD.WIDE R8, R11, 0x8, R8 ;  /* 0x000000080b087825 */ /* 0x000fc600078e0208 */
[----:B------:R-:W2:Y:S01]  /*0190*/  LDG.E.64 R6, desc[UR4][R2.64+0x8] ;  /* 0x0000080402067981 */ /* 0x000ea2000c1e1b00 */
[----:B------:R-:W-:-:S03]  /*01a0*/  IMAD.WIDE R10, R10, 0x8, R2 ;  /* 0x000000080a0a7825 */ /* 0x000fc600078e0202 */
[----:B------:R-:W3:Y:S04]  /*01b0*/  LDG.E.64 R8, desc[UR4][R8.64] ;  /* 0x0000000408087981 */ /* 0x000ee8000c1e1b00 */
[----:B------:R-:W4:Y:S01]  /*01c0*/  LDG.E.64 R10, desc[UR4][R10.64] ;  /* 0x000000040a0a7981 */ /* 0x000f22000c1e1b00 */
[----:B--2---:R-:W-:Y:S01]  /*01d0*/  DADD R4, R4, R6 ;  /* 0x0000000004047229 */ /* 0x004fe20000000006 */
[----:B------:R-:W0:Y:S07]  /*01e0*/  LDC.64 R6, c[0x0][0x388] ;  /* 0x0000e200ff067b82 */ /* 0x000e2e0000000a00 */
[----:B---3--:R-:W-:-:S08]  /*01f0*/  DADD R4, R8, R4 ;  /* 0x0000000008047229 */ /* 0x008fd00000000004 */
[----:B----4-:R-:W-:-:S08]  /*0200*/  DADD R4, R10, R4 ;  /* 0x000000000a047229 */ /* 0x010fd00000000004 */
[----:B------:R-:W-:Y:S01]  /*0210*/  DMUL R4, R4, 0.25 ;  /* 0x3fd0000004047828 */ /* 0x000fe20000000000 */
[----:B0-----:R-:W-:-:S06]  /*0220*/  IMAD.WIDE R6, R0, 0x8, R6 ;  /* 0x0000000800067825 */ /* 0x001fcc00078e0206 */
[----:B------:R-:W-:Y:S01]  /*0230*/  STG.E.64 desc[UR4][R6.64], R4 ;  /* 0x0000000406007986 */ /* 0x000fe2000c101b04 */
[----:B------:R-:W-:Y:S05]  /*0240*/  EXIT ;  /* 0x000000000000794d */ /* 0x000fea0003800000 */
.L_x_148:
        /* <DEDUP_REMOVED lines=11> */
.L_x_154:


//--------------------- .nv.shared._ZN3cub18CUB_300001_SM_10006detail6reduce28DeviceReduceSingleTileKernelINS2_10policy_hubIdjN4cuda3__47maximumIvEEE10Policy1000EPdSB_iS8_ddNS5_3std3__410__identityEEEvT0_T1_T2_T3_T4_T6_ --------------------------
	.section	.nv.shared._ZN3cub18CUB_300001_SM_10006detail6reduce28DeviceReduceSingleTileKernelINS2_10policy_hubIdjN4cuda3__47maximumIvEEE10Policy1000EPdSB_iS8_ddNS5_3std3__410__identityEEEvT0_T1_T2_T3_T4_T6_,"aw",@nobits
	.sectionflags	@""
	.align	8
.nv.shared._ZN3cub18CUB_300001_SM_10006detail6reduce28DeviceReduceSingleTileKernelINS2_10policy_hubIdjN4cuda3__47maximumIvEEE10Policy1000EPdSB_iS8_ddNS5_3std3__410__identityEEEvT0_T1_T2_T3_T4_T6_:
	.zero		1104


//--------------------- .nv.shared.reserved.0     --------------------------
	.section	.nv.shared.reserved.0,"aw",@nobits
	.weak		__nv_reservedSMEM_offset_0_alias
	.size		__nv_reservedSMEM_offset_0_alias, 0, 64
	.other		__nv_reservedSMEM_offset_0_alias,@"STO_CUDA_RESERVED_SHARED STV_DEFAULT"
__nv_reservedSMEM_offset_0_alias:
	.zero		0
	.zero		64


//--------------------- .nv.global                --------------------------
	.section	.nv.global,"aw",@nobits
.nv.global:
	.type		_ZN34_INTERNAL_b0aaf1b8_4_k_cu_ed5554876thrust24THRUST_300001_SM_1000_NS12placeholders2_5E,@object
	.size		_ZN34_INTERNAL_b0aaf1b8_4_k_cu_ed5554876thrust24THRUST_300001_SM_1000_NS12placeholders2_5E,(_ZN34_INTERNAL_b0aaf1b8_4_k_cu_ed5554874cuda3std3__45__cpo6cbeginE - _ZN34_INTERNAL_b0aaf1b8_4_k_cu_ed5554876thrust24THRUST_300001_SM_1000_NS12placeholders2_5E)
_ZN34_INTERNAL_b0aaf1b8_4_k_cu_ed5554876thrust24THRUST_300001_SM_1000_NS12placeholders2_5E:
	.zero		1
	.type		_ZN34_INTERNAL_b0aaf1b8_4_k_cu_ed5554874cuda3std3__45__cpo6cbeginE,@object
	.size		_ZN34_INTERNAL_b0aaf1b8_4_k_cu_ed5554874cuda3std3__45__cpo6cbeginE,(_ZN34_INTERNAL_b0aaf1b8_4_k_cu_ed5554874cuda3std6ranges3__45__cpo6cbeginE - _ZN34_INTERNAL_b0aaf1b8_4_k_cu_ed5554874cuda3std3__45__cpo6cbeginE)
_ZN34_INTERNAL_b0aaf1b8_4_k_cu_ed5554874cuda3std3__45__cpo6cbeginE:
	.zero		1
	.type		_ZN34_INTERNAL_b0aaf1b8_4_k_cu_ed5554874cuda3std6ranges3__45__cpo6cbeginE,@object
	.size		_ZN34_INTERNAL_b0aaf1b8_4_k_cu_ed5554874cuda3std6ranges3__45__cpo6cbeginE,(_ZN34_INTERNAL_b0aaf1b8_4_k_cu_ed5554874cuda3std3__48in_placeE - _ZN34_INTERNAL_b0aaf1b8_4_k_cu_ed5554874cuda3std6ranges3__45__cpo6cbeginE)
_ZN34_INTERNAL_b0aaf1b8_4_k_cu_ed5554874cuda3std6ranges3__45__cpo6cbeginE:
	.zero		1
	.type		_ZN34_INTERNAL_b0aaf1b8_4_k_cu_ed5554874cuda3std3__48in_placeE,@object
	.size		_ZN34_INTERNAL_b0aaf1b8_4_k_cu_ed5554874cuda3std3__48in_placeE,(_ZN34_INTERNAL_b0aaf1b8_4_k_cu_ed5554874cuda3std6ranges3__45__cpo4sizeE - _ZN34_INTERNAL_b0aaf1b8_4_k_cu_ed5554874cuda3std3__48in_placeE)
_ZN34_INTERNAL_b0aaf1b8_4_k_cu_ed5554874cuda3std3__48in_placeE:
	.zero		1
	.type		_ZN34_INTERNAL_b0aaf1b8_4_k_cu_ed5554874cuda3std6ranges3__45__cpo4sizeE,@object
	.size		_ZN34_INTERNAL_b0aaf1b8_4_k_cu_ed5554874cuda3std6ranges3__45__cpo4sizeE,(_ZN34_INTERNAL_b0aaf1b8_4_k_cu_ed5554876thrust24THRUST_300001_SM_1000_NS12placeholders2_9E - _ZN34_INTERNAL_b0aaf1b8_4_k_cu_ed5554874cuda3std6ranges3__45__cpo4sizeE)
_ZN34_INTERNAL_b0aaf1b8_4_k_cu_ed5554874cuda3std6ranges3__45__cpo4sizeE:
	.zero		1
	.type		_ZN34_INTERNAL_b0aaf1b8_4_k_cu_ed5554876thrust24THRUST_300001_SM_1000_NS12placeholders2_9E,@object
	.size		_ZN34_INTERNAL_b0aaf1b8_4_k_cu_ed5554876thrust24THRUST_300001_SM_1000_NS12placeholders2_9E,(_ZN34_INTERNAL_b0aaf1b8_4_k_cu_ed5554874cuda3std3__45__cpo7crbeginE - _ZN34_INTERNAL_b0aaf1b8_4_k_cu_ed5554876thrust24THRUST_300001_SM_1000_NS12placeholders2_9E)
_ZN34_INTERNAL_b0aaf1b8_4_k_cu_ed5554876thrust24THRUST_300001_SM_1000_NS12placeholders2_9E:
	.zero		1
	.type		_ZN34_INTERNAL_b0aaf1b8_4_k_cu_ed5554874cuda3std3__45__cpo7crbeginE,@object
	.size		_ZN34_INTERNAL_b0aaf1b8_4_k_cu_ed5554874cuda3std3__45__cpo7crbeginE,(_ZN34_INTERNAL_b0aaf1b8_4_k_cu_ed5554874cuda3std6ranges3__45__cpo4nextE - _ZN34_INTERNAL_b0aaf1b8_4_k_cu_ed5554874cuda3std3__45__cpo7crbeginE)
_ZN34_INTERNAL_b0aaf1b8_4_k_cu_ed5554874cuda3std3__45__cpo7crbeginE:
	.zero		1
	.type		_ZN34_INTERNAL_b0aaf1b8_4_k_cu_ed5554874cuda3std6ranges3__45__cpo4nextE,@object
	.size		_ZN34_INTERNAL_b0aaf1b8_4_k_cu_ed5554874cuda3std6ranges3__45__cpo4nextE,(_ZN34_INTERNAL_b0aaf1b8_4_k_cu_ed5554874cuda3std6ranges3__45__cpo4swapE - _ZN34_INTERNAL_b0aaf1b8_4_k_cu_ed5554874cuda3std6ranges3__45__cpo4nextE)
_ZN34_INTERNAL_b0aaf1b8_4_k_cu_ed5554874cuda3std6ranges3__45__cpo4nextE:
	.zero		1
	.type		_ZN34_INTERNAL_b0aaf1b8_4_k_cu_ed5554874cuda3std6ranges3__45__cpo4swapE,@object
	.size		_ZN34_INTERNAL_b0aaf1b8_4_k_cu_ed5554874cuda3std6ranges3__45__cpo4swapE,(_ZN34_INTERNAL_b0aaf1b8_4_k_cu_ed5554876thrust24THRUST_300001_SM_1000_NS12placeholders2_1E - _ZN34_INTERNAL_b0aaf1b8_4_k_cu_ed5554874cuda3std6ranges3__45__cpo4swapE)
_ZN34_INTERNAL_b0aaf1b8_4_k_cu_ed5554874cuda3std6ranges3__45__cpo4swapE:
	.zero		1
	.type		_ZN34_INTERNAL_b0aaf1b8_4_k_cu_ed5554876thrust24THRUST_300001_SM_1000_NS12placeholders2_1E,@object
	.size		_ZN34_INTERNAL_b0aaf1b8_4_k_cu_ed5554876thrust24THRUST_300001_SM_1000_NS12placeholders2_1E,(_ZN34_INTERNAL_b0aaf1b8_4_k_cu_ed5554876thrust24THRUST_300001_SM_1000_NS12placeholders2_3E - _ZN34_INTERNAL_b0aaf1b8_4_k_cu_ed5554876thrust24THRUST_300001_SM_1000_NS12placeholders2_1E)
_ZN34_INTERNAL_b0aaf1b8_4_k_cu_ed5554876thrust24THRUST_300001_SM_1000_NS12placeholders2_1E:
	.zero		1
	.type		_ZN34_INTERNAL_b0aaf1b8_4_k_cu_ed5554876thrust24THRUST_300001_SM_1000_NS12placeholders2_3E,@object
	.size		_ZN34_INTERNAL_b0aaf1b8_4_k_cu_ed5554876thrust24THRUST_300001_SM_1000_NS12placeholders2_3E,(_ZN34_INTERNAL_b0aaf1b8_4_k_cu_ed5554874cuda3std3__45__cpo5beginE - _ZN34_INTERNAL_b0aaf1b8_4_k_cu_ed5554876thrust24THRUST_300001_SM_1000_NS12placeholders2_3E)
_ZN34_INTERNAL_b0aaf1b8_4_k_cu_ed5554876thrust24THRUST_300001_SM_1000_NS12placeholders2_3E:
	.zero		1
	.type		_ZN34_INTERNAL_b0aaf1b8_4_k_cu_ed5554874cuda3std3__45__cpo5beginE,@object
	.size		_ZN34_INTERNAL_b0aaf1b8_4_k_cu_ed5554874cuda3std3__45__cpo5beginE,(_ZN34_INTERNAL_b0aaf1b8_4_k_cu_ed5554874cuda3std6ranges3__45__cpo5beginE - _ZN34_INTERNAL_b0aaf1b8_4_k_cu_ed5554874cuda3std3__45__cpo5beginE)
_ZN34_INTERNAL_b0aaf1b8_4_k_cu_ed5554874cuda3std3__45__cpo5beginE:
	.zero		1
	.type		_ZN34_INTERNAL_b0aaf1b8_4_k_cu_ed5554874cuda3std6ranges3__45__cpo5beginE,@object
	.size		_ZN34_INTERNAL_b0aaf1b8_4_k_cu_ed5554874cuda3std6ranges3__45__cpo5beginE,(_ZN34_INTERNAL_b0aaf1b8_4_k_cu_ed5554874cuda3std3__436_GLOBAL__N__b0aaf1b8_4_k_cu_ed5554876ignoreE - _ZN34_INTERNAL_b0aaf1b8_4_k_cu_ed5554874cuda3std6ranges3__45__cpo5beginE)
_ZN34_INTERNAL_b0aaf1b8_4_k_cu_ed5554874cuda3std6ranges3__45__cpo5beginE:
	.zero		1
	.type		_ZN34_INTERNAL_b0aaf1b8_4_k_cu_ed5554874cuda3std3__436_GLOBAL__N__b0aaf1b8_4_k_cu_ed5554876ignoreE,@object
	.size		_ZN34_INTERNAL_b0aaf1b8_4_k_cu_ed5554874cuda3std3__436_GLOBAL__N__b0aaf1b8_4_k_cu_ed5554876ignoreE,(_ZN34_INTERNAL_b0aaf1b8_4_k_cu_ed5554874cuda3std6ranges3__45__cpo4dataE - _ZN34_INTERNAL_b0aaf1b8_4_k_cu_ed5554874cuda3std3__436_GLOBAL__N__b0aaf1b8_4_k_cu_ed5554876ignoreE)
_ZN34_INTERNAL_b0aaf1b8_4_k_cu_ed5554874cuda3std3__436_GLOBAL__N__b0aaf1b8_4_k_cu_ed5554876ignoreE:
	.zero		1
	.type		_ZN34_INTERNAL_b0aaf1b8_4_k_cu_ed5554874cuda3std6ranges3__45__cpo4dataE,@object
	.size		_ZN34_INTERNAL_b0aaf1b8_4_k_cu_ed5554874cuda3std6ranges3__45__cpo4dataE,(_ZN34_INTERNAL_b0aaf1b8_4_k_cu_ed5554876thrust24THRUST_300001_SM_1000_NS12placeholders2_7E - _ZN34_INTERNAL_b0aaf1b8_4_k_cu_ed5554874cuda3std6ranges3__45__cpo4dataE)
_ZN34_INTERNAL_b0aaf1b8_4_k_cu_ed5554874cuda3std6ranges3__45__cpo4dataE:
	.zero		1
	.type		_ZN34_INTERNAL_b0aaf1b8_4_k_cu_ed5554876thrust24THRUST_300001_SM_1000_NS12placeholders2_7E,@object
	.size		_ZN34_INTERNAL_b0aaf1b8_4_k_cu_ed5554876thrust24THRUST_300001_SM_1000_NS12placeholders2_7E,(_ZN34_INTERNAL_b0aaf1b8_4_k_cu_ed5554874cuda3std3__45__cpo6rbeginE - _ZN34_INTERNAL_b0aaf1b8_4_k_cu_ed5554876thrust24THRUST_300001_SM_1000_NS12placeholders2_7E)
_ZN34_INTERNAL_b0aaf1b8_4_k_cu_ed5554876thrust24THRUST_300001_SM_1000_NS12placeholders2_7E:
	.zero		1
	.type		_ZN34_INTERNAL_b0aaf1b8_4_k_cu_ed5554874cuda3std3__45__cpo6rbeginE,@object
	.size		_ZN34_INTERNAL_b0aaf1b8_4_k_cu_ed5554874cuda3std3__45__cpo6rbeginE,(_ZN34_INTERNAL_b0aaf1b8_4_k_cu_ed5554874cuda3std6ranges3__45__cpo7advanceE - _ZN34_INTERNAL_b0aaf1b8_4_k_cu_ed5554874cuda3std3__45__cpo6rbeginE)
_ZN34_INTERNAL_b0aaf1b8_4_k_cu_ed5554874cuda3std3__45__cpo6rbeginE:
	.zero		1
	.type		_ZN34_INTERNAL_b0aaf1b8_4_k_cu_ed5554874cuda3std6ranges3__45__cpo7advanceE,@object
	.size		_ZN34_INTERNAL_b0aaf1b8_4_k_cu_ed5554874cuda3std6ranges3__45__cpo7advanceE,(_ZN34_INTERNAL_b0aaf1b8_4_k_cu_ed5554874cuda3std3__47nulloptE - _ZN34_INTERNAL_b0aaf1b8_4_k_cu_ed5554874cuda3std6ranges3__45__cpo7advanceE)
_ZN34_INTERNAL_b0aaf1b8_4_k_cu_ed5554874cuda3std6ranges3__45__cpo7advanceE:
	.zero		1
	.type		_ZN34_INTERNAL_b0aaf1b8_4_k_cu_ed5554874cuda3std3__47nulloptE,@object
	.size		_ZN34_INTERNAL_b0aaf1b8_4_k_cu_ed5554874cuda3std3__47nulloptE,(_ZN34_INTERNAL_b0aaf1b8_4_k_cu_ed5554874cuda3std6ranges3__45__cpo8distanceE - _ZN34_INTERNAL_b0aaf1b8_4_k_cu_ed5554874cuda3std3__47nulloptE)
_ZN34_INTERNAL_b0aaf1b8_4_k_cu_ed5554874cuda3std3__47nulloptE:
	.zero		1
	.type		_ZN34_INTERNAL_b0aaf1b8_4_k_cu_ed5554874cuda3std6ranges3__45__cpo8distanceE,@object
	.size		_ZN34_INTERNAL_b0aaf1b8_4_k_cu_ed5554874cuda3std6ranges3__45__cpo8distanceE,(_ZN34_INTERNAL_b0aaf1b8_4_k_cu_ed5554876thrust24THRUST_300001_SM_1000_NS12placeholders2_6E - _ZN34_INTERNAL_b0aaf1b8_4_k_cu_ed5554874cuda3std6ranges3__45__cpo8distanceE)
_ZN34_INTERNAL_b0aaf1b8_4_k_cu_ed5554874cuda3std6ranges3__45__cpo8distanceE:
	.zero		1
	.type		_ZN34_INTERNAL_b0aaf1b8_4_k_cu_ed5554876thrust24THRUST_300001_SM_1000_NS12placeholders2_6E,@object
	.size		_ZN34_INTERNAL_b0aaf1b8_4_k_cu_ed5554876thrust24THRUST_300001_SM_1000_NS12placeholders2_6E,(_ZN34_INTERNAL_b0aaf1b8_4_k_cu_ed5554874cuda3std3__45__cpo4cendE - _ZN34_INTERNAL_b0aaf1b8_4_k_cu_ed5554876thrust24THRUST_300001_SM_1000_NS12placeholders2_6E)
_ZN34_INTERNAL_b0aaf1b8_4_k_cu_ed5554876thrust24THRUST_300001_SM_1000_NS12placeholders2_6E:
	.zero		1
	.type		_ZN34_INTERNAL_b0aaf1b8_4_k_cu_ed5554874cuda3std3__45__cpo4cendE,@object
	.size		_ZN34_INTERNAL_b0aaf1b8_4_k_cu_ed5554874cuda3std3__45__cpo4cendE,(_ZN34_INTERNAL_b0aaf1b8_4_k_cu_ed5554874cuda3std6ranges3__45__cpo4cendE - _ZN34_INTERNAL_b0aaf1b8_4_k_cu_ed5554874cuda3std3__45__cpo4cendE)
_ZN34_INTERNAL_b0aaf1b8_4_k_cu_ed5554874cuda3std3__45__cpo4cendE:
	.zero		1
	.type		_ZN34_INTERNAL_b0aaf1b8_4_k_cu_ed5554874cuda3std6ranges3__45__cpo4cendE,@object
	.size		_ZN34_INTERNAL_b0aaf1b8_4_k_cu_ed5554874cuda3std6ranges3__45__cpo4cendE,(_ZN34_INTERNAL_b0aaf1b8_4_k_cu_ed5554874cuda3std3__420unreachable_sentinelE - _ZN34_INTERNAL_b0aaf1b8_4_k_cu_ed5554874cuda3std6ranges3__45__cpo4cendE)
_ZN34_INTERNAL_b0aaf1b8_4_k_cu_ed5554874cuda3std6ranges3__45__cpo4cendE:
	.zero		1
	.type		_ZN34_INTERNAL_b0aaf1b8_4_k_cu_ed5554874cuda3std3__420unreachable_sentinelE,@object
	.size		_ZN34_INTERNAL_b0aaf1b8_4_k_cu_ed5554874cuda3std3__420unreachable_sentinelE,(_ZN34_INTERNAL_b0aaf1b8_4_k_cu_ed5554874cuda3std6ranges3__45__cpo5ssizeE - _ZN34_INTERNAL_b0aaf1b8_4_k_cu_ed5554874cuda3std3__420unreachable_sentinelE)
_ZN34_INTERNAL_b0aaf1b8_4_k_cu_ed5554874cuda3std3__420unreachable_sentinelE:
	.zero		1
	.type		_ZN34_INTERNAL_b0aaf1b8_4_k_cu_ed5554874cuda3std6ranges3__45__cpo5ssizeE,@object
	.size		_ZN34_INTERNAL_b0aaf1b8_4_k_cu_ed5554874cuda3std6ranges3__45__cpo5ssizeE,(_ZN34_INTERNAL_b0aaf1b8_4_k_cu_ed5554876thrust24THRUST_300001_SM_1000_NS12placeholders3_10E - _ZN34_INTERNAL_b0aaf1b8_4_k_cu_ed5554874cuda3std6ranges3__45__cpo5ssizeE)
_ZN34_INTERNAL_b0aaf1b8_4_k_cu_ed5554874cuda3std6ranges3__45__cpo5ssizeE:
	.zero		1
	.type		_ZN34_INTERNAL_b0aaf1b8_4_k_cu_ed5554876thrust24THRUST_300001_SM_1000_NS12placeholders3_10E,@object
	.size		_ZN34_INTERNAL_b0aaf1b8_4_k_cu_ed5554876thrust24THRUST_300001_SM_1000_NS12placeholders3_10E,(_ZN34_INTERNAL_b0aaf1b8_4_k_cu_ed5554874cuda3std3__45__cpo5crendE - _ZN34_INTERNAL_b0aaf1b8_4_k_cu_ed5554876thrust24THRUST_300001_SM_1000_NS12placeholders3_10E)
_ZN34_INTERNAL_b0aaf1b8_4_k_cu_ed5554876thrust24THRUST_300001_SM_1000_NS12placeholders3_10E:
	.zero		1
	.type		_ZN34_INTERNAL_b0aaf1b8_4_k_cu_ed5554874cuda3std3__45__cpo5crendE,@object
	.size		_ZN34_INTERNAL_b0aaf1b8_4_k_cu_ed5554874cuda3std3__45__cpo5crendE,(_ZN34_INTERNAL_b0aaf1b8_4_k_cu_ed5554874cuda3std6ranges3__45__cpo4prevE - _ZN34_INTERNAL_b0aaf1b8_4_k_cu_ed5554874cuda3std3__45__cpo5crendE)
_ZN34_INTERNAL_b0aaf1b8_4_k_cu_ed5554874cuda3std3__45__cpo5crendE:
	.zero		1
	.type		_ZN34_INTERNAL_b0aaf1b8_4_k_cu_ed5554874cuda3std6ranges3__45__cpo4prevE,@object
	.size		_ZN34_INTERNAL_b0aaf1b8_4_k_cu_ed5554874cuda3std6ranges3__45__cpo4prevE,(_ZN34_INTERNAL_b0aaf1b8_4_k_cu_ed5554874cuda3std6ranges3__45__cpo9iter_moveE - _ZN34_INTERNAL_b0aaf1b8_4_k_cu_ed5554874cuda3std6ranges3__45__cpo4prevE)
_ZN34_INTERNAL_b0aaf1b8_4_k_cu_ed5554874cuda3std6ranges3__45__cpo4prevE:
	.zero		1
	.type		_ZN34_INTERNAL_b0aaf1b8_4_k_cu_ed5554874cuda3std6ranges3__45__cpo9iter_moveE,@object
	.size		_ZN34_INTERNAL_b0aaf1b8_4_k_cu_ed5554874cuda3std6ranges3__45__cpo9iter_moveE,(_ZN34_INTERNAL_b0aaf1b8_4_k_cu_ed5554876thrust24THRUST_300001_SM_1000_NS12placeholders2_2E - _ZN34_INTERNAL_b0aaf1b8_4_k_cu_ed5554874cuda3std6ranges3__45__cpo9iter_moveE)
_ZN34_INTERNAL_b0aaf1b8_4_k_cu_ed5554874cuda3std6ranges3__45__cpo9iter_moveE:
	.zero		1
	.type		_ZN34_INTERNAL_b0aaf1b8_4_k_cu_ed5554876thrust24THRUST_300001_SM_1000_NS12placeholders2_2E,@object
	.size		_ZN34_INTERNAL_b0aaf1b8_4_k_cu_ed5554876thrust24THRUST_300001_SM_1000_NS12placeholders2_2E,(_ZN34_INTERNAL_b0aaf1b8_4_k_cu_ed5554876thrust24THRUST_300001_SM_1000_NS12placeholders2_4E - _ZN34_INTERNAL_b0aaf1b8_4_k_cu_ed5554876thrust24THRUST_300001_SM_1000_NS12placeholders2_2E)
_ZN34_INTERNAL_b0aaf1b8_4_k_cu_ed5554876thrust24THRUST_300001_SM_1000_NS12placeholders2_2E:
	.zero		1
	.type		_ZN34_INTERNAL_b0aaf1b8_4_k_cu_ed5554876thrust24THRUST_300001_SM_1000_NS12placeholders2_4E,@object
	.size		_ZN34_INTERNAL_b0aaf1b8_4_k_cu_ed5554876thrust24THRUST_300001_SM_1000_NS12placeholders2_4E,(_ZN34_INTERNAL_b0aaf1b8_4_k_cu_ed5554874cuda3std3__45__cpo3endE - _ZN34_INTERNAL_b0aaf1b8_4_k_cu_ed5554876thrust24THRUST_300001_SM_1000_NS12placeholders2_4E)
_ZN34_INTERNAL_b0aaf1b8_4_k_cu_ed5554876thrust24THRUST_300001_SM_1000_NS12placeholders2_4E:
	.zero		1
	.type		_ZN34_INTERNAL_b0aaf1b8_4_k_cu_ed5554874cuda3std3__45__cpo3endE,@object
	.size		_ZN34_INTERNAL_b0aaf1b8_4_k_cu_ed5554874cuda3std3__45__cpo3endE,(_ZN34_INTERNAL_b0aaf1b8_4_k_cu_ed5554874cuda3std6ranges3__45__cpo3endE - _ZN34_INTERNAL_b0aaf1b8_4_k_cu_ed5554874cuda3std3__45__cpo3endE)
_ZN34_INTERNAL_b0aaf1b8_4_k_cu_ed5554874cuda3std3__45__cpo3endE:
	.zero		1
	.type		_ZN34_INTERNAL_b0aaf1b8_4_k_cu_ed5554874cuda3std6ranges3__45__cpo3endE,@object
	.size		_ZN34_INTERNAL_b0aaf1b8_4_k_cu_ed5554874cuda3std6ranges3__45__cpo3endE,(_ZN34_INTERNAL_b0aaf1b8_4_k_cu_ed5554874cuda3std3__419piecewise_constructE - _ZN34_INTERNAL_b0aaf1b8_4_k_cu_ed5554874cuda3std6ranges3__45__cpo3endE)
_ZN34_INTERNAL_b0aaf1b8_4_k_cu_ed5554874cuda3std6ranges3__45__cpo3endE:
	.zero		1
	.type		_ZN34_INTERNAL_b0aaf1b8_4_k_cu_ed5554874cuda3std3__419piecewise_constructE,@object
	.size		_ZN34_INTERNAL_b0aaf1b8_4_k_cu_ed5554874cuda3std3__419piecewise_constructE,(_ZN34_INTERNAL_b0aaf1b8_4_k_cu_ed5554874cuda3std6ranges3__45__cpo5cdataE - _ZN34_INTERNAL_b0aaf1b8_4_k_cu_ed5554874cuda3std3__419piecewise_constructE)
_ZN34_INTERNAL_b0aaf1b8_4_k_cu_ed5554874cuda3std3__419piecewise_constructE:
	.zero		1
	.type		_ZN34_INTERNAL_b0aaf1b8_4_k_cu_ed5554874cuda3std6ranges3__45__cpo5cdataE,@object
	.size		_ZN34_INTERNAL_b0aaf1b8_4_k_cu_ed5554874cuda3std6ranges3__45__cpo5cdataE,(_ZN34_INTERNAL_b0aaf1b8_4_k_cu_ed5554876thrust24THRUST_300001_SM_1000_NS12placeholders2_8E - _ZN34_INTERNAL_b0aaf1b8_4_k_cu_ed5554874cuda3std6ranges3__45__cpo5cdataE)
_ZN34_INTERNAL_b0aaf1b8_4_k_cu_ed5554874cuda3std6ranges3__45__cpo5cdataE:
	.zero		1
	.type		_ZN34_INTERNAL_b0aaf1b8_4_k_cu_ed5554876thrust24THRUST_300001_SM_1000_NS12placeholders2_8E,@object
	.size		_ZN34_INTERNAL_b0aaf1b8_4_k_cu_ed5554876thrust24THRUST_300001_SM_1000_NS12placeholders2_8E,(_ZN34_INTERNAL_b0aaf1b8_4_k_cu_ed5554874cuda3std3__45__cpo4rendE - _ZN34_INTERNAL_b0aaf1b8_4_k_cu_ed5554876thrust24THRUST_300001_SM_1000_NS12placeholders2_8E)
_ZN34_INTERNAL_b0aaf1b8_4_k_cu_ed5554876thrust24THRUST_300001_SM_1000_NS12placeholders2_8E:
	.zero		1
	.type		_ZN34_INTERNAL_b0aaf1b8_4_k_cu_ed5554874cuda3std3__45__cpo4rendE,@object
	.size		_ZN34_INTERNAL_b0aaf1b8_4_k_cu_ed5554874cuda3std3__45__cpo4rendE,(_ZN34_INTERNAL_b0aaf1b8_4_k_cu_ed5554874cuda3std6ranges3__45__cpo9iter_swapE - _ZN34_INTERNAL_b0aaf1b8_4_k_cu_ed5554874cuda3std3__45__cpo4rendE)
_ZN34_INTERNAL_b0aaf1b8_4_k_cu_ed5554874cuda3std3__45__cpo4rendE:
	.zero		1
	.type		_ZN34_INTERNAL_b0aaf1b8_4_k_cu_ed5554874cuda3std6ranges3__45__cpo9iter_swapE,@object
	.size		_ZN34_INTERNAL_b0aaf1b8_4_k_cu_ed5554874cuda3std6ranges3__45__cpo9iter_swapE,(_ZN34_INTERNAL_b0aaf1b8_4_k_cu_ed5554874cuda3std3__48unexpectE - _ZN34_INTERNAL_b0aaf1b8_4_k_cu_ed5554874cuda3std6ranges3__45__cpo9iter_swapE)
_ZN34_INTERNAL_b0aaf1b8_4_k_cu_ed5554874cuda3std6ranges3__45__cpo9iter_swapE:
	.zero		1
	.type		_ZN34_INTERNAL_b0aaf1b8_4_k_cu_ed5554874cuda3std3__48unexpectE,@object
	.size		_ZN34_INTERNAL_b0aaf1b8_4_k_cu_ed5554874cuda3std3__48unexpectE,(_ZN34_INTERNAL_b0aaf1b8_4_k_cu_ed5554876thrust24THRUST_300001_SM_1000_NS6system6detail10sequential3seqE - _ZN34_INTERNAL_b0aaf1b8_4_k_cu_ed5554874cuda3std3__48unexpectE)
_ZN34_INTERNAL_b0aaf1b8_4_k_cu_ed5554874cuda3std3__48unexpectE:
	.zero		1
	.type		_ZN34_INTERNAL_b0aaf1b8_4_k_cu_ed5554876thrust24THRUST_300001_SM_1000_NS6system6detail10sequential3seqE,@object
	.size		_ZN34_INTERNAL_b0aaf1b8_4_k_cu_ed5554876thrust24THRUST_300001_SM_1000_NS6system6detail10sequential3seqE,(.L_29 - _ZN34_INTERNAL_b0aaf1b8_4_k_cu_ed5554876thrust24THRUST_300001_SM_1000_NS6system6detail10sequential3seqE)
_ZN34_INTERNAL_b0aaf1b8_4_k_cu_ed5554876thrust24THRUST_300001_SM_1000_NS6system6detail10sequential3seqE:
	.zero		1
.L_29:


//--------------------- .nv.shared._ZN3cub18CUB_300001_SM_10006detail6reduce18DeviceReduceKernelINS2_10policy_hubIdjN4cuda3__47maximumIvEEE10Policy1000EPdjS8_dNS5_3std3__410__identityEEEvT0_PT3_T1_NS0_13GridEvenShareISI_EET2_T4_ --------------------------
	.section	.nv.shared._ZN3cub18CUB_300001_SM_10006detail6reduce18DeviceReduceKernelINS2_10policy_hubIdjN4cuda3__47maximumIvEEE10Policy1000EPdjS8_dNS5_3std3__410__identityEEEvT0_PT3_T1_NS0_13GridEvenShareISI_EET2_T4_,"aw",@nobits
	.sectionflags	@""
	.align	8
.nv.shared._ZN3cub18CUB_300001_SM_10006detail6reduce18DeviceReduceKernelINS2_10policy_hubIdjN4cuda3__47maximumIvEEE10Policy1000EPdjS8_dNS5_3std3__410__identityEEEvT0_PT3_T1_NS0_13GridEvenShareISI_EET2_T4_:
	.zero		1104


//--------------------- .nv.shared._ZN3cub18CUB_300001_SM_10006detail6reduce28DeviceReduceSingleTileKernelINS2_10policy_hubIdjN4cuda3__47maximumIvEEE10Policy1000EPdSB_jS8_ddNS5_3std3__410__identityEEEvT0_T1_T2_T3_T4_T6_ --------------------------
	.section	.nv.shared._ZN3cub18CUB_300001_SM_10006detail6reduce28DeviceReduceSingleTileKernelINS2_10policy_hubIdjN4cuda3__47maximumIvEEE10Policy1000EPdSB_jS8_ddNS5_3std3__410__identityEEEvT0_T1_T2_T3_T4_T6_,"aw",@nobits
	.sectionflags	@""
	.align	8
.nv.shared._ZN3cub18CUB_300001_SM_10006detail6reduce28DeviceReduceSingleTileKernelINS2_10policy_hubIdjN4cuda3__47maximumIvEEE10Policy1000EPdSB_jS8_ddNS5_3std3__410__identityEEEvT0_T1_T2_T3_T4_T6_:
	.zero		1104


//--------------------- .nv.constant0._ZN3cub18CUB_300001_SM_10006detail6reduce28DeviceReduceSingleTileKernelINS2_10policy_hubIdjN4cuda3__47maximumIvEEE10Policy1000EPdSB_iS8_ddNS5_3std3__410__identityEEEvT0_T1_T2_T3_T4_T6_ --------------------------
	.section	.nv.constant0._ZN3cub18CUB_300001_SM_10006detail6reduce28DeviceReduceSingleTileKernelINS2_10policy_hubIdjN4cuda3__47maximumIvEEE10Policy1000EPdSB_iS8_ddNS5_3std3__410__identityEEEvT0_T1_T2_T3_T4_T6_,"a",@progbits
	.sectionflags	@""
	.align	4
.nv.constant0._ZN3cub18CUB_300001_SM_10006detail6reduce28DeviceReduceSingleTileKernelINS2_10policy_hubIdjN4cuda3__47maximumIvEEE10Policy1000EPdSB_iS8_ddNS5_3std3__410__identityEEEvT0_T1_T2_T3_T4_T6_:
	.zero		929


//--------------------- .nv.constant0._ZN3cub18CUB_300001_SM_10006detail6reduce18DeviceReduceKernelINS2_10policy_hubIdjN4cuda3__47maximumIvEEE10Policy1000EPdjS8_dNS5_3std3__410__identityEEEvT0_PT3_T1_NS0_13GridEvenShareISI_EET2_T4_ --------------------------
	.section	.nv.constant0._ZN3cub18CUB_300001_SM_10006detail6reduce18DeviceReduceKernelINS2_10policy_hubIdjN4cuda3__47maximumIvEEE10Policy1000EPdjS8_dNS5_3std3__410__identityEEEvT0_PT3_T1_NS0_13GridEvenShareISI_EET2_T4_,"a",@progbits
	.sectionflags	@""
	.align	4
.nv.constant0._ZN3cub18CUB_300001_SM_10006detail6reduce18DeviceReduceKernelINS2_10policy_hubIdjN4cuda3__47maximumIvEEE10Policy1000EPdjS8_dNS5_3std3__410__identityEEEvT0_PT3_T1_NS0_13GridEvenShareISI_EET2_T4_:
	.zero		958


//--------------------- .nv.constant0._ZN3cub18CUB_300001_SM_10006detail6reduce28DeviceReduceSingleTileKernelINS2_10policy_hubIdjN4cuda3__47maximumIvEEE10Policy1000EPdSB_jS8_ddNS5_3std3__410__identityEEEvT0_T1_T2_T3_T4_T6_ --------------------------
	.section	.nv.constant0._ZN3cub18CUB_300001_SM_10006detail6reduce28DeviceReduceSingleTileKernelINS2_10policy_hubIdjN4cuda3__47maximumIvEEE10Policy1000EPdSB_jS8_ddNS5_3std3__410__identityEEEvT0_T1_T2_T3_T4_T6_,"a",@progbits
	.sectionflags	@""
	.align	4
.nv.constant0._ZN3cub18CUB_300001_SM_10006detail6reduce28DeviceReduceSingleTileKernelINS2_10policy_hubIdjN4cuda3__47maximumIvEEE10Policy1000EPdSB_jS8_ddNS5_3std3__410__identityEEEvT0_T1_T2_T3_T4_T6_:
	.zero		929


//--------------------- .nv.constant0._ZN3cub18CUB_300001_SM_10006detail11EmptyKernelIvEEvv --------------------------
	.section	.nv.constant0._ZN3cub18CUB_300001_SM_10006detail11EmptyKernelIvEEvv,"a",@progbits
	.sectionflags	@""
	.align	4
.nv.constant0._ZN3cub18CUB_300001_SM_10006detail11EmptyKernelIvEEvv:
	.zero		896


//--------------------- .nv.constant0._Z9calc_diffPdS_S_i --------------------------
	.section	.nv.constant0._Z9calc_diffPdS_S_i,"a",@progbits
	.sectionflags	@""
	.align	4
.nv.constant0._Z9calc_diffPdS_S_i:
	.zero		924


//--------------------- .nv.constant0._Z18calc_heat_equationPdS_i --------------------------
	.section	.nv.constant0._Z18calc_heat_equationPdS_i,"a",@progbits
	.sectionflags	@""
	.align	4
.nv.constant0._Z18calc_heat_equationPdS_i:
	.zero		916


//--------------------- SYMBOLS --------------------------

	.type		.nv.reservedSmem.offset0,@object
	.size		.nv.reservedSmem.offset0,0x4
	.type		.nv.reservedSmem.cap,@object
	.size		.nv.reservedSmem.cap,0x4
